def attn_fwd(
    Q,
    K,
    V,
    Out,
    Lse,
    sm_scale,
    stride_qz,
    stride_qh,
    stride_qm,
    stride_qk,
    stride_kz,
    stride_kh,
    stride_kn,
    stride_kk,
    stride_vz,
    stride_vh,
    stride_vn,
    stride_vk,
    stride_oz,
    stride_oh,
    stride_om,
    stride_ok,
    seqlen_q,
    seqlen_k,
    BLOCK_M: tl.constexpr,
    BLOCK_N: tl.constexpr,
    HEAD_DIM: tl.constexpr,
    CAUSAL: tl.constexpr,
):
    start_m = tl.program_id(0)
    off_hz = tl.program_id(1)
    q_off = off_hz * stride_qh
    k_off = off_hz * stride_kh
    v_off = off_hz * stride_vh
    offs_m = start_m * BLOCK_M + tl.arange(0, BLOCK_M)
    offs_d = tl.arange(0, HEAD_DIM)
    offs_n = tl.arange(0, BLOCK_N)
    q_ptrs = Q + q_off + offs_m[:, None] * stride_qm + offs_d[None, :] * stride_qk
    k_ptrs = K + k_off + offs_d[:, None] * stride_kk + offs_n[None, :] * stride_kn
    v_ptrs = V + v_off + offs_n[:, None] * stride_vn + offs_d[None, :] * stride_vk
    m_i = tl.full([BLOCK_M], float("-inf"), dtype=tl.float32)
    l_i = tl.zeros([BLOCK_M], dtype=tl.float32) + 1.0
    acc = tl.zeros([BLOCK_M, HEAD_DIM], dtype=tl.float32)
    q = tl.load(q_ptrs)
    acc, l_i, m_i = _attn_fwd_inner(
        acc,
        l_i,
        m_i,
        q,
        k_ptrs,
        v_ptrs,
        sm_scale,
        stride_kn,
        stride_vn,
        start_m,
        seqlen_k,
        BLOCK_M,
        BLOCK_N,
        HEAD_DIM,
        CAUSAL,
    )
    acc = acc / l_i[:, None]
    lse = m_i + tl.math.log2(l_i) / 1.4426950408889634
    o_ptrs = (
        Out
        + off_hz * stride_oh
        + offs_m[:, None] * stride_om
        + offs_d[None, :] * stride_ok
    )
    tl.store(o_ptrs, acc.to(Out.dtype.element_ty))
    tl.store(Lse + off_hz * seqlen_q + offs_m, lse)

# config = {"BLOCK_M": 256, "BLOCK_N": 16, "HEAD_DIM": 512, "arch": "sm_80", "causal": true, "dtype": "bf16", "num_stages": 2, "num_warps": 16}
# arch = sm_80


// ===== COMPILED SASS (sm_80) =====

	.target	sm_80

	.elftype	@"ET_EXEC"


//--------------------- .note.nv.tkinfo           --------------------------
	.section	.note.nv.tkinfo,"",@"SHT_NOTE"
	.sectionflags	@"SHF_NOTE_NV_TKINFO"
	.tkinfo
        /*0018*/ 	.word	0x00000002
        /*0030*/ 	.string	""
        /*0030*/ 	.string	"ptxas"
        /*0030*/ 	.string	"Cuda compilation tools, release 13.0, V13.0.88"
        /*0030*/ 	.string	"Build cuda_13.0.r13.0/compiler.36424714_0"
        /*0030*/ 	.string	"-v  -suppress-debug-info  -lineinfo  -arch sm_80 "



//--------------------- .note.nv.cuinfo           --------------------------
	.section	.note.nv.cuinfo,"",@"SHT_NOTE"
	.sectionflags	@"SHF_NOTE_NV_CUINFO"
        /*0018*/ 	.short	0x0002
        /*001a*/ 	.short	0x0050
        /*001c*/ 	.short	0x0082
	.zero		2


//--------------------- .nv.info                  --------------------------
	.section	.nv.info,"",@"SHT_CUDA_INFO"
	.align	4


	//----- nvinfo : EIATTR_REGCOUNT
	.align		4
        /*0000*/ 	.byte	0x04, 0x2f
        /*0002*/ 	.short	(.L_2 - .L_1)
	.align		4
.L_1:
        /*0004*/ 	.word	index@(attn_fwd)
        /*0008*/ 	.word	0x00000080


	//----- nvinfo : EIATTR_FRAME_SIZE
	.align		4
.L_2:
        /*000c*/ 	.byte	0x04, 0x11
        /*000e*/ 	.short	(.L_4 - .L_3)
	.align		4
.L_3:
        /*0010*/ 	.word	index@(attn_fwd)
        /*0014*/ 	.word	0x00000d18


	//----- nvinfo : EIATTR_MIN_STACK_SIZE
	.align		4
.L_4:
        /*0018*/ 	.byte	0x04, 0x12
        /*001a*/ 	.short	(.L_6 - .L_5)
	.align		4
.L_5:
        /*001c*/ 	.word	index@(attn_fwd)
        /*0020*/ 	.word	0x00000d18
.L_6:


//--------------------- .nv.info.attn_fwd         --------------------------
	.section	.nv.info.attn_fwd,"",@"SHT_CUDA_INFO"
	.sectionflags	@""
	.align	4


	//----- nvinfo : EIATTR_CUDA_API_VERSION
	.align		4
        /*0000*/ 	.byte	0x04, 0x37
        /*0002*/ 	.short	(.L_8 - .L_7)
.L_7:
        /*0004*/ 	.word	0x00000082


	//----- nvinfo : EIATTR_SW2861232_WAR
	.align		4
.L_8:
        /*0008*/ 	.byte	0x01, 0x35
	.zero		2


	//----- nvinfo : EIATTR_PARAM_CBANK
	.align		4
        /*000c*/ 	.byte	0x04, 0x0a
        /*000e*/ 	.short	(.L_10 - .L_9)
	.align		4
.L_9:
        /*0010*/ 	.word	index@(.nv.constant0.attn_fwd)
        /*0014*/ 	.short	0x0160
        /*0016*/ 	.short	0x0088


	//----- nvinfo : EIATTR_CBANK_PARAM_SIZE
	.align		4
.L_10:
        /*0018*/ 	.byte	0x03, 0x19
        /*001a*/ 	.short	0x0088


	//----- nvinfo : EIATTR_KPARAM_INFO
	.align		4
        /*001c*/ 	.byte	0x04, 0x17
        /*001e*/ 	.short	(.L_12 - .L_11)
.L_11:
        /*0020*/ 	.word	0x00000000
        /*0024*/ 	.short	0x0019
        /*0026*/ 	.short	0x0080
        /*0028*/ 	.byte	0x00, 0xf4, 0x21, 0x00


	//----- nvinfo : EIATTR_KPARAM_INFO
	.align		4
.L_12:
        /*002c*/ 	.byte	0x04, 0x17
        /*002e*/ 	.short	(.L_14 - .L_13)
.L_13:
        /*0030*/ 	.word	0x00000000
        /*0034*/ 	.short	0x0018
        /*0036*/ 	.short	0x0078
        /*0038*/ 	.byte	0x00, 0xf4, 0x21, 0x00


	//----- nvinfo : EIATTR_KPARAM_INFO
	.align		4
.L_14:
        /*003c*/ 	.byte	0x04, 0x17
        /*003e*/ 	.short	(.L_16 - .L_15)
.L_15:
        /*0040*/ 	.word	0x00000000
        /*0044*/ 	.short	0x0017
        /*0046*/ 	.short	0x0070
        /*0048*/ 	.byte	0x00, 0xf0, 0x11, 0x00


	//----- nvinfo : EIATTR_KPARAM_INFO
	.align		4
.L_16:
        /*004c*/ 	.byte	0x04, 0x17
        /*004e*/ 	.short	(.L_18 - .L_17)
.L_17:
        /*0050*/ 	.word	0x00000000
        /*0054*/ 	.short	0x0016
        /*0056*/ 	.short	0x006c
        /*0058*/ 	.byte	0x00, 0xf0, 0x11, 0x00


	//----- nvinfo : EIATTR_KPARAM_INFO
	.align		4
.L_18:
        /*005c*/ 	.byte	0x04, 0x17
        /*005e*/ 	.short	(.L_20 - .L_19)
.L_19:
        /*0060*/ 	.word	0x00000000
        /*0064*/ 	.short	0x0015
        /*0066*/ 	.short	0x0068
        /*0068*/ 	.byte	0x00, 0xf0, 0x11, 0x00


	//----- nvinfo : EIATTR_KPARAM_INFO
	.align		4
.L_20:
        /*006c*/ 	.byte	0x04, 0x17
        /*006e*/ 	.short	(.L_22 - .L_21)
.L_21:
        /*0070*/ 	.word	0x00000000
        /*0074*/ 	.short	0x0014
        /*0076*/ 	.short	0x0064
        /*0078*/ 	.byte	0x00, 0xf0, 0x11, 0x00


	//----- nvinfo : EIATTR_KPARAM_INFO
	.align		4
.L_22:
        /*007c*/ 	.byte	0x04, 0x17
        /*007e*/ 	.short	(.L_24 - .L_23)
.L_23:
        /*0080*/ 	.word	0x00000000
        /*0084*/ 	.short	0x0013
        /*0086*/ 	.short	0x0060
        /*0088*/ 	.byte	0x00, 0xf0, 0x11, 0x00


	//----- nvinfo : EIATTR_KPARAM_INFO
	.align		4
.L_24:
        /*008c*/ 	.byte	0x04, 0x17
        /*008e*/ 	.short	(.L_26 - .L_25)
.L_25:
        /*0090*/ 	.word	0x00000000
        /*0094*/ 	.short	0x0012
        /*0096*/ 	.short	0x005c
        /*0098*/ 	.byte	0x00, 0xf0, 0x11, 0x00


	//----- nvinfo : EIATTR_KPARAM_INFO
	.align		4
.L_26:
        /*009c*/ 	.byte	0x04, 0x17
        /*009e*/ 	.short	(.L_28 - .L_27)
.L_27:
        /*00a0*/ 	.word	0x00000000
        /*00a4*/ 	.short	0x0011
        /*00a6*/ 	.short	0x0058
        /*00a8*/ 	.byte	0x00, 0xf0, 0x11, 0x00


	//----- nvinfo : EIATTR_KPARAM_INFO
	.align		4
.L_28:
        /*00ac*/ 	.byte	0x04, 0x17
        /*00ae*/ 	.short	(.L_30 - .L_29)
.L_29:
        /*00b0*/ 	.word	0x00000000
        /*00b4*/ 	.short	0x0010
        /*00b6*/ 	.short	0x0054
        /*00b8*/ 	.byte	0x00, 0xf0, 0x11, 0x00


	//----- nvinfo : EIATTR_KPARAM_INFO
	.align		4
.L_30:
        /*00bc*/ 	.byte	0x04, 0x17
        /*00be*/ 	.short	(.L_32 - .L_31)
.L_31:
        /*00c0*/ 	.word	0x00000000
        /*00c4*/ 	.short	0x000f
        /*00c6*/ 	.short	0x0050
        /*00c8*/ 	.byte	0x00, 0xf0, 0x11, 0x00


	//----- nvinfo : EIATTR_KPARAM_INFO
	.align		4
.L_32:
        /*00cc*/ 	.byte	0x04, 0x17
        /*00ce*/ 	.short	(.L_34 - .L_33)
.L_33:
        /*00d0*/ 	.word	0x00000000
        /*00d4*/ 	.short	0x000e
        /*00d6*/ 	.short	0x004c
        /*00d8*/ 	.byte	0x00, 0xf0, 0x11, 0x00


	//----- nvinfo : EIATTR_KPARAM_INFO
	.align		4
.L_34:
        /*00dc*/ 	.byte	0x04, 0x17
        /*00de*/ 	.short	(.L_36 - .L_35)
.L_35:
        /*00e0*/ 	.word	0x00000000
        /*00e4*/ 	.short	0x000d
        /*00e6*/ 	.short	0x0048
        /*00e8*/ 	.byte	0x00, 0xf0, 0x11, 0x00


	//----- nvinfo : EIATTR_KPARAM_INFO
	.align		4
.L_36:
        /*00ec*/ 	.byte	0x04, 0x17
        /*00ee*/ 	.short	(.L_38 - .L_37)
.L_37:
        /*00f0*/ 	.word	0x00000000
        /*00f4*/ 	.short	0x000c
        /*00f6*/ 	.short	0x0044
        /*00f8*/ 	.byte	0x00, 0xf0, 0x11, 0x00


	//----- nvinfo : EIATTR_KPARAM_INFO
	.align		4
.L_38:
        /*00fc*/ 	.byte	0x04, 0x17
        /*00fe*/ 	.short	(.L_40 - .L_39)
.L_39:
        /*0100*/ 	.word	0x00000000
        /*0104*/ 	.short	0x000b
        /*0106*/ 	.short	0x0040
        /*0108*/ 	.byte	0x00, 0xf0, 0x11, 0x00


	//----- nvinfo : EIATTR_KPARAM_INFO
	.align		4
.L_40:
        /*010c*/ 	.byte	0x04, 0x17
        /*010e*/ 	.short	(.L_42 - .L_41)
.L_41:
        /*0110*/ 	.word	0x00000000
        /*0114*/ 	.short	0x000a
        /*0116*/ 	.short	0x003c
        /*0118*/ 	.byte	0x00, 0xf0, 0x11, 0x00


	//----- nvinfo : EIATTR_KPARAM_INFO
	.align		4
.L_42:
        /*011c*/ 	.byte	0x04, 0x17
        /*011e*/ 	.short	(.L_44 - .L_43)
.L_43:
        /*0120*/ 	.word	0x00000000
        /*0124*/ 	.short	0x0009
        /*0126*/ 	.short	0x0038
        /*0128*/ 	.byte	0x00, 0xf0, 0x11, 0x00


	//----- nvinfo : EIATTR_KPARAM_INFO
	.align		4
.L_44:
        /*012c*/ 	.byte	0x04, 0x17
        /*012e*/ 	.short	(.L_46 - .L_45)
.L_45:
        /*0130*/ 	.word	0x00000000
        /*0134*/ 	.short	0x0008
        /*0136*/ 	.short	0x0034
        /*0138*/ 	.byte	0x00, 0xf0, 0x11, 0x00


	//----- nvinfo : EIATTR_KPARAM_INFO
	.align		4
.L_46:
        /*013c*/ 	.byte	0x04, 0x17
        /*013e*/ 	.short	(.L_48 - .L_47)
.L_47:
        /*0140*/ 	.word	0x00000000
        /*0144*/ 	.short	0x0007
        /*0146*/ 	.short	0x0030
        /*0148*/ 	.byte	0x00, 0xf0, 0x11, 0x00


	//----- nvinfo : EIATTR_KPARAM_INFO
	.align		4
.L_48:
        /*014c*/ 	.byte	0x04, 0x17
        /*014e*/ 	.short	(.L_50 - .L_49)
.L_49:
        /*0150*/ 	.word	0x00000000
        /*0154*/ 	.short	0x0006
        /*0156*/ 	.short	0x002c
        /*0158*/ 	.byte	0x00, 0xf0, 0x11, 0x00


	//----- nvinfo : EIATTR_KPARAM_INFO
	.align		4
.L_50:
        /*015c*/ 	.byte	0x04, 0x17
        /*015e*/ 	.short	(.L_52 - .L_51)
.L_51:
        /*0160*/ 	.word	0x00000000
        /*0164*/ 	.short	0x0005
        /*0166*/ 	.short	0x0028
        /*0168*/ 	.byte	0x00, 0xf0, 0x11, 0x00


	//----- nvinfo : EIATTR_KPARAM_INFO
	.align		4
.L_52:
        /*016c*/ 	.byte	0x04, 0x17
        /*016e*/ 	.short	(.L_54 - .L_53)
.L_53:
        /*0170*/ 	.word	0x00000000
        /*0174*/ 	.short	0x0004
        /*0176*/ 	.short	0x0020
        /*0178*/ 	.byte	0x00, 0xf4, 0x21, 0x00


	//----- nvinfo : EIATTR_KPARAM_INFO
	.align		4
.L_54:
        /*017c*/ 	.byte	0x04, 0x17
        /*017e*/ 	.short	(.L_56 - .L_55)
.L_55:
        /*0180*/ 	.word	0x00000000
        /*0184*/ 	.short	0x0003
        /*0186*/ 	.short	0x0018
        /*0188*/ 	.byte	0x00, 0xf4, 0x21, 0x00


	//----- nvinfo : EIATTR_KPARAM_INFO
	.align		4
.L_56:
        /*018c*/ 	.byte	0x04, 0x17
        /*018e*/ 	.short	(.L_58 - .L_57)
.L_57:
        /*0190*/ 	.word	0x00000000
        /*0194*/ 	.short	0x0002
        /*0196*/ 	.short	0x0010
        /*0198*/ 	.byte	0x00, 0xf4, 0x21, 0x00


	//----- nvinfo : EIATTR_KPARAM_INFO
	.align		4
.L_58:
        /*019c*/ 	.byte	0x04, 0x17
        /*019e*/ 	.short	(.L_60 - .L_59)
.L_59:
        /*01a0*/ 	.word	0x00000000
        /*01a4*/ 	.short	0x0001
        /*01a6*/ 	.short	0x0008
        /*01a8*/ 	.byte	0x00, 0xf4, 0x21, 0x00


	//----- nvinfo : EIATTR_KPARAM_INFO
	.align		4
.L_60:
        /*01ac*/ 	.byte	0x04, 0x17
        /*01ae*/ 	.short	(.L_62 - .L_61)
.L_61:
        /*01b0*/ 	.word	0x00000000
        /*01b4*/ 	.short	0x0000
        /*01b6*/ 	.short	0x0000
        /*01b8*/ 	.byte	0x00, 0xf4, 0x21, 0x00


	//----- nvinfo : EIATTR_MAXREG_COUNT
	.align		4
.L_62:
        /*01bc*/ 	.byte	0x03, 0x1b
        /*01be*/ 	.short	0x0080


	//----- nvinfo : EIATTR_NUM_BARRIERS
	.align		4
        /*01c0*/ 	.byte	0x02, 0x4c
        /*01c2*/ 	.byte	0x01
	.zero		1


	//----- nvinfo : EIATTR_ANNOTATIONS
	.align		4
        /*01c4*/ 	.byte	0x04, 0x55
        /*01c6*/ 	.short	(.L_64 - .L_63)


	//   ....[0]....
.L_63:
        /*01c8*/ 	.word	0x00000001
        /*01cc*/ 	.byte	0x80, 0x05, 0x00, 0x00, 0x01, 0x00, 0x00, 0x00, 0xe0, 0x05, 0x00, 0x00, 0x01, 0x00, 0x00, 0x00
        /* <DEDUP_REMOVED lines=1967> */
        /*7ccc*/ 	.byte	0x20, 0x08, 0x03, 0x00, 0x01, 0x00, 0x00, 0x00, 0x80, 0x0a, 0x03, 0x00


	//----- nvinfo : EIATTR_MERCURY_ISA_VERSION
	.align		4
.L_64:
        /*7cd8*/ 	.byte	0x03, 0x5f
        /*7cda*/ 	.short	0x0000


	//----- nvinfo : EIATTR_COOP_GROUP_MASK_REGIDS
	.align		4
        /*7cdc*/ 	.byte	0x04, 0x29
        /*7cde*/ 	.short	(.L_66 - .L_65)


	//   ....[0]....
.L_65:
        /*7ce0*/ 	.word	0xffffffff


	//   ....[1]....
        /*7ce4*/ 	.word	0xffffffff


	//   ....[2]....
        /*7ce8*/ 	.word	0xffffffff


	//   ....[3]....
        /*7cec*/ 	.word	0xffffffff


	//   ....[4]....
        /*7cf0*/ 	.word	0xffffffff


	//   ....[5]....
        /*7cf4*/ 	.word	0xffffffff


	//   ....[6]....
        /*7cf8*/ 	.word	0xffffffff


	//   ....[7]....
        /*7cfc*/ 	.word	0xffffffff


	//   ....[8]....
        /*7d00*/ 	.word	0xffffffff


	//   ....[9]....
        /*7d04*/ 	.word	0xffffffff


	//   ....[10]....
        /*7d08*/ 	.word	0xffffffff


	//   ....[11]....
        /*7d0c*/ 	.word	0xffffffff


	//   ....[12]....
        /*7d10*/ 	.word	0xffffffff


	//   ....[13]....
        /*7d14*/ 	.word	0xffffffff


	//   ....[14]....
        /*7d18*/ 	.word	0xffffffff


	//   ....[15]....
        /*7d1c*/ 	.word	0xffffffff


	//   ....[16]....
        /*7d20*/ 	.word	0xffffffff


	//   ....[17]....
        /*7d24*/ 	.word	0xffffffff


	//   ....[18]....
        /*7d28*/ 	.word	0xffffffff


	//   ....[19]....
        /*7d2c*/ 	.word	0xffffffff


	//   ....[20]....
        /*7d30*/ 	.word	0xffffffff


	//   ....[21]....
        /*7d34*/ 	.word	0xffffffff


	//   ....[22]....
        /*7d38*/ 	.word	0xffffffff


	//   ....[23]....
        /*7d3c*/ 	.word	0xffffffff


	//   ....[24]....
        /*7d40*/ 	.word	0xffffffff


	//   ....[25]....
        /*7d44*/ 	.word	0xffffffff


	//   ....[26]....
        /*7d48*/ 	.word	0xffffffff


	//   ....[27]....
        /*7d4c*/ 	.word	0xffffffff


	//   ....[28]....
        /*7d50*/ 	.word	0xffffffff


	//   ....[29]....
        /*7d54*/ 	.word	0xffffffff


	//   ....[30]....
        /*7d58*/ 	.word	0xffffffff


	//   ....[31]....
        /*7d5c*/ 	.word	0xffffffff


	//   ....[32]....
        /*7d60*/ 	.word	0xffffffff


	//   ....[33]....
        /*7d64*/ 	.word	0xffffffff


	//   ....[34]....
        /*7d68*/ 	.word	0xffffffff


	//   ....[35]....
        /*7d6c*/ 	.word	0xffffffff


	//   ....[36]....
        /*7d70*/ 	.word	0xffffffff


	//   ....[37]....
        /*7d74*/ 	.word	0xffffffff


	//   ....[38]....
        /*7d78*/ 	.word	0xffffffff


	//   ....[39]....
        /*7d7c*/ 	.word	0xffffffff


	//   ....[40]....
        /*7d80*/ 	.word	0xffffffff


	//   ....[41]....
        /*7d84*/ 	.word	0xffffffff


	//   ....[42]....
        /*7d88*/ 	.word	0xffffffff


	//   ....[43]....
        /*7d8c*/ 	.word	0xffffffff


	//   ....[44]....
        /*7d90*/ 	.word	0xffffffff


	//   ....[45]....
        /*7d94*/ 	.word	0xffffffff


	//   ....[46]....
        /*7d98*/ 	.word	0xffffffff


	//   ....[47]....
        /*7d9c*/ 	.word	0xffffffff


	//   ....[48]....
        /*7da0*/ 	.word	0xffffffff


	//   ....[49]....
        /*7da4*/ 	.word	0xffffffff


	//   ....[50]....
        /*7da8*/ 	.word	0xffffffff


	//   ....[51]....
        /*7dac*/ 	.word	0xffffffff


	//   ....[52]....
        /*7db0*/ 	.word	0xffffffff


	//   ....[53]....
        /*7db4*/ 	.word	0xffffffff


	//   ....[54]....
        /*7db8*/ 	.word	0xffffffff


	//   ....[55]....
        /*7dbc*/ 	.word	0xffffffff


	//   ....[56]....
        /*7dc0*/ 	.word	0xffffffff


	//   ....[57]....
        /*7dc4*/ 	.word	0xffffffff


	//   ....[58]....
        /*7dc8*/ 	.word	0xffffffff


	//   ....[59]....
        /*7dcc*/ 	.word	0xffffffff


	//   ....[60]....
        /*7dd0*/ 	.word	0xffffffff


	//   ....[61]....
        /*7dd4*/ 	.word	0xffffffff


	//   ....[62]....
        /*7dd8*/ 	.word	0xffffffff


	//   ....[63]....
        /*7ddc*/ 	.word	0xffffffff


	//   ....[64]....
        /*7de0*/ 	.word	0xffffffff


	//   ....[65]....
        /*7de4*/ 	.word	0xffffffff


	//   ....[66]....
        /*7de8*/ 	.word	0xffffffff


	//   ....[67]....
        /*7dec*/ 	.word	0xffffffff


	//   ....[68]....
        /*7df0*/ 	.word	0xffffffff


	//   ....[69]....
        /*7df4*/ 	.word	0xffffffff


	//   ....[70]....
        /*7df8*/ 	.word	0xffffffff


	//   ....[71]....
        /*7dfc*/ 	.word	0xffffffff


	//   ....[72]....
        /*7e00*/ 	.word	0xffffffff


	//   ....[73]....
        /*7e04*/ 	.word	0xffffffff


	//   ....[74]....
        /*7e08*/ 	.word	0xffffffff


	//   ....[75]....
        /*7e0c*/ 	.word	0xffffffff


	//   ....[76]....
        /*7e10*/ 	.word	0xffffffff


	//   ....[77]....
        /*7e14*/ 	.word	0xffffffff


	//   ....[78]....
        /*7e18*/ 	.word	0xffffffff


	//   ....[79]....
        /*7e1c*/ 	.word	0xffffffff


	//   ....[80]....
        /*7e20*/ 	.word	0xffffffff


	//   ....[81]....
        /*7e24*/ 	.word	0xffffffff


	//   ....[82]....
        /*7e28*/ 	.word	0xffffffff


	//   ....[83]....
        /*7e2c*/ 	.word	0xffffffff


	//   ....[84]....
        /*7e30*/ 	.word	0xffffffff


	//   ....[85]....
        /*7e34*/ 	.word	0xffffffff


	//   ....[86]....
        /*7e38*/ 	.word	0xffffffff


	//   ....[87]....
        /*7e3c*/ 	.word	0xffffffff


	//   ....[88]....
        /*7e40*/ 	.word	0xffffffff


	//   ....[89]....
        /*7e44*/ 	.word	0xffffffff


	//   ....[90]....
        /*7e48*/ 	.word	0xffffffff


	//   ....[91]....
        /*7e4c*/ 	.word	0xffffffff


	//   ....[92]....
        /*7e50*/ 	.word	0xffffffff


	//   ....[93]....
        /*7e54*/ 	.word	0xffffffff


	//   ....[94]....
        /*7e58*/ 	.word	0xffffffff


	//   ....[95]....
        /*7e5c*/ 	.word	0xffffffff


	//   ....[96]....
        /*7e60*/ 	.word	0xffffffff


	//   ....[97]....
        /*7e64*/ 	.word	0xffffffff


	//   ....[98]....
        /*7e68*/ 	.word	0xffffffff


	//   ....[99]....
        /*7e6c*/ 	.word	0xffffffff


	//   ....[100]....
        /*7e70*/ 	.word	0xffffffff


	//   ....[101]....
        /*7e74*/ 	.word	0xffffffff


	//   ....[102]....
        /*7e78*/ 	.word	0xffffffff


	//   ....[103]....
        /*7e7c*/ 	.word	0xffffffff


	//   ....[104]....
        /*7e80*/ 	.word	0xffffffff


	//   ....[105]....
        /*7e84*/ 	.word	0xffffffff


	//   ....[106]....
        /*7e88*/ 	.word	0xffffffff


	//   ....[107]....
        /*7e8c*/ 	.word	0xffffffff


	//   ....[108]....
        /*7e90*/ 	.word	0xffffffff


	//   ....[109]....
        /*7e94*/ 	.word	0xffffffff


	//   ....[110]....
        /*7e98*/ 	.word	0xffffffff


	//   ....[111]....
        /*7e9c*/ 	.word	0xffffffff


	//   ....[112]....
        /*7ea0*/ 	.word	0xffffffff


	//   ....[113]....
        /*7ea4*/ 	.word	0xffffffff


	//   ....[114]....
        /*7ea8*/ 	.word	0xffffffff


	//   ....[115]....
        /*7eac*/ 	.word	0xffffffff


	//   ....[116]....
        /*7eb0*/ 	.word	0xffffffff


	//   ....[117]....
        /*7eb4*/ 	.word	0xffffffff


	//   ....[118]....
        /*7eb8*/ 	.word	0xffffffff


	//   ....[119]....
        /*7ebc*/ 	.word	0xffffffff


	//   ....[120]....
        /*7ec0*/ 	.word	0xffffffff


	//   ....[121]....
        /*7ec4*/ 	.word	0xffffffff


	//   ....[122]....
        /*7ec8*/ 	.word	0xffffffff


	//   ....[123]....
        /*7ecc*/ 	.word	0xffffffff


	//   ....[124]....
        /*7ed0*/ 	.word	0xffffffff


	//   ....[125]....
        /*7ed4*/ 	.word	0xffffffff


	//   ....[126]....
        /*7ed8*/ 	.word	0xffffffff


	//   ....[127]....
        /*7edc*/ 	.word	0xffffffff


	//   ....[128]....
        /*7ee0*/ 	.word	0xffffffff


	//   ....[129]....
        /*7ee4*/ 	.word	0xffffffff


	//----- nvinfo : EIATTR_COOP_GROUP_INSTR_OFFSETS
	.align		4
.L_66:
        /*7ee8*/ 	.byte	0x04, 0x28
        /*7eea*/ 	.short	(.L_68 - .L_67)


	//   ....[0]....
.L_67:
        /*7eec*/ 	.word	0x00011230


	//   ....[1]....
        /*7ef0*/ 	.word	0x00011260


	//   ....[2]....
        /*7ef4*/ 	.word	0x000112f0


	//   ....[3]....
        /*7ef8*/ 	.word	0x00011400


	//   ....[4]....
        /*7efc*/ 	.word	0x00011430


	//   ....[5]....
        /*7f00*/ 	.word	0x00011520


	//   ....[6]....
        /*7f04*/ 	.word	0x00011810


	//   ....[7]....
        /*7f08*/ 	.word	0x00011850


	//   ....[8]....
        /*7f0c*/ 	.word	0x00011870


	//   ....[9]....
        /*7f10*/ 	.word	0x00011890


	//   ....[10]....
        /*7f14*/ 	.word	0x000118c0


	//   ....[11]....
        /*7f18*/ 	.word	0x000118d0


	//   ....[12]....
        /*7f1c*/ 	.word	0x000118e0


	//   ....[13]....
        /*7f20*/ 	.word	0x00011910


	//   ....[14]....
        /*7f24*/ 	.word	0x00011940


	//   ....[15]....
        /*7f28*/ 	.word	0x00011960


	//   ....[16]....
        /*7f2c*/ 	.word	0x00011980


	//   ....[17]....
        /*7f30*/ 	.word	0x000119c0


	//   ....[18]....
        /*7f34*/ 	.word	0x000119f0


	//   ....[19]....
        /*7f38*/ 	.word	0x00011a30


	//   ....[20]....
        /*7f3c*/ 	.word	0x00011a40


	//   ....[21]....
        /*7f40*/ 	.word	0x00011a50


	//   ....[22]....
        /*7f44*/ 	.word	0x00011ad0


	//   ....[23]....
        /*7f48*/ 	.word	0x00011bf0


	//   ....[24]....
        /*7f4c*/ 	.word	0x00011c20


	//   ....[25]....
        /*7f50*/ 	.word	0x00011c50


	//   ....[26]....
        /*7f54*/ 	.word	0x00011c80


	//   ....[27]....
        /*7f58*/ 	.word	0x00011c90


	//   ....[28]....
        /*7f5c*/ 	.word	0x00011cb0


	//   ....[29]....
        /*7f60*/ 	.word	0x00011d30


	//   ....[30]....
        /*7f64*/ 	.word	0x00011e30


	//   ....[31]....
        /*7f68*/ 	.word	0x00011e60


	//   ....[32]....
        /*7f6c*/ 	.word	0x00011e80


	//   ....[33]....
        /*7f70*/ 	.word	0x00011ea0


	//   ....[34]....
        /*7f74*/ 	.word	0x00011ec0


	//   ....[35]....
        /*7f78*/ 	.word	0x00011ee0


	//   ....[36]....
        /*7f7c*/ 	.word	0x00011f00


	//   ....[37]....
        /*7f80*/ 	.word	0x00011f30


	//   ....[38]....
        /*7f84*/ 	.word	0x00012140


	//   ....[39]....
        /*7f88*/ 	.word	0x00012270


	//   ....[40]....
        /*7f8c*/ 	.word	0x00012290


	//   ....[41]....
        /*7f90*/ 	.word	0x000122b0


	//   ....[42]....
        /*7f94*/ 	.word	0x000122d0


	//   ....[43]....
        /*7f98*/ 	.word	0x00012330


	//   ....[44]....
        /*7f9c*/ 	.word	0x00012340


	//   ....[45]....
        /*7fa0*/ 	.word	0x00012350


	//   ....[46]....
        /*7fa4*/ 	.word	0x00012390


	//   ....[47]....
        /*7fa8*/ 	.word	0x000123c0


	//   ....[48]....
        /*7fac*/ 	.word	0x000123f0


	//   ....[49]....
        /*7fb0*/ 	.word	0x00012430


	//   ....[50]....
        /*7fb4*/ 	.word	0x00012460


	//   ....[51]....
        /*7fb8*/ 	.word	0x00012490


	//   ....[52]....
        /*7fbc*/ 	.word	0x00012510


	//   ....[53]....
        /*7fc0*/ 	.word	0x00012690


	//   ....[54]....
        /*7fc4*/ 	.word	0x00012740


	//   ....[55]....
        /*7fc8*/ 	.word	0x00012760


	//   ....[56]....
        /*7fcc*/ 	.word	0x00012790


	//   ....[57]....
        /*7fd0*/ 	.word	0x000127b0


	//   ....[58]....
        /*7fd4*/ 	.word	0x000127d0


	//   ....[59]....
        /*7fd8*/ 	.word	0x00012850


	//   ....[60]....
        /*7fdc*/ 	.word	0x00012890


	//   ....[61]....
        /*7fe0*/ 	.word	0x00012990


	//   ....[62]....
        /*7fe4*/ 	.word	0x000129d0


	//   ....[63]....
        /*7fe8*/ 	.word	0x00012a00


	//   ....[64]....
        /*7fec*/ 	.word	0x00012c40


	//   ....[65]....
        /*7ff0*/ 	.word	0x00012e50


	//   ....[66]....
        /*7ff4*/ 	.word	0x00013160


	//   ....[67]....
        /*7ff8*/ 	.word	0x000134d0


	//   ....[68]....
        /*7ffc*/ 	.word	0x000134f0


	//   ....[69]....
        /*8000*/ 	.word	0x00013570


	//   ....[70]....
        /*8004*/ 	.word	0x000135b0


	//   ....[71]....
        /*8008*/ 	.word	0x00013760


	//   ....[72]....
        /*800c*/ 	.word	0x00013790


	//   ....[73]....
        /*8010*/ 	.word	0x00013870


	//   ....[74]....
        /*8014*/ 	.word	0x000138a0


	//   ....[75]....
        /*8018*/ 	.word	0x000138b0


	//   ....[76]....
        /*801c*/ 	.word	0x000138f0


	//   ....[77]....
        /*8020*/ 	.word	0x00013980


	//   ....[78]....
        /*8024*/ 	.word	0x000139a0


	//   ....[79]....
        /*8028*/ 	.word	0x00013a10


	//   ....[80]....
        /*802c*/ 	.word	0x00013a90


	//   ....[81]....
        /*8030*/ 	.word	0x00013aa0


	//   ....[82]....
        /*8034*/ 	.word	0x00013bf0


	//   ....[83]....
        /*8038*/ 	.word	0x00013c10


	//   ....[84]....
        /*803c*/ 	.word	0x00013d10


	//   ....[85]....
        /*8040*/ 	.word	0x00013f00


	//   ....[86]....
        /*8044*/ 	.word	0x00013f40


	//   ....[87]....
        /*8048*/ 	.word	0x00013f60


	//   ....[88]....
        /*804c*/ 	.word	0x00013f90


	//   ....[89]....
        /*8050*/ 	.word	0x00014010


	//   ....[90]....
        /*8054*/ 	.word	0x00014050


	//   ....[91]....
        /*8058*/ 	.word	0x00014060


	//   ....[92]....
        /*805c*/ 	.word	0x00014070


	//   ....[93]....
        /*8060*/ 	.word	0x000141b0


	//   ....[94]....
        /*8064*/ 	.word	0x000142e0


	//   ....[95]....
        /*8068*/ 	.word	0x00014310


	//   ....[96]....
        /*806c*/ 	.word	0x00014320


	//   ....[97]....
        /*8070*/ 	.word	0x00014330


	//   ....[98]....
        /*8074*/ 	.word	0x000143b0


	//   ....[99]....
        /*8078*/ 	.word	0x00014500


	//   ....[100]....
        /*807c*/ 	.word	0x00014510


	//   ....[101]....
        /*8080*/ 	.word	0x00014610


	//   ....[102]....
        /*8084*/ 	.word	0x00014660


	//   ....[103]....
        /*8088*/ 	.word	0x00014680


	//   ....[104]....
        /*808c*/ 	.word	0x000146b0


	//   ....[105]....
        /*8090*/ 	.word	0x000146c0


	//   ....[106]....
        /*8094*/ 	.word	0x00014740


	//   ....[107]....
        /*8098*/ 	.word	0x000147b0


	//   ....[108]....
        /*809c*/ 	.word	0x00014900


	//   ....[109]....
        /*80a0*/ 	.word	0x00014930


	//   ....[110]....
        /*80a4*/ 	.word	0x000149a0


	//   ....[111]....
        /*80a8*/ 	.word	0x000149c0


	//   ....[112]....
        /*80ac*/ 	.word	0x000149f0


	//   ....[113]....
        /*80b0*/ 	.word	0x00014af0


	//   ....[114]....
        /*80b4*/ 	.word	0x00014b00


	//   ....[115]....
        /*80b8*/ 	.word	0x00014c10


	//   ....[116]....
        /*80bc*/ 	.word	0x00014cb0


	//   ....[117]....
        /*80c0*/ 	.word	0x00014d00


	//   ....[118]....
        /*80c4*/ 	.word	0x00014da0


	//   ....[119]....
        /*80c8*/ 	.word	0x00015060


	//   ....[120]....
        /*80cc*/ 	.word	0x00015070


	//   ....[121]....
        /*80d0*/ 	.word	0x00015080


	//   ....[122]....
        /*80d4*/ 	.word	0x00015090


	//   ....[123]....
        /*80d8*/ 	.word	0x00015100


	//   ....[124]....
        /*80dc*/ 	.word	0x00015110


	//   ....[125]....
        /*80e0*/ 	.word	0x00015120


	//   ....[126]....
        /*80e4*/ 	.word	0x00015150


	//   ....[127]....
        /*80e8*/ 	.word	0x00015170


	//   ....[128]....
        /*80ec*/ 	.word	0x00015190


	//   ....[129]....
        /*80f0*/ 	.word	0x000152c0


	//----- nvinfo : EIATTR_EXIT_INSTR_OFFSETS
	.align		4
.L_68:
        /*80f4*/ 	.byte	0x04, 0x1c
        /*80f6*/ 	.short	(.L_70 - .L_69)


	//   ....[0]....
.L_69:
        /*80f8*/ 	.word	0x00030a70


	//   ....[1]....
        /*80fc*/ 	.word	0x00030b60


	//----- nvinfo : EIATTR_REQNTID
	.align		4
.L_70:
        /*8100*/ 	.byte	0x04, 0x10
        /*8102*/ 	.short	(.L_72 - .L_71)
.L_71:
        /*8104*/ 	.word	0x00000200
        /*8108*/ 	.word	0x00000001
        /*810c*/ 	.word	0x00000001
.L_72:


//--------------------- .nv.callgraph             --------------------------
	.section	.nv.callgraph,"",@"SHT_CUDA_CALLGRAPH"
	.align	4
	.sectionentsize	8
	.align		4
        /*0000*/ 	.word	0x00000000
	.align		4
        /*0004*/ 	.word	0xffffffff
	.align		4
        /*0008*/ 	.word	0x00000000
	.align		4
        /*000c*/ 	.word	0xfffffffe
	.align		4
        /*0010*/ 	.word	0x00000000
	.align		4
        /*0014*/ 	.word	0xfffffffd
	.align		4
        /*0018*/ 	.word	0x00000000
	.align		4
        /*001c*/ 	.word	0xfffffffc


//--------------------- .nv.rel.action            --------------------------
	.section	.nv.rel.action,"",@"SHT_CUDA_RELOCINFO"
	.align	8
	.sectionentsize	8
        /*0000*/ 	.byte	0x73, 0x00, 0x00, 0x00, 0x00, 0x00, 0x00, 0x00, 0x00, 0x00, 0x00, 0x11, 0x25, 0x00, 0x05, 0x36


//--------------------- .nv.constant4             --------------------------
	.section	.nv.constant4,"a",@progbits
	.align	8
	.align		8
.nv.constant4:
        /*0000*/ 	.dword	_$_str


//--------------------- .nv.constant0.attn_fwd    --------------------------
	.section	.nv.constant0.attn_fwd,"a",@progbits
	.sectionflags	@""
	.align	4
.nv.constant0.attn_fwd:
	.zero		488


//--------------------- .text.attn_fwd            --------------------------
	.section	.text.attn_fwd,"ax",@progbits
	.sectioninfo	@"SHI_REGISTERS=128"
	.align	128
        .global         attn_fwd
        .type           attn_fwd,@function
        .size           attn_fwd,(.L_x_3 - attn_fwd)
        .other          attn_fwd,@"STO_CUDA_ENTRY STV_DEFAULT"
attn_fwd:
.text.attn_fwd:
[----:B------:R-:W-:Y:S02]  /*0000*/  IMAD.MOV.U32 R1, RZ, RZ, c[0x0][0x28] ;  /* 0x00000a00ff017624 */ /* 0x000fe400078e00ff */
[----:B------:R-:W0:Y:S01]  /*0010*/  S2R R2, SR_TID.X ;  /* 0x0000000000027919 */ /* 0x000e220000002100 */
[----:B------:R-:W-:Y:S01]  /*0020*/  IMAD.MOV.U32 R47, RZ, RZ, c[0x0][0x198] ;  /* 0x00006600ff2f7624 */ /* 0x000fe200078e00ff */
[----:B------:R-:W-:Y:S01]  /*0030*/  ULDC.64 UR6, c[0x0][0x118] ;  /* 0x0000460000067ab9 */ /* 0x000fe20000000a00 */
[----:B------:R-:W-:Y:S02]  /*0040*/  IADD3 R1, R1, -0xd18, RZ ;  /* 0xfffff2e801017810 */ /* 0x000fe40007ffe0ff */
[--C-:B0-----:R-:W-:Y:S02]  /*0050*/  SHF.R.U32.HI R0, RZ, 0x8, R2.reuse ;  /* 0x00000008ff007819 */ /* 0x101fe40000011602 */
[----:B------:R-:W-:Y:S02]  /*0060*/  SHF.R.S32.HI R46, RZ, 0x8, R2 ;  /* 0x00000008ff2e7819 */ /* 0x000fe40000011402 */
[----:B------:R-:W-:Y:S02]  /*0070*/  SGXT.U32 R3, R0, 0x1 ;  /* 0x000000010003781a */ /* 0x000fe40000000000 */
[----:B------:R-:W0:Y:S01]  /*0080*/  S2R R0, SR_CTAID.Y ;  /* 0x0000000000007919 */ /* 0x000e220000002600 */
[----:B------:R-:W-:-:S02]  /*0090*/  SGXT R46, R46, 0x1 ;  /* 0x000000012e2e781a */ /* 0x000fc40000000200 */
[----:B------:R-:W-:Y:S02]  /*00a0*/  IMAD R9, R3, c[0x0][0x198], RZ ;  /* 0x0000660003097a24 */ /* 0x000fe400078e02ff */
[----:B------:R-:W1:Y:S02]  /*00b0*/  S2R R3, SR_CTAID.X ;  /* 0x0000000000037919 */ /* 0x000e640000002500 */
[----:B------:R-:W-:-:S05]  /*00c0*/  IMAD R11, R47, 0x2, R9 ;  /* 0x000000022f0b7824 */ /* 0x000fca00078e0209 */
[----:B------:R-:W-:-:S05]  /*00d0*/  LEA R13, R47, R11, 0x1 ;  /* 0x0000000b2f0d7211 */ /* 0x000fca00078e08ff */
[----:B------:R-:W-:-:S04]  /*00e0*/  IMAD R15, R47, 0x2, R13 ;  /* 0x000000022f0f7824 */ /* 0x000fc800078e020d */
[C---:B------:R-:W-:Y:S02]  /*00f0*/  IMAD R21, R47.reuse, 0x2, R15 ;  /* 0x000000022f157824 */ /* 0x040fe400078e020f */
[----:B0-----:R-:W-:Y:S02]  /*0100*/  IMAD R0, R0, c[0x0][0x190], RZ ;  /* 0x0000640000007a24 */ /* 0x001fe400078e02ff */
[C---:B------:R-:W-:Y:S02]  /*0110*/  IMAD R25, R47.reuse, 0x2, R21 ;  /* 0x000000022f197824 */ /* 0x040fe400078e0215 */
[----:B------:R-:W-:Y:S01]  /*0120*/  IMAD.HI R44, R0, 0x2, RZ ;  /* 0x00000002002c7827 */ /* 0x000fe200078e02ff */
[C---:B-1----:R-:W-:Y:S02]  /*0130*/  PRMT R3, R2.reuse, 0x6540, R3 ;  /* 0x0000654002037816 */ /* 0x042fe40000000003 */
[----:B------:R-:W-:Y:S02]  /*0140*/  LOP3.LUT R2, R2, 0xff, RZ, 0xc0, !PT ;  /* 0x000000ff02027812 */ /* 0x000fe400078ec0ff */
[----:B------:R-:W-:Y:S01]  /*0150*/  LEA R29, R47, R25, 0x1 ;  /* 0x000000192f1d7211 */ /* 0x000fe200078e08ff */
[----:B------:R-:W-:-:S02]  /*0160*/  IMAD R4, R3, c[0x0][0x194], RZ ;  /* 0x0000650003047a24 */ /* 0x000fc400078e02ff */
[----:B------:R-:W-:Y:S02]  /*0170*/  IMAD.SHL.U32 R3, R0, 0x2, RZ ;  /* 0x0000000200037824 */ /* 0x000fe400078e00ff */
[C---:B------:R-:W-:Y:S02]  /*0180*/  IMAD.SHL.U32 R6, R4.reuse, 0x2, RZ ;  /* 0x0000000204067824 */ /* 0x040fe400078e00ff */
[----:B------:R-:W-:-:S03]  /*0190*/  IMAD.HI R5, R4, 0x2, RZ ;  /* 0x0000000204057827 */ /* 0x000fc600078e02ff */
[----:B------:R-:W-:Y:S01]  /*01a0*/  IADD3 R0, P0, P1, R6, c[0x0][0x160], R3 ;  /* 0x0000580006007a10 */ /* 0x000fe2000791e003 */
[----:B------:R-:W-:Y:S02]  /*01b0*/  IMAD.SHL.U32 R3, R2, 0x2, RZ ;  /* 0x0000000202037824 */ /* 0x000fe400078e00ff */
[----:B------:R-:W-:Y:S01]  /*01c0*/  IMAD R33, R47, 0x2, R29 ;  /* 0x000000022f217824 */ /* 0x000fe200078e021d */
[----:B------:R-:W-:Y:S02]  /*01d0*/  IADD3.X R44, R5, c[0x0][0x164], R44, P0, P1 ;  /* 0x00005900052c7a10 */ /* 0x000fe400007e242c */
[----:B------:R-:W-:Y:S01]  /*01e0*/  LEA R2, P0, R9, R0, 0x1 ;  /* 0x0000000009027211 */ /* 0x000fe200078008ff */
[----:B------:R-:W-:Y:S01]  /*01f0*/  IMAD R35, R47, 0x2, R33 ;  /* 0x000000022f237824 */ /* 0x000fe200078e0221 */
[----:B------:R-:W-:Y:S02]  /*0200*/  LOP3.LUT R46, R3, 0x210, R46, 0x78, !PT ;  /* 0x00000210032e7812 */ /* 0x000fe400078e782e */
[----:B------:R-:W-:Y:S01]  /*0210*/  LEA.HI.X.SX32 R3, R9, R44, 0x1, P0 ;  /* 0x0000002c09037211 */ /* 0x000fe200000f0eff */
[----:B------:R-:W-:Y:S01]  /*0220*/  IMAD R41, R47, 0x2, R35 ;  /* 0x000000022f297824 */ /* 0x000fe200078e0223 */
[----:B------:R-:W-:-:S02]  /*0230*/  LEA R8, P0, R13, R0, 0x1 ;  /* 0x000000000d087211 */ /* 0x000fc400078008ff */
[----:B------:R-:W-:Y:S01]  /*0240*/  LEA R4, P1, R11, R0, 0x1 ;  /* 0x000000000b047211 */ /* 0x000fe200078208ff */
[----:B------:R0:W2:Y:S01]  /*0250*/  LDG.E.U16 R24, [R2.64] ;  /* 0x0000000602187981 */ /* 0x0000a2000c1e1500 */
[----:B------:R-:W-:Y:S02]  /*0260*/  LEA.HI.X.SX32 R9, R13, R44, 0x1, P0 ;  /* 0x0000002c0d097211 */ /* 0x000fe400000f0eff */
[----:B------:R-:W-:Y:S02]  /*0270*/  LEA R10, P0, R15, R0, 0x1 ;  /* 0x000000000f0a7211 */ /* 0x000fe400078008ff */
[-C--:B------:R-:W-:Y:S01]  /*0280*/  LEA.HI.X.SX32 R5, R11, R44.reuse, 0x1, P1 ;  /* 0x0000002c0b057211 */ /* 0x080fe200008f0eff */
[----:B------:R1:W3:Y:S01]  /*0290*/  LDG.E.U16 R6, [R8.64] ;  /* 0x0000000608067981 */ /* 0x0002e2000c1e1500 */
[----:B------:R-:W-:Y:S02]  /*02a0*/  LEA.HI.X.SX32 R11, R15, R44, 0x1, P0 ;  /* 0x0000002c0f0b7211 */ /* 0x000fe400000f0eff */
[----:B------:R-:W-:Y:S01]  /*02b0*/  LEA R49, R47, R41, 0x1 ;  /* 0x000000292f317211 */ /* 0x000fe200078e08ff */
[----:B------:R4:W5:Y:S01]  /*02c0*/  LDG.E.U16 R12, [R4.64] ;  /* 0x00000006040c7981 */ /* 0x000962000c1e1500 */
[----:B0-----:R-:W-:-:S02]  /*02d0*/  LEA R2, P0, R25, R0, 0x1 ;  /* 0x0000000019027211 */ /* 0x001fc400078008ff */
[----:B------:R-:W-:Y:S01]  /*02e0*/  LEA R14, P1, R21, R0, 0x1 ;  /* 0x00000000150e7211 */ /* 0x000fe200078208ff */
[----:B------:R0:W3:Y:S01]  /*02f0*/  LDG.E.U16 R26, [R10.64] ;  /* 0x000000060a1a7981 */ /* 0x0000e2000c1e1500 */
[-C--:B------:R-:W-:Y:S01]  /*0300*/  LEA.HI.X.SX32 R3, R25, R44.reuse, 0x1, P0 ;  /* 0x0000002c19037211 */ /* 0x080fe200000f0eff */
[----:B------:R-:W-:Y:S01]  /*0310*/  IMAD R73, R47, 0x2, R49 ;  /* 0x000000022f497824 */ /* 0x000fe200078e0231 */
[----:B------:R-:W-:Y:S02]  /*0320*/  LEA.HI.X.SX32 R15, R21, R44, 0x1, P1 ;  /* 0x0000002c150f7211 */ /* 0x000fe400008f0eff */
[----:B----4-:R-:W-:Y:S01]  /*0330*/  LEA R4, P0, R29, R0, 0x1 ;  /* 0x000000001d047211 */ /* 0x010fe200078008ff */
[----:B------:R4:W3:Y:S01]  /*0340*/  LDG.E.U16 R16, [R2.64] ;  /* 0x0000000602107981 */ /* 0x0008e2000c1e1500 */
[----:B------:R-:W-:Y:S02]  /*0350*/  IMAD R75, R47, 0x2, R73 ;  /* 0x000000022f4b7824 */ /* 0x000fe400078e0249 */
[----:B------:R-:W-:Y:S01]  /*0360*/  LEA.HI.X.SX32 R5, R29, R44, 0x1, P0 ;  /* 0x0000002c1d057211 */ /* 0x000fe200000f0eff */
[----:B------:R0:W3:Y:S01]  /*0370*/  LDG.E.U16 R22, [R14.64] ;  /* 0x000000060e167981 */ /* 0x0000e2000c1e1500 */
[-C--:B-1----:R-:W-:Y:S01]  /*0380*/  LEA R8, P0, R33, R0.reuse, 0x1 ;  /* 0x0000000021087211 */ /* 0x082fe200078008ff */
[----:B------:R-:W-:Y:S01]  /*0390*/  IMAD R77, R47, 0x2, R75 ;  /* 0x000000022f4d7824 */ /* 0x000fe200078e024b */
[----:B------:R-:W-:Y:S01]  /*03a0*/  LEA R20, P1, R35, R0, 0x1 ;  /* 0x0000000023147211 */ /* 0x000fe200078208ff */
[----:B------:R-:W3:Y:S01]  /*03b0*/  LDG.E.U16 R4, [R4.64] ;  /* 0x0000000604047981 */ /* 0x000ee2000c1e1500 */
[----:B------:R-:W-:-:S02]  /*03c0*/  LEA.HI.X.SX32 R9, R33, R44, 0x1, P0 ;  /* 0x0000002c21097211 */ /* 0x000fc400000f0eff */
[----:B------:R-:W-:Y:S02]  /*03d0*/  LEA.HI.X.SX32 R21, R35, R44, 0x1, P1 ;  /* 0x0000002c23157211 */ /* 0x000fe400008f0eff */
[----:B------:R-:W-:Y:S01]  /*03e0*/  LEA R79, R47, R77, 0x1 ;  /* 0x0000004d2f4f7211 */ /* 0x000fe200078e08ff */
[----:B------:R1:W3:Y:S04]  /*03f0*/  LDG.E.U16 R18, [R8.64] ;  /* 0x0000000608127981 */ /* 0x0002e8000c1e1500 */
[----:B0-----:R-:W3:Y:S01]  /*0400*/  LDG.E.U16 R14, [R20.64] ;  /* 0x00000006140e7981 */ /* 0x001ee2000c1e1500 */
[----:B------:R-:W-:Y:S01]  /*0410*/  LEA R10, P0, R41, R0, 0x1 ;  /* 0x00000000290a7211 */ /* 0x000fe200078008ff */
[----:B------:R-:W-:-:S03]  /*0420*/  IMAD R81, R47, 0x2, R79 ;  /* 0x000000022f517824 */ /* 0x000fc600078e024f */
[----:B------:R-:W-:Y:S01]  /*0430*/  LEA.HI.X.SX32 R11, R41, R44, 0x1, P0 ;  /* 0x0000002c290b7211 */ /* 0x000fe200000f0eff */
[----:B------:R-:W-:Y:S01]  /*0440*/  IMAD R83, R47, 0x2, R81 ;  /* 0x000000022f537824 */ /* 0x000fe200078e0251 */
[----:B----4-:R-:W-:-:S03]  /*0450*/  LEA R2, P1, R75, R0, 0x1 ;  /* 0x000000004b027211 */ /* 0x010fc600078208ff */
[----:B------:R-:W-:Y:S01]  /*0460*/  IMAD R85, R47, 0x2, R83 ;  /* 0x000000022f557824 */ /* 0x000fe200078e0253 */
[----:B------:R-:W-:-:S04]  /*0470*/  LEA.HI.X.SX32 R3, R75, R44, 0x1, P1 ;  /* 0x0000002c4b037211 */ /* 0x000fc800008f0eff */
[C---:B------:R-:W-:Y:S01]  /*0480*/  LEA R23, R47.reuse, R85, 0x1 ;  /* 0x000000552f177211 */ /* 0x040fe200078e08ff */
[----:B------:R0:W4:Y:S04]  /*0490*/  LDG.E.U16 R30, [R2.64] ;  /* 0x00000006021e7981 */ /* 0x000128000c1e1500 */
[----:B------:R-:W-:-:S04]  /*04a0*/  IMAD R19, R47, 0x2, R23 ;  /* 0x000000022f137824 */ /* 0x000fc800078e0217 */
[----:B------:R-:W-:-:S04]  /*04b0*/  IMAD R7, R47, 0x2, R19 ;  /* 0x000000022f077824 */ /* 0x000fc800078e0213 */
[----:B------:R-:W-:-:S05]  /*04c0*/  IMAD R71, R47, 0x2, R7 ;  /* 0x000000022f477824 */ /* 0x000fca00078e0207 */
[----:B------:R-:W-:-:S05]  /*04d0*/  LEA R43, R47, R71, 0x1 ;  /* 0x000000472f2b7211 */ /* 0x000fca00078e08ff */
[----:B------:R-:W-:-:S04]  /*04e0*/  IMAD R39, R47, 0x2, R43 ;  /* 0x000000022f277824 */ /* 0x000fc800078e022b */
[----:B------:R-:W-:-:S04]  /*04f0*/  IMAD R27, R47, 0x2, R39 ;  /* 0x000000022f1b7824 */ /* 0x000fc800078e0227 */
[----:B------:R-:W-:-:S05]  /*0500*/  IMAD R17, R47, 0x2, R27 ;  /* 0x000000022f117824 */ /* 0x000fca00078e021b */
[----:B------:R-:W-:-:S05]  /*0510*/  LEA R31, R47, R17, 0x1 ;  /* 0x000000112f1f7211 */ /* 0x000fca00078e08ff */
[----:B------:R-:W-:-:S05]  /*0520*/  IMAD R37, R47, 0x2, R31 ;  /* 0x000000022f257824 */ /* 0x000fca00078e021f */
[----:B------:R-:W-:-:S05]  /*0530*/  LEA R69, R47, R37, 0x1 ;  /* 0x000000252f457211 */ /* 0x000fca00078e08ff */
[----:B------:R-:W-:-:S04]  /*0540*/  IMAD R67, R47, 0x2, R69 ;  /* 0x000000022f437824 */ /* 0x000fc800078e0245 */
[----:B------:R-:W-:-:S05]  /*0550*/  IMAD R65, R47, 0x2, R67 ;  /* 0x000000022f417824 */ /* 0x000fca00078e0243 */
[----:B------:R-:W-:-:S05]  /*0560*/  LEA R63, R47, R65, 0x1 ;  /* 0x000000412f3f7211 */ /* 0x000fca00078e08ff */
[----:B------:R-:W-:Y:S01]  /*0570*/  IMAD R45, R47, 0x2, R63 ;  /* 0x000000022f2d7824 */ /* 0x000fe200078e023f */
[----:B--2---:R2:W-:Y:S02]  /*0580*/  STL [R1+0x25c], R24 ;  /* 0x00025c1801007387 */ /* 0x0045e40000100800 */
[----:B--2---:R-:W-:-:S04]  /*0590*/  LEA R24, P0, R49, R0, 0x1 ;  /* 0x0000000031187211 */ /* 0x004fc800078008ff */
[----:B------:R-:W-:Y:S02]  /*05a0*/  LEA.HI.X.SX32 R25, R49, R44, 0x1, P0 ;  /* 0x0000002c31197211 */ /* 0x000fe400000f0eff */
[----:B------:R-:W-:-:S04]  /*05b0*/  LEA R40, P0, R73, R0, 0x1 ;  /* 0x0000000049287211 */ /* 0x000fc800078008ff */
[----:B------:R-:W-:Y:S02]  /*05c0*/  LEA.HI.X.SX32 R41, R73, R44, 0x1, P0 ;  /* 0x0000002c49297211 */ /* 0x000fe400000f0eff */
[C---:B-1----:R-:W-:Y:S01]  /*05d0*/  LEA R8, P0, R77.reuse, R0, 0x1 ;  /* 0x000000004d087211 */ /* 0x042fe200078008ff */
[----:B-----5:R1:W-:Y:S03]  /*05e0*/  STL [R1+0x2b4], R12 ;  /* 0x0002b40c01007387 */ /* 0x0203e60000100800 */
[----:B------:R-:W-:Y:S01]  /*05f0*/  LEA.HI.X.SX32 R9, R77, R44, 0x1, P0 ;  /* 0x0000002c4d097211 */ /* 0x000fe200000f0eff */
[----:B------:R2:W5:Y:S01]  /*0600*/  LDG.E.U16 R32, [R40.64] ;  /* 0x0000000628207981 */ /* 0x000562000c1e1500 */
[----:B------:R-:W-:-:S03]  /*0610*/  LEA R28, P0, R79, R0, 0x1 ;  /* 0x000000004f1c7211 */ /* 0x000fc600078008ff */
[----:B---3--:R3:W-:Y:S01]  /*0620*/  STL [R1+0x300], R6 ;  /* 0x0003000601007387 */ /* 0x0087e20000100800 */
[----:B------:R-:W-:-:S03]  /*0630*/  LEA.HI.X.SX32 R29, R79, R44, 0x1, P0 ;  /* 0x0000002c4f1d7211 */ /* 0x000fc600000f0eff */
[----:B-1----:R1:W4:Y:S04]  /*0640*/  LDG.E.U16 R12, [R10.64] ;  /* 0x000000060a0c7981 */ /* 0x002328000c1e1500 */
[----:B------:R0:W-:Y:S04]  /*0650*/  STL [R1+0x304], R26 ;  /* 0x0003041a01007387 */ /* 0x0001e80000100800 */
[----:B---3--:R3:W5:Y:S01]  /*0660*/  LDG.E.U16 R6, [R24.64] ;  /* 0x0000000618067981 */ /* 0x008762000c1e1500 */
[----:B-1----:R-:W-:-:S03]  /*0670*/  LEA R10, P0, R81, R0, 0x1 ;  /* 0x00000000510a7211 */ /* 0x002fc600078008ff */
[----:B------:R-:W-:Y:S04]  /*0680*/  STL [R1+0x250], R22 ;  /* 0x0002501601007387 */ /* 0x000fe80000100800 */
[----:B------:R-:W-:Y:S01]  /*0690*/  STL [R1+0x2b0], R16 ;  /* 0x0002b01001007387 */ /* 0x000fe20000100800 */
[----:B------:R-:W-:-:S03]  /*06a0*/  LEA.HI.X.SX32 R11, R81, R44, 0x1, P0 ;  /* 0x0000002c510b7211 */ /* 0x000fc600000f0eff */
[----:B------:R1:W-:Y:S04]  /*06b0*/  STL [R1+0x2fc], R4 ;  /* 0x0002fc0401007387 */ /* 0x0003e80000100800 */
[----:B0-----:R0:W5:Y:S04]  /*06c0*/  LDG.E.U16 R26, [R8.64] ;  /* 0x00000006081a7981 */ /* 0x001168000c1e1500 */
[----:B------:R-:W5:Y:S01]  /*06d0*/  LDG.E.U16 R11, [R10.64] ;  /* 0x000000060a0b7981 */ /* 0x000f62000c1e1500 */
[----:B-1----:R-:W-:-:S04]  /*06e0*/  LEA R4, P1, R83, R0, 0x1 ;  /* 0x0000000053047211 */ /* 0x002fc800078208ff */
[----:B------:R-:W-:Y:S01]  /*06f0*/  LEA.HI.X.SX32 R5, R83, R44, 0x1, P1 ;  /* 0x0000002c53057211 */ /* 0x000fe200008f0eff */
[----:B------:R-:W-:Y:S04]  /*0700*/  STL [R1+0x2f8], R18 ;  /* 0x0002f81201007387 */ /* 0x000fe80000100800 */
[----:B0-----:R-:W5:Y:S04]  /*0710*/  LDG.E.U16 R8, [R28.64] ;  /* 0x000000061c087981 */ /* 0x001f68000c1e1500 */
[----:B------:R0:W-:Y:S04]  /*0720*/  STL [R1+0x24c], R14 ;  /* 0x00024c0e01007387 */ /* 0x0001e80000100800 */
[----:B0-----:R0:W5:Y:S01]  /*0730*/  LDG.E.U16 R14, [R4.64] ;  /* 0x00000006040e7981 */ /* 0x001162000c1e1500 */
[----:B------:R-:W-:-:S04]  /*0740*/  LEA R2, P0, R85, R0, 0x1 ;  /* 0x0000000055027211 */ /* 0x000fc800078008ff */
[----:B------:R-:W-:Y:S02]  /*0750*/  LEA.HI.X.SX32 R3, R85, R44, 0x1, P0 ;  /* 0x0000002c55037211 */ /* 0x000fe400000f0eff */
[----:B---3--:R-:W-:-:S03]  /*0760*/  LEA R24, P0, R23, R0, 0x1 ;  /* 0x0000000017187211 */ /* 0x008fc600078008ff */
[----:B------:R1:W3:Y:S01]  /*0770*/  LDG.E.U16 R20, [R2.64] ;  /* 0x0000000602147981 */ /* 0x0002e2000c1e1500 */
[----:B------:R-:W-:Y:S02]  /*0780*/  LEA.HI.X.SX32 R25, R23, R44, 0x1, P0 ;  /* 0x0000002c17197211 */ /* 0x000fe400000f0eff */
[----:B------:R-:W-:-:S04]  /*0790*/  LEA R18, P0, R19, R0, 0x1 ;  /* 0x0000000013127211 */ /* 0x000fc800078008ff */
[----:B------:R-:W-:Y:S02]  /*07a0*/  LEA.HI.X.SX32 R19, R19, R44, 0x1, P0 ;  /* 0x0000002c13137211 */ /* 0x000fe400000f0eff */
[----:B0-----:R-:W-:-:S03]  /*07b0*/  LEA R4, P0, R71, R0, 0x1 ;  /* 0x0000000047047211 */ /* 0x001fc600078008ff */
[----:B--2---:R0:W2:Y:S01]  /*07c0*/  LDG.E.U16 R40, [R18.64] ;  /* 0x0000000612287981 */ /* 0x0040a2000c1e1500 */
[----:B------:R-:W-:Y:S02]  /*07d0*/  LEA.HI.X.SX32 R5, R71, R44, 0x1, P0 ;  /* 0x0000002c47057211 */ /* 0x000fe400000f0eff */
[----:B-1----:R-:W-:-:S04]  /*07e0*/  LEA R2, P0, R43, R0, 0x1 ;  /* 0x000000002b027211 */ /* 0x002fc800078008ff */
[----:B------:R-:W-:Y:S02]  /*07f0*/  LEA.HI.X.SX32 R3, R43, R44, 0x1, P0 ;  /* 0x0000002c2b037211 */ /* 0x000fe400000f0eff */
[----:B------:R-:W-:-:S04]  /*0800*/  LEA R38, P0, R39, R0, 0x1 ;  /* 0x0000000027267211 */ /* 0x000fc800078008ff */
[----:B------:R-:W-:Y:S01]  /*0810*/  LEA.HI.X.SX32 R39, R39, R44, 0x1, P0 ;  /* 0x0000002c27277211 */ /* 0x000fe200000f0eff */
[----:B----4-:R1:W-:Y:S04]  /*0820*/  STL [R1+0x2ac], R12 ;  /* 0x0002ac0c01007387 */ /* 0x0103e80000100800 */
[----:B-----5:R4:W-:Y:S04]  /*0830*/  STL [R1+0x2f4], R6 ;  /* 0x0002f40601007387 */ /* 0x0209e80000100800 */
[----:B-1----:R1:W5:Y:S01]  /*0840*/  LDG.E.U16 R12, [R24.64] ;  /* 0x00000006180c7981 */ /* 0x002362000c1e1500 */
[----:B----4-:R-:W-:-:S03]  /*0850*/  LEA R6, P1, R7, R0, 0x1 ;  /* 0x0000000007067211 */ /* 0x010fc600078208ff */
[----:B------:R4:W-:Y:S01]  /*0860*/  STL [R1+0x2f0], R32 ;  /* 0x0002f02001007387 */ /* 0x0009e20000100800 */
[----:B------:R-:W-:-:S03]  /*0870*/  LEA.HI.X.SX32 R7, R7, R44, 0x1, P1 ;  /* 0x0000002c07077211 */ /* 0x000fc600008f0eff */
[----:B------:R-:W-:Y:S01]  /*0880*/  STL [R1+0x240], R30 ;  /* 0x0002401e01007387 */ /* 0x000fe20000100800 */
[----:B0-----:R-:W-:-:S03]  /*0890*/  LEA R18, P1, R27, R0, 0x1 ;  /* 0x000000001b127211 */ /* 0x001fc600078208ff */
[----:B------:R-:W-:Y:S04]  /*08a0*/  STL [R1+0x2a4], R26 ;  /* 0x0002a41a01007387 */ /* 0x000fe80000100800 */
[----:B----4-:R0:W4:Y:S04]  /*08b0*/  LDG.E.U16 R32, [R6.64] ;  /* 0x0000000606207981 */ /* 0x010128000c1e1500 */
[----:B-1----:R1:W4:Y:S04]  /*08c0*/  LDG.E.U16 R25, [R4.64] ;  /* 0x0000000604197981 */ /* 0x002328000c1e1500 */
[----:B------:R0:W-:Y:S04]  /*08d0*/  STL [R1+0x2ec], R8 ;  /* 0x0002ec0801007387 */ /* 0x0001e80000100800 */
[----:B------:R-:W-:Y:S01]  /*08e0*/  STL [R1+0x2e8], R11 ;  /* 0x0002e80b01007387 */ /* 0x000fe20000100800 */
[----:B------:R-:W-:-:S03]  /*08f0*/  LEA.HI.X.SX32 R19, R27, R44, 0x1, P1 ;  /* 0x0000002c1b137211 */ /* 0x000fc600008f0eff */
[----:B0-----:R0:W4:Y:S04]  /*0900*/  LDG.E.U16 R8, [R2.64] ;  /* 0x0000000602087981 */ /* 0x001128000c1e1500 */
[----:B------:R0:W-:Y:S04]  /*0910*/  STL [R1+0x23c], R14 ;  /* 0x00023c0e01007387 */ /* 0x0001e80000100800 */
[----:B------:R-:W4:Y:S04]  /*0920*/  LDG.E.U16 R28, [R18.64] ;  /* 0x00000006121c7981 */ /* 0x000f28000c1e1500 */
[----:B0-----:R-:W4:Y:S01]  /*0930*/  LDG.E.U16 R14, [R38.64] ;  /* 0x00000006260e7981 */ /* 0x001f22000c1e1500 */
[----:B------:R-:W-:-:S04]  /*0940*/  LEA R26, P0, R17, R0, 0x1 ;  /* 0x00000000111a7211 */ /* 0x000fc800078008ff */
[----:B------:R-:W-:Y:S02]  /*0950*/  LEA.HI.X.SX32 R27, R17, R44, 0x1, P0 ;  /* 0x0000002c111b7211 */ /* 0x000fe400000f0eff */
[-C--:B------:R-:W-:Y:S01]  /*0960*/  LEA R6, P0, R31, R0.reuse, 0x1 ;  /* 0x000000001f067211 */ /* 0x080fe200078008ff */
[----:B---3--:R0:W-:Y:S01]  /*0970*/  STL [R1+0x2a0], R20 ;  /* 0x0002a01401007387 */ /* 0x0081e20000100800 */
[----:B------:R-:W-:Y:S02]  /*0980*/  LEA R2, P1, R69, R0, 0x1 ;  /* 0x0000000045027211 */ /* 0x000fe400078208ff */
[----:B------:R-:W-:Y:S02]  /*0990*/  LEA.HI.X.SX32 R7, R31, R44, 0x1, P0 ;  /* 0x0000002c1f077211 */ /* 0x000fe400000f0eff */
[----:B-1----:R-:W-:Y:S02]  /*09a0*/  LEA R4, P0, R37, R0, 0x1 ;  /* 0x0000000025047211 */ /* 0x002fe400078008ff */
[----:B------:R-:W-:-:S02]  /*09b0*/  LEA.HI.X.SX32 R3, R69, R44, 0x1, P1 ;  /* 0x0000002c45037211 */ /* 0x000fc400008f0eff */
[----:B------:R-:W-:Y:S01]  /*09c0*/  LEA.HI.X.SX32 R5, R37, R44, 0x1, P0 ;  /* 0x0000002c25057211 */ /* 0x000fe200000f0eff */
[----:B0-----:R0:W3:Y:S01]  /*09d0*/  LDG.E.U16 R20, [R26.64] ;  /* 0x000000061a147981 */ /* 0x0010e2000c1e1500 */
[----:B------:R-:W-:-:S03]  /*09e0*/  IMAD R61, R47, 0x2, R45 ;  /* 0x000000022f3d7824 */ /* 0x000fc600078e022d */
[----:B------:R1:W3:Y:S04]  /*09f0*/  LDG.E.U16 R50, [R4.64] ;  /* 0x0000000604327981 */ /* 0x0002e8000c1e1500 */
[----:B0-----:R0:W3:Y:S02]  /*0a00*/  LDG.E.U16 R26, [R6.64] ;  /* 0x00000006061a7981 */ /* 0x0010e4000c1e1500 */
[----:B0-----:R-:W-:-:S04]  /*0a10*/  LEA R6, P0, R67, R0, 0x1 ;  /* 0x0000000043067211 */ /* 0x001fc800078008ff */
[----:B------:R-:W-:Y:S02]  /*0a20*/  LEA.HI.X.SX32 R7, R67, R44, 0x1, P0 ;  /* 0x0000002c43077211 */ /* 0x000fe400000f0eff */
[----:B-1----:R-:W-:Y:S01]  /*0a30*/  LEA R4, P0, R65, R0, 0x1 ;  /* 0x0000000041047211 */ /* 0x002fe200078008ff */
[----:B------:R-:W-:Y:S02]  /*0a40*/  IMAD R59, R47, 0x2, R61 ;  /* 0x000000022f3b7824 */ /* 0x000fe400078e023d */
[----:B------:R0:W3:Y:S01]  /*0a50*/  LDG.E.U16 R27, [R6.64] ;  /* 0x00000006061b7981 */ /* 0x0000e2000c1e1500 */
[----:B------:R-:W-:Y:S02]  /*0a60*/  LEA.HI.X.SX32 R5, R65, R44, 0x1, P0 ;  /* 0x0000002c41057211 */ /* 0x000fe400000f0eff */
[----:B0-----:R-:W-:-:S04]  /*0a70*/  LEA R6, P0, R45, R0, 0x1 ;  /* 0x000000002d067211 */ /* 0x001fc800078008ff */
[----:B------:R-:W-:Y:S01]  /*0a80*/  LEA.HI.X.SX32 R7, R45, R44, 0x1, P0 ;  /* 0x0000002c2d077211 */ /* 0x000fe200000f0eff */
[----:B-----5:R-:W-:Y:S04]  /*0a90*/  STL [R1+0x2e4], R12 ;  /* 0x0002e40c01007387 */ /* 0x020fe80000100800 */
[----:B--2---:R0:W-:Y:S04]  /*0aa0*/  STL [R1+0x2e0], R40 ;  /* 0x0002e02801007387 */ /* 0x0041e80000100800 */
[----:B0-----:R0:W2:Y:S04]  /*0ab0*/  LDG.E.U16 R40, [R2.64] ;  /* 0x0000000602287981 */ /* 0x0010a8000c1e1500 */
[----:B----4-:R-:W-:Y:S01]  /*0ac0*/  STL [R1+0x230], R32 ;  /* 0x0002302001007387 */ /* 0x010fe20000100800 */
[----:B0-----:R-:W-:-:S03]  /*0ad0*/  LEA R2, P1, R63, R0, 0x1 ;  /* 0x000000003f027211 */ /* 0x001fc600078208ff */
[----:B------:R-:W-:Y:S01]  /*0ae0*/  STL [R1+0x29c], R25 ;  /* 0x00029c1901007387 */ /* 0x000fe20000100800 */
[----:B------:R-:W-:-:S03]  /*0af0*/  LEA.HI.X.SX32 R3, R63, R44, 0x1, P1 ;  /* 0x0000002c3f037211 */ /* 0x000fc600008f0eff */
[----:B------:R0:W-:Y:S04]  /*0b00*/  STL [R1+0x2dc], R8 ;  /* 0x0002dc0801007387 */ /* 0x0001e80000100800 */
[----:B0-----:R0:W4:Y:S04]  /*0b10*/  LDG.E.U16 R8, [R4.64] ;  /* 0x0000000604087981 */ /* 0x001128000c1e1500 */
[----:B------:R1:W-:Y:S01]  /*0b20*/  STL [R1+0x2d8], R14 ;  /* 0x0002d80e01007387 */ /* 0x0003e20000100800 */
[----:B0-----:R-:W-:-:S03]  /*0b30*/  LEA R4, P0, R61, R0, 0x1 ;  /* 0x000000003d047211 */ /* 0x001fc600078008ff */
[----:B-1----:R0:W5:Y:S01]  /*0b40*/  LDG.E.U16 R14, [R2.64] ;  /* 0x00000006020e7981 */ /* 0x002162000c1e1500 */
[----:B------:R-:W-:-:S03]  /*0b50*/  LEA.HI.X.SX32 R5, R61, R44, 0x1, P0 ;  /* 0x0000002c3d057211 */ /* 0x000fc600000f0eff */
[----:B------:R1:W-:Y:S04]  /*0b60*/  STL [R1+0x22c], R28 ;  /* 0x00022c1c01007387 */ /* 0x0003e80000100800 */
[----:B------:R3:W5:Y:S01]  /*0b70*/  LDG.E.U16 R58, [R4.64] ;  /* 0x00000006043a7981 */ /* 0x000762000c1e1500 */
[----:B0-----:R-:W-:-:S04]  /*0b80*/  LEA R2, P1, R59, R0, 0x1 ;  /* 0x000000003b027211 */ /* 0x001fc800078208ff */
[----:B------:R-:W-:Y:S01]  /*0b90*/  LEA.HI.X.SX32 R3, R59, R44, 0x1, P1 ;  /* 0x0000002c3b037211 */ /* 0x000fe200008f0eff */
[----:B-1----:R0:W5:Y:S04]  /*0ba0*/  LDG.E.U16 R28, [R6.64] ;  /* 0x00000006061c7981 */ /* 0x002168000c1e1500 */
[----:B------:R1:W5:Y:S01]  /*0bb0*/  LDG.E.U16 R56, [R2.64] ;  /* 0x0000000602387981 */ /* 0x000362000c1e1500 */
[----:B------:R-:W-:-:S05]  /*0bc0*/  LEA R88, R47, R59, 0x1 ;  /* 0x0000003b2f587211 */ /* 0x000fca00078e08ff */
[----:B------:R-:W-:-:S04]  /*0bd0*/  IMAD R57, R47, 0x2, R88 ;  /* 0x000000022f397824 */ /* 0x000fc800078e0258 */
[----:B------:R-:W-:-:S04]  /*0be0*/  IMAD R55, R47, 0x2, R57 ;  /* 0x000000022f377824 */ /* 0x000fc800078e0239 */
[----:B------:R-:W-:-:S05]  /*0bf0*/  IMAD R13, R47, 0x2, R55 ;  /* 0x000000022f0d7824 */ /* 0x000fca00078e0237 */
[----:B------:R-:W-:-:S05]  /*0c00*/  LEA R87, R47, R13, 0x1 ;  /* 0x0000000d2f577211 */ /* 0x000fca00078e08ff */
[----:B------:R-:W-:-:S04]  /*0c10*/  IMAD R53, R47, 0x2, R87 ;  /* 0x000000022f357824 */ /* 0x000fc800078e0257 */
[----:B------:R-:W-:Y:S01]  /*0c20*/  IMAD R33, R47, 0x2, R53 ;  /* 0x000000022f217824 */ /* 0x000fe200078e0235 */
[----:B0-----:R-:W-:-:S03]  /*0c30*/  LEA R6, P0, R57, R0, 0x1 ;  /* 0x0000000039067211 */ /* 0x001fc600078008ff */
[----:B------:R-:W-:Y:S01]  /*0c40*/  IMAD R51, R47, 0x2, R33 ;  /* 0x000000022f337824 */ /* 0x000fe200078e0221 */
[----:B------:R-:W-:Y:S02]  /*0c50*/  LEA.HI.X.SX32 R7, R57, R44, 0x1, P0 ;  /* 0x0000002c39077211 */ /* 0x000fe400000f0eff */
[----:B---3--:R-:W-:Y:S02]  /*0c60*/  LEA R4, P0, R55, R0, 0x1 ;  /* 0x0000000037047211 */ /* 0x008fe400078008ff */
[----:B------:R-:W-:Y:S02]  /*0c70*/  LEA R86, R47, R51, 0x1 ;  /* 0x000000332f567211 */ /* 0x000fe400078e08ff */
[----:B------:R-:W-:Y:S02]  /*0c80*/  LEA.HI.X.SX32 R5, R55, R44, 0x1, P0 ;  /* 0x0000002c37057211 */ /* 0x000fe400000f0eff */
[----:B-1----:R-:W-:Y:S01]  /*0c90*/  LEA R2, P1, R13, R0, 0x1 ;  /* 0x000000000d027211 */ /* 0x002fe200078208ff */
[C---:B------:R-:W-:Y:S01]  /*0ca0*/  IMAD R49, R47.reuse, 0x2, R86 ;  /* 0x000000022f317824 */ /* 0x040fe200078e0256 */
[----:B------:R0:W3:Y:S03]  /*0cb0*/  LDG.E.U16 R55, [R6.64] ;  /* 0x0000000606377981 */ /* 0x0000e6000c1e1500 */
[----:B------:R-:W-:Y:S01]  /*0cc0*/  IMAD R34, R47, 0x2, R49 ;  /* 0x000000022f227824 */ /* 0x000fe200078e0231 */
[----:B------:R-:W-:Y:S01]  /*0cd0*/  STL [R1+0x294], R20 ;  /* 0x0002941401007387 */ /* 0x000fe20000100800 */
[----:B------:R-:W-:-:S03]  /*0ce0*/  LEA.HI.X.SX32 R3, R13, R44, 0x1, P1 ;  /* 0x0000002c0d037211 */ /* 0x000fc600008f0eff */
[----:B------:R-:W-:Y:S01]  /*0cf0*/  STL [R1+0x2d4], R26 ;  /* 0x0002d41a01007387 */ /* 0x000fe20000100800 */
[----:B0-----:R-:W-:-:S03]  /*0d00*/  LEA R6, P0, R53, R0, 0x1 ;  /* 0x0000000035067211 */ /* 0x001fc600078008ff */
[----:B------:R0:W-:Y:S01]  /*0d10*/  STL [R1+0x2d0], R50 ;  /* 0x0002d03201007387 */ /* 0x0001e20000100800 */
[----:B------:R-:W-:Y:S01]  /*0d20*/  IMAD R15, R47, 0x2, R34 ;  /* 0x000000022f0f7824 */ /* 0x000fe200078e0222 */
[----:B------:R-:W-:Y:S02]  /*0d30*/  LEA.HI.X.SX32 R7, R53, R44, 0x1, P0 ;  /* 0x0000002c35077211 */ /* 0x000fe400000f0eff */
[----:B------:R1:W3:Y:S04]  /*0d40*/  LDG.E.U16 R59, [R2.64] ;  /* 0x00000006023b7981 */ /* 0x0002e8000c1e1500 */
[----:B0-----:R0:W3:Y:S01]  /*0d50*/  LDG.E.U16 R50, [R4.64] ;  /* 0x0000000604327981 */ /* 0x0010e2000c1e1500 */
[----:B------:R-:W-:Y:S02]  /*0d60*/  LEA R84, R47, R15, 0x1 ;  /* 0x0000000f2f547211 */ /* 0x000fe400078e08ff */
[-C--:B-1----:R-:W-:Y:S01]  /*0d70*/  LEA R2, P1, R51, R0.reuse, 0x1 ;  /* 0x0000000033027211 */ /* 0x082fe200078208ff */
[----:B------:R1:W3:Y:S01]  /*0d80*/  LDG.E.U16 R57, [R6.64] ;  /* 0x0000000606397981 */ /* 0x0002e2000c1e1500 */
[----:B0-----:R-:W-:-:S04]  /*0d90*/  LEA R4, P0, R33, R0, 0x1 ;  /* 0x0000000021047211 */ /* 0x001fc800078008ff */
[----:B------:R-:W-:Y:S02]  /*0da0*/  LEA.HI.X.SX32 R5, R33, R44, 0x1, P0 ;  /* 0x0000002c21057211 */ /* 0x000fe400000f0eff */
[----:B-1----:R-:W-:Y:S02]  /*0db0*/  LEA R6, P0, R49, R0, 0x1 ;  /* 0x0000000031067211 */ /* 0x002fe400078008ff */
[-C--:B------:R-:W-:Y:S01]  /*0dc0*/  LEA.HI.X.SX32 R3, R51, R44.reuse, 0x1, P1 ;  /* 0x0000002c33037211 */ /* 0x080fe200008f0eff */
[----:B------:R-:W-:Y:S01]  /*0dd0*/  IMAD R21, R47, 0x2, R84 ;  /* 0x000000022f157824 */ /* 0x000fe200078e0254 */
[----:B------:R0:W3:Y:S01]  /*0de0*/  LDG.E.U16 R51, [R4.64] ;  /* 0x0000000604337981 */ /* 0x0000e2000c1e1500 */
[----:B------:R-:W-:-:S03]  /*0df0*/  LEA.HI.X.SX32 R7, R49, R44, 0x1, P0 ;  /* 0x0000002c31077211 */ /* 0x000fc600000f0eff */
[----:B------:R1:W3:Y:S01]  /*0e00*/  LDG.E.U16 R54, [R2.64] ;  /* 0x0000000602367981 */ /* 0x0002e2000c1e1500 */
[----:B0-----:R-:W-:-:S04]  /*0e10*/  LEA R4, P0, R34, R0, 0x1 ;  /* 0x0000000022047211 */ /* 0x001fc800078008ff */
[----:B------:R-:W-:Y:S01]  /*0e20*/  LEA.HI.X.SX32 R5, R34, R44, 0x1, P0 ;  /* 0x0000002c22057211 */ /* 0x000fe200000f0eff */
[----:B--2---:R-:W-:Y:S04]  /*0e30*/  STL [R1+0x220], R40 ;  /* 0x0002202801007387 */ /* 0x004fe80000100800 */
[----:B------:R-:W-:Y:S04]  /*0e40*/  STL [R1+0x290], R27 ;  /* 0x0002901b01007387 */ /* 0x000fe80000100800 */
[----:B----4-:R-:W-:Y:S04]  /*0e50*/  STL [R1+0x2cc], R8 ;  /* 0x0002cc0801007387 */ /* 0x010fe80000100800 */
[----:B-----5:R-:W-:Y:S04]  /*0e60*/  STL [R1+0x2c8], R14 ;  /* 0x0002c80e01007387 */ /* 0x020fe80000100800 */
[----:B------:R-:W-:Y:S04]  /*0e70*/  STL [R1+0x21c], R28 ;  /* 0x00021c1c01007387 */ /* 0x000fe80000100800 */
[----:B------:R0:W-:Y:S04]  /*0e80*/  STL [R1+0x28c], R58 ;  /* 0x00028c3a01007387 */ /* 0x0001e80000100800 */
[----:B------:R2:W-:Y:S01]  /*0e90*/  STL [R1+0x2c4], R56 ;  /* 0x0002c43801007387 */ /* 0x0005e20000100800 */
[----:B------:R-:W-:Y:S01]  /*0ea0*/  IMAD R35, R47, 0x2, R21 ;  /* 0x000000022f237824 */ /* 0x000fe200078e0215 */
[----:B-1----:R-:W-:-:S02]  /*0eb0*/  LEA R2, P1, R15, R0, 0x1 ;  /* 0x000000000f027211 */ /* 0x002fc400078208ff */
[----:B0-----:R0:W4:Y:S04]  /*0ec0*/  LDG.E.U16 R58, [R4.64] ;  /* 0x00000006043a7981 */ /* 0x001128000c1e1500 */
[----:B--2---:R1:W2:Y:S02]  /*0ed0*/  LDG.E.U16 R56, [R6.64] ;  /* 0x0000000606387981 */ /* 0x0042a4000c1e1500 */
[----:B-1----:R-:W-:-:S04]  /*0ee0*/  LEA R6, P0, R21, R0, 0x1 ;  /* 0x0000000015067211 */ /* 0x002fc800078008ff */
[----:B------:R-:W-:-:S05]  /*0ef0*/  LEA.HI.X.SX32 R7, R21, R44, 0x1, P0 ;  /* 0x0000002c15077211 */ /* 0x000fca00000f0eff */
[----:B------:R-:W5:Y:S01]  /*0f00*/  LDG.E.U16 R6, [R6.64] ;  /* 0x0000000606067981 */ /* 0x000f62000c1e1500 */
[----:B------:R-:W-:Y:S01]  /*0f10*/  IMAD R16, R47, 0x2, R35 ;  /* 0x000000022f107824 */ /* 0x000fe200078e0223 */
[----:B------:R-:W-:-:S04]  /*0f20*/  LEA.HI.X.SX32 R3, R15, R44, 0x1, P1 ;  /* 0x0000002c0f037211 */ /* 0x000fc800008f0eff */
[----:B------:R-:W-:Y:S02]  /*0f30*/  LEA R82, R47, R16, 0x1 ;  /* 0x000000102f527211 */ /* 0x000fe400078e08ff */
[----:B0-----:R-:W-:Y:S01]  /*0f40*/  LEA R4, P0, R35, R0, 0x1 ;  /* 0x0000000023047211 */ /* 0x001fe200078008ff */
[----:B---3--:R0:W-:Y:S02]  /*0f50*/  STL [R1+0x210], R55 ;  /* 0x0002103701007387 */ /* 0x0081e40000100800 */
[----:B------:R-:W-:Y:S01]  /*0f60*/  IMAD R22, R47, 0x2, R82 ;  /* 0x000000022f167824 */ /* 0x000fe200078e0252 */
[----:B------:R-:W-:-:S03]  /*0f70*/  LEA.HI.X.SX32 R5, R35, R44, 0x1, P0 ;  /* 0x0000002c23057211 */ /* 0x000fc600000f0eff */
[C---:B------:R-:W-:Y:S02]  /*0f80*/  IMAD R36, R47.reuse, 0x2, R22 ;  /* 0x000000022f247824 */ /* 0x040fe400078e0216 */
[----:B------:R1:W3:Y:S04]  /*0f90*/  LDG.E.U16 R61, [R4.64] ;  /* 0x00000006043d7981 */ /* 0x0002e8000c1e1500 */
[----:B0-----:R0:W2:Y:S01]  /*0fa0*/  LDG.E.U16 R55, [R2.64] ;  /* 0x0000000602377981 */ /* 0x0010a2000c1e1500 */
[----:B------:R-:W-:-:S03]  /*0fb0*/  IMAD R9, R47, 0x2, R36 ;  /* 0x000000022f097824 */ /* 0x000fc600078e0224 */
[----:B------:R-:W-:Y:S01]  /*0fc0*/  STL [R1+0x284], R50 ;  /* 0x0002843201007387 */ /* 0x000fe20000100800 */
[----:B0-----:R-:W-:-:S03]  /*0fd0*/  LEA R2, P1, R16, R0, 0x1 ;  /* 0x0000000010027211 */ /* 0x001fc600078208ff */
[----:B------:R-:W-:Y:S01]  /*0fe0*/  STL [R1+0x2c0], R59 ;  /* 0x0002c03b01007387 */ /* 0x000fe20000100800 */
[----:B------:R-:W-:-:S05]  /*0ff0*/  LEA.HI.X.SX32 R3, R16, R44, 0x1, P1 ;  /* 0x0000002c10037211 */ /* 0x000fca00008f0eff */
[----:B------:R0:W3:Y:S02]  /*1000*/  LDG.E.U16 R49, [R2.64] ;  /* 0x0000000602317981 */ /* 0x0000e4000c1e1500 */
[----:B0-----:R-:W-:-:S04]  /*1010*/  LEA R2, P1, R9, R0, 0x1 ;  /* 0x0000000009027211 */ /* 0x001fc800078208ff */
[----:B------:R-:W-:Y:S01]  /*1020*/  LEA.HI.X.SX32 R3, R9, R44, 0x1, P1 ;  /* 0x0000002c09037211 */ /* 0x000fe200008f0eff */
[----:B-----5:R0:W-:Y:S04]  /*1030*/  STL [R1+0x1fc], R6 ;  /* 0x0001fc0601007387 */ /* 0x0201e80000100800 */
[----:B------:R-:W-:Y:S01]  /*1040*/  STL [R1+0x20c], R57 ;  /* 0x00020c3901007387 */ /* 0x000fe20000100800 */
[----:B0-----:R-:W-:-:S03]  /*1050*/  LEA R6, P0, R22, R0, 0x1 ;  /* 0x0000000016067211 */ /* 0x001fc600078008ff */
[----:B------:R-:W-:Y:S01]  /*1060*/  STL [R1+0x280], R51 ;  /* 0x0002803301007387 */ /* 0x000fe20000100800 */
[----:B------:R-:W-:-:S03]  /*1070*/  LEA.HI.X.SX32 R7, R22, R44, 0x1, P0 ;  /* 0x0000002c16077211 */ /* 0x000fc600000f0eff */
[----:B------:R0:W-:Y:S01]  /*1080*/  STL [R1+0x2bc], R54 ;  /* 0x0002bc3601007387 */ /* 0x0001e20000100800 */
[----:B-1----:R-:W-:-:S04]  /*1090*/  LEA R4, P0, R36, R0, 0x1 ;  /* 0x0000000024047211 */ /* 0x002fc800078008ff */
[----:B------:R-:W-:Y:S01]  /*10a0*/  LEA.HI.X.SX32 R5, R36, R44, 0x1, P0 ;  /* 0x0000002c24057211 */ /* 0x000fe200000f0eff */
[----:B0-----:R0:W5:Y:S04]  /*10b0*/  LDG.E.U16 R54, [R6.64] ;  /* 0x0000000606367981 */ /* 0x001168000c1e1500 */
[----:B--2---:R1:W-:Y:S04]  /*10c0*/  STL [R1+0x200], R56 ;  /* 0x0002003801007387 */ /* 0x0043e80000100800 */
[----:B------:R2:W5:Y:S04]  /*10d0*/  LDG.E.U16 R57, [R4.64] ;  /* 0x0000000604397981 */ /* 0x000568000c1e1500 */
[----:B-1----:R1:W5:Y:S01]  /*10e0*/  LDG.E.U16 R56, [R2.64] ;  /* 0x0000000602387981 */ /* 0x002362000c1e1500 */
[----:B------:R-:W-:-:S05]  /*10f0*/  LEA R41, R47, R9, 0x1 ;  /* 0x000000092f297211 */ /* 0x000fca00078e08ff */
[----:B------:R-:W-:-:S04]  /*1100*/  IMAD R23, R47, 0x2, R41 ;  /* 0x000000022f177824 */ /* 0x000fc800078e0229 */
[----:B------:R-:W-:-:S04]  /*1110*/  IMAD R29, R47, 0x2, R23 ;  /* 0x000000022f1d7824 */ /* 0x000fc800078e0217 */
[----:B------:R-:W-:Y:S01]  /*1120*/  IMAD R10, R47, 0x2, R29 ;  /* 0x000000022f0a7824 */ /* 0x000fe200078e021d */
[----:B0-----:R-:W-:-:S04]  /*1130*/  LEA R6, P0, R23, R0, 0x1 ;  /* 0x0000000017067211 */ /* 0x001fc800078008ff */
[----:B------:R-:W-:Y:S02]  /*1140*/  LEA R42, R47, R10, 0x1 ;  /* 0x0000000a2f2a7211 */ /* 0x000fe400078e08ff */
[----:B------:R-:W-:-:S03]  /*1150*/  LEA.HI.X.SX32 R7, R23, R44, 0x1, P0 ;  /* 0x0000002c17077211 */ /* 0x000fc600000f0eff */
[----:B------:R-:W-:Y:S01]  /*1160*/  IMAD R24, R47, 0x2, R42 ;  /* 0x000000022f187824 */ /* 0x000fe200078e022a */
[-C--:B--2---:R-:W-:Y:S01]  /*1170*/  LEA R4, P0, R29, R0.reuse, 0x1 ;  /* 0x000000001d047211 */ /* 0x084fe200078008ff */
[----:B------:R0:W2:Y:S01]  /*1180*/  LDG.E.U16 R59, [R6.64] ;  /* 0x00000006063b7981 */ /* 0x0000a2000c1e1500 */
[C---:B-1----:R-:W-:Y:S01]  /*1190*/  LEA R2, P1, R10.reuse, R0, 0x1 ;  /* 0x000000000a027211 */ /* 0x042fe200078208ff */
[----:B------:R-:W-:Y:S01]  /*11a0*/  IMAD R30, R47, 0x2, R24 ;  /* 0x000000022f1e7824 */ /* 0x000fe200078e0218 */
[-C--:B------:R-:W-:Y:S02]  /*11b0*/  LEA.HI.X.SX32 R5, R29, R44.reuse, 0x1, P0 ;  /* 0x0000002c1d057211 */ /* 0x080fe400000f0eff */
[----:B------:R-:W-:Y:S01]  /*11c0*/  LEA.HI.X.SX32 R3, R10, R44, 0x1, P1 ;  /* 0x0000002c0a037211 */ /* 0x000fe200008f0eff */
[----:B------:R-:W-:Y:S01]  /*11d0*/  IMAD R11, R47, 0x2, R30 ;  /* 0x000000022f0b7824 */ /* 0x000fe200078e021e */
[----:B----4-:R1:W-:Y:S01]  /*11e0*/  STL [R1+0x27c], R58 ;  /* 0x00027c3a01007387 */ /* 0x0103e20000100800 */
[----:B0-----:R-:W-:-:S03]  /*11f0*/  LEA R6, P0, R24, R0, 0x1 ;  /* 0x0000000018067211 */ /* 0x001fc600078008ff */
[----:B------:R0:W-:Y:S01]  /*1200*/  STL [R1+0x2b8], R55 ;  /* 0x0002b83701007387 */ /* 0x0001e20000100800 */
[C---:B------:R-:W-:Y:S02]  /*1210*/  LEA R43, R47.reuse, R11, 0x1 ;  /* 0x0000000b2f2b7211 */ /* 0x040fe400078e08ff */
[----:B------:R-:W-:Y:S01]  /*1220*/  LEA.HI.X.SX32 R7, R24, R44, 0x1, P0 ;  /* 0x0000002c18077211 */ /* 0x000fe200000f0eff */
[----:B-1----:R1:W4:Y:S04]  /*1230*/  LDG.E.U16 R58, [R4.64] ;  /* 0x00000006043a7981 */ /* 0x002328000c1e1500 */
[----:B0-----:R0:W2:Y:S01]  /*1240*/  LDG.E.U16 R55, [R2.64] ;  /* 0x0000000602377981 */ /* 0x0010a2000c1e1500 */
[----:B------:R-:W-:Y:S01]  /*1250*/  IMAD R17, R47, 0x2, R43 ;  /* 0x000000022f117824 */ /* 0x000fe200078e022b */
[----:B-1----:R-:W-:-:S02]  /*1260*/  LEA R4, P0, R30, R0, 0x1 ;  /* 0x000000001e047211 */ /* 0x002fc400078008ff */
[C---:B0-----:R-:W-:Y:S02]  /*1270*/  LEA R2, P1, R11.reuse, R0, 0x1 ;  /* 0x000000000b027211 */ /* 0x041fe400078208ff */
[-C--:B------:R-:W-:Y:S02]  /*1280*/  LEA.HI.X.SX32 R5, R30, R44.reuse, 0x1, P0 ;  /* 0x0000002c1e057211 */ /* 0x080fe400000f0eff */
[----:B------:R-:W-:Y:S01]  /*1290*/  LEA.HI.X.SX32 R3, R11, R44, 0x1, P1 ;  /* 0x0000002c0b037211 */ /* 0x000fe200008f0eff */
[----:B---3--:R0:W-:Y:S04]  /*12a0*/  STL [R1+0x274], R61 ;  /* 0x0002743d01007387 */ /* 0x0081e80000100800 */
[----:B------:R1:W-:Y:S04]  /*12b0*/  STL [R1+0x2a8], R49 ;  /* 0x0002a83101007387 */ /* 0x0003e80000100800 */
[----:B0-----:R0:W3:Y:S04]  /*12c0*/  LDG.E.U16 R61, [R6.64] ;  /* 0x00000006063d7981 */ /* 0x0010e8000c1e1500 */
[----:B-1----:R1:W3:Y:S01]  /*12d0*/  LDG.E.U16 R49, [R4.64] ;  /* 0x0000000604317981 */ /* 0x0022e2000c1e1500 */
[----:B0-----:R-:W-:-:S04]  /*12e0*/  LEA R6, P0, R17, R0, 0x1 ;  /* 0x0000000011067211 */ /* 0x001fc800078008ff */
[----:B------:R-:W-:Y:S01]  /*12f0*/  LEA.HI.X.SX32 R7, R17, R44, 0x1, P0 ;  /* 0x0000002c11077211 */ /* 0x000fe200000f0eff */
[----:B-----5:R0:W-:Y:S04]  /*1300*/  STL [R1+0x1f0], R54 ;  /* 0x0001f03601007387 */ /* 0x0201e80000100800 */
[----:B0-----:R0:W5:Y:S04]  /*1310*/  LDG.E.U16 R54, [R2.64] ;  /* 0x0000000602367981 */ /* 0x001168000c1e1500 */
[----:B------:R-:W-:Y:S04]  /*1320*/  STL [R1+0x270], R57 ;  /* 0x0002703901007387 */ /* 0x000fe80000100800 */
[----:B------:R0:W-:Y:S04]  /*1330*/  STL [R1+0x298], R56 ;  /* 0x0002983801007387 */ /* 0x0001e80000100800 */
[----:B0-----:R0:W5:Y:S01]  /*1340*/  LDG.E.U16 R56, [R6.64] ;  /* 0x0000000606387981 */ /* 0x001162000c1e1500 */
[----:B------:R-:W-:-:S04]  /*1350*/  IMAD R31, R47, 0x2, R17 ;  /* 0x000000022f1f7824 */ /* 0x000fc800078e0211 */
[----:B------:R-:W-:-:S05]  /*1360*/  IMAD R12, R47, 0x2, R31 ;  /* 0x000000022f0c7824 */ /* 0x000fca00078e021f */
[----:B------:R-:W-:-:S05]  /*1370*/  LEA R37, R47, R12, 0x1 ;  /* 0x0000000c2f257211 */ /* 0x000fca00078e08ff */
[----:B------:R-:W-:-:S04]  /*1380*/  IMAD R18, R47, 0x2, R37 ;  /* 0x000000022f127824 */ /* 0x000fc800078e0225 */
[----:B------:R-:W-:-:S04]  /*1390*/  IMAD R32, R47, 0x2, R18 ;  /* 0x000000022f207824 */ /* 0x000fc800078e0212 */
[----:B------:R-:W-:Y:S01]  /*13a0*/  IMAD R48, R47, 0x2, R32 ;  /* 0x000000022f307824 */ /* 0x000fe200078e0220 */
[-C--:B-1----:R-:W-:Y:S02]  /*13b0*/  LEA R4, P0, R31, R0.reuse, 0x1 ;  /* 0x000000001f047211 */ /* 0x082fe400078008ff */
[C---:B------:R-:W-:Y:S02]  /*13c0*/  LEA R2, P1, R12.reuse, R0, 0x1 ;  /* 0x000000000c027211 */ /* 0x040fe400078208ff */
[----:B------:R-:W-:Y:S02]  /*13d0*/  LEA R38, R47, R48, 0x1 ;  /* 0x000000302f267211 */ /* 0x000fe400078e08ff */
[-C--:B------:R-:W-:Y:S02]  /*13e0*/  LEA.HI.X.SX32 R5, R31, R44.reuse, 0x1, P0 ;  /* 0x0000002c1f057211 */ /* 0x080fe400000f0eff */
[----:B------:R-:W-:Y:S01]  /*13f0*/  LEA.HI.X.SX32 R3, R12, R44, 0x1, P1 ;  /* 0x0000002c0c037211 */ /* 0x000fe200008f0eff */
[C---:B------:R-:W-:Y:S01]  /*1400*/  IMAD R19, R47.reuse, 0x2, R38 ;  /* 0x000000022f137824 */ /* 0x040fe200078e0226 */
[C---:B0-----:R-:W-:Y:S01]  /*1410*/  LEA R6, P0, R18.reuse, R0, 0x1 ;  /* 0x0000000012067211 */ /* 0x041fe200078008ff */
[----:B------:R0:W5:Y:S02]  /*1420*/  LDG.E.U16 R57, [R4.64] ;  /* 0x0000000604397981 */ /* 0x000164000c1e1500 */
[C---:B------:R-:W-:Y:S01]  /*1430*/  IMAD R25, R47.reuse, 0x2, R19 ;  /* 0x000000022f197824 */ /* 0x040fe200078e0213 */
[----:B------:R-:W-:Y:S01]  /*1440*/  LEA.HI.X.SX32 R7, R18, R44, 0x1, P0 ;  /* 0x0000002c12077211 */ /* 0x000fe200000f0eff */
[----:B--2---:R1:W-:Y:S02]  /*1450*/  STL [R1+0x1ec], R59 ;  /* 0x0001ec3b01007387 */ /* 0x0043e40000100800 */
[----:B------:R-:W-:Y:S01]  /*1460*/  IMAD R45, R47, 0x2, R25 ;  /* 0x000000022f2d7824 */ /* 0x000fe200078e0219 */
[C---:B0-----:R-:W-:Y:S01]  /*1470*/  LEA R4, P0, R32.reuse, R0, 0x1 ;  /* 0x0000000020047211 */ /* 0x041fe200078008ff */
[----:B-1----:R0:W2:Y:S03]  /*1480*/  LDG.E.U16 R59, [R2.64] ;  /* 0x00000006023b7981 */ /* 0x0020a6000c1e1500 */
[----:B------:R-:W-:Y:S01]  /*1490*/  LEA.HI.X.SX32 R5, R32, R44, 0x1, P0 ;  /* 0x0000002c20057211 */ /* 0x000fe200000f0eff */
[----:B----4-:R1:W-:Y:S01]  /*14a0*/  STL [R1+0x26c], R58 ;  /* 0x00026c3a01007387 */ /* 0x0103e20000100800 */
[----:B0-----:R-:W-:-:S03]  /*14b0*/  LEA R2, P1, R48, R0, 0x1 ;  /* 0x0000000030027211 */ /* 0x001fc600078208ff */
[----:B------:R0:W-:Y:S01]  /*14c0*/  STL [R1+0x288], R55 ;  /* 0x0002883701007387 */ /* 0x0001e20000100800 */
[C---:B------:R-:W-:Y:S02]  /*14d0*/  LEA R39, R47.reuse, R45, 0x1 ;  /* 0x0000002d2f277211 */ /* 0x040fe400078e08ff */
[----:B------:R-:W-:Y:S01]  /*14e0*/  LEA.HI.X.SX32 R3, R48, R44, 0x1, P1 ;  /* 0x0000002c30037211 */ /* 0x000fe200008f0eff */
[----:B-1----:R1:W4:Y:S04]  /*14f0*/  LDG.E.U16 R58, [R4.64] ;  /* 0x00000006043a7981 */ /* 0x002328000c1e1500 */
[----:B0-----:R0:W4:Y:S01]  /*1500*/  LDG.E.U16 R55, [R6.64] ;  /* 0x0000000606377981 */ /* 0x001122000c1e1500 */
[----:B------:R-:W-:-:S03]  /*1510*/  IMAD R20, R47, 0x2, R39 ;  /* 0x000000022f147824 */ /* 0x000fc600078e0227 */
[----:B------:R1:W4:Y:S01]  /*1520*/  LDG.E.U16 R64, [R2.64] ;  /* 0x0000000602407981 */ /* 0x000322000c1e1500 */
[----:B0-----:R-:W-:-:S03]  /*1530*/  LEA R6, P0, R19, R0, 0x1 ;  /* 0x0000000013067211 */ /* 0x001fc600078008ff */
[----:B---3--:R-:W-:Y:S01]  /*1540*/  STL [R1+0x1e0], R61 ;  /* 0x0001e03d01007387 */ /* 0x008fe20000100800 */
[----:B------:R-:W-:Y:S02]  /*1550*/  LEA.HI.X.SX32 R7, R19, R44, 0x1, P0 ;  /* 0x0000002c13077211 */ /* 0x000fe400000f0eff */
[-C--:B-1----:R-:W-:Y:S01]  /*1560*/  LEA R4, P0, R25, R0.reuse, 0x1 ;  /* 0x0000000019047211 */ /* 0x082fe200078008ff */
[----:B------:R-:W-:Y:S01]  /*1570*/  STL [R1+0x264], R49 ;  /* 0x0002643101007387 */ /* 0x000fe20000100800 */
[----:B------:R-:W-:Y:S02]  /*1580*/  LEA R2, P1, R45, R0, 0x1 ;  /* 0x000000002d027211 */ /* 0x000fe400078208ff */
[-C--:B------:R-:W-:Y:S02]  /*1590*/  LEA.HI.X.SX32 R5, R25, R44.reuse, 0x1, P0 ;  /* 0x0000002c19057211 */ /* 0x080fe400000f0eff */
[----:B------:R-:W-:-:S03]  /*15a0*/  LEA.HI.X.SX32 R3, R45, R44, 0x1, P1 ;  /* 0x0000002c2d037211 */ /* 0x000fc600008f0eff */
[----:B------:R0:W3:Y:S04]  /*15b0*/  LDG.E.U16 R67, [R4.64] ;  /* 0x0000000604437981 */ /* 0x0000e8000c1e1500 */
[----:B-----5:R1:W-:Y:S04]  /*15c0*/  STL [R1+0x278], R54 ;  /* 0x0002783601007387 */ /* 0x0203e80000100800 */
[----:B-1----:R1:W5:Y:S02]  /*15d0*/  LDG.E.U16 R54, [R6.64] ;  /* 0x0000000606367981 */ /* 0x002364000c1e1500 */
[----:B-1----:R-:W-:-:S02]  /*15e0*/  LEA R6, P0, R20, R0, 0x1 ;  /* 0x0000000014067211 */ /* 0x002fc400078008ff */
[----:B------:R1:W-:Y:S02]  /*15f0*/  STL [R1+0x1dc], R56 ;  /* 0x0001dc3801007387 */ /* 0x0003e40000100800 */
[----:B------:R-:W-:-:S05]  /*1600*/  LEA.HI.X.SX32 R7, R20, R44, 0x1, P0 ;  /* 0x0000002c14077211 */ /* 0x000fca00000f0eff */
[----:B------:R0:W3:Y:S04]  /*1610*/  LDG.E.U16 R66, [R6.64] ;  /* 0x0000000606427981 */ /* 0x0000e8000c1e1500 */
[----:B-1----:R1:W3:Y:S01]  /*1620*/  LDG.E.U16 R56, [R2.64] ;  /* 0x0000000602387981 */ /* 0x0022e2000c1e1500 */
[----:B------:R-:W-:-:S04]  /*1630*/  IMAD R26, R47, 0x2, R20 ;  /* 0x000000022f1a7824 */ /* 0x000fc800078e0214 */
[----:B------:R-:W-:-:S05]  /*1640*/  IMAD R52, R47, 0x2, R26 ;  /* 0x000000022f347824 */ /* 0x000fca00078e021a */
[----:B------:R-:W-:-:S05]  /*1650*/  LEA R40, R47, R52, 0x1 ;  /* 0x000000342f287211 */ /* 0x000fca00078e08ff */
[----:B------:R-:W-:-:S04]  /*1660*/  IMAD R13, R47, 0x2, R40 ;  /* 0x000000022f0d7824 */ /* 0x000fc800078e0228 */
[----:B------:R-:W-:Y:S01]  /*1670*/  IMAD R27, R47, 0x2, R13 ;  /* 0x000000022f1b7824 */ /* 0x000fe200078e020d */
[----:B0-----:R-:W-:-:S03]  /*1680*/  LEA R4, P0, R26, R0, 0x1 ;  /* 0x000000001a047211 */ /* 0x001fc600078008ff */
[C---:B------:R-:W-:Y:S01]  /*1690*/  IMAD R8, R47.reuse, 0x2, R27 ;  /* 0x000000022f087824 */ /* 0x040fe200078e021b */
[----:B-1----:R-:W-:Y:S02]  /*16a0*/  LEA R2, P1, R52, R0, 0x1 ;  /* 0x0000000034027211 */ /* 0x002fe400078208ff */
[----:B------:R-:W-:Y:S02]  /*16b0*/  LEA.HI.X.SX32 R5, R26, R44, 0x1, P0 ;  /* 0x0000002c1a057211 */ /* 0x000fe400000f0eff */
[----:B------:R-:W-:Y:S02]  /*16c0*/  LEA R33, R47, R8, 0x1 ;  /* 0x000000082f217211 */ /* 0x000fe400078e08ff */
[----:B------:R-:W-:Y:S01]  /*16d0*/  LEA.HI.X.SX32 R3, R52, R44, 0x1, P1 ;  /* 0x0000002c34037211 */ /* 0x000fe200008f0eff */
[----:B------:R-:W-:Y:S01]  /*16e0*/  STL [R1+0x260], R57 ;  /* 0x0002603901007387 */ /* 0x000fe20000100800 */
[----:B------:R-:W-:Y:S01]  /*16f0*/  LEA R6, P0, R13, R0, 0x1 ;  /* 0x000000000d067211 */ /* 0x000fe200078008ff */
[----:B------:R-:W-:-:S02]  /*1700*/  IMAD R14, R47, 0x2, R33 ;  /* 0x000000022f0e7824 */ /* 0x000fc400078e0221 */
[----:B--2---:R-:W-:Y:S01]  /*1710*/  STL [R1+0x268], R59 ;  /* 0x0002683b01007387 */ /* 0x004fe20000100800 */
[----:B------:R-:W-:-:S03]  /*1720*/  LEA.HI.X.SX32 R7, R13, R44, 0x1, P0 ;  /* 0x0000002c0d077211 */ /* 0x000fc600000f0eff */
[----:B------:R0:W2:Y:S01]  /*1730*/  LDG.E.U16 R61, [R4.64] ;  /* 0x00000006043d7981 */ /* 0x0000a2000c1e1500 */
[----:B------:R-:W-:Y:S01]  /*1740*/  IMAD R28, R47, 0x2, R14 ;  /* 0x000000022f1c7824 */ /* 0x000fe200078e020e */
[C---:B0-----:R-:W-:Y:S02]  /*1750*/  LEA R4, P0, R27.reuse, R0, 0x1 ;  /* 0x000000001b047211 */ /* 0x041fe400078008ff */
[----:B----4-:R0:W-:Y:S02]  /*1760*/  STL [R1+0x1d0], R55 ;  /* 0x0001d03701007387 */ /* 0x0101e40000100800 */
[----:B------:R-:W-:Y:S02]  /*1770*/  LEA.HI.X.SX32 R5, R27, R44, 0x1, P0 ;  /* 0x0000002c1b057211 */ /* 0x000fe400000f0eff */
[----:B------:R-:W-:Y:S04]  /*1780*/  STL [R1+0x254], R58 ;  /* 0x0002543a01007387 */ /* 0x000fe80000100800 */
[----:B0-----:R0:W4:Y:S01]  /*1790*/  LDG.E.U16 R55, [R2.64] ;  /* 0x0000000602377981 */ /* 0x001122000c1e1500 */
[----:B------:R-:W-:-:S03]  /*17a0*/  IMAD R53, R47, 0x2, R28 ;  /* 0x000000022f357824 */ /* 0x000fc600078e021c */
[----:B------:R1:W-:Y:S04]  /*17b0*/  STL [R1+0x258], R64 ;  /* 0x0002584001007387 */ /* 0x0003e80000100800 */
[----:B------:R1:W4:Y:S01]  /*17c0*/  LDG.E.U16 R68, [R4.64] ;  /* 0x0000000604447981 */ /* 0x000322000c1e1500 */
[----:B0-----:R-:W-:-:S03]  /*17d0*/  LEA R2, P1, R8, R0, 0x1 ;  /* 0x0000000008027211 */ /* 0x001fc600078208ff */
[----:B-1----:R0:W4:Y:S01]  /*17e0*/  LDG.E.U16 R64, [R6.64] ;  /* 0x0000000606407981 */ /* 0x002122000c1e1500 */
[----:B------:R-:W-:Y:S02]  /*17f0*/  LEA.HI.X.SX32 R3, R8, R44, 0x1, P1 ;  /* 0x0000002c08037211 */ /* 0x000fe400008f0eff */
[----:B------:R-:W-:Y:S02]  /*1800*/  LEA R34, R47, R53, 0x1 ;  /* 0x000000352f227211 */ /* 0x000fe400078e08ff */
[----:B0-----:R-:W-:-:S04]  /*1810*/  LEA R6, P0, R14, R0, 0x1 ;  /* 0x000000000e067211 */ /* 0x001fc800078008ff */
[----:B------:R-:W-:Y:S02]  /*1820*/  LEA.HI.X.SX32 R7, R14, R44, 0x1, P0 ;  /* 0x0000002c0e077211 */ /* 0x000fe400000f0eff */
[C---:B------:R-:W-:Y:S01]  /*1830*/  LEA R4, P0, R28.reuse, R0, 0x1 ;  /* 0x000000001c047211 */ /* 0x040fe200078008ff */
[----:B------:R-:W-:Y:S02]  /*1840*/  IMAD R15, R47, 0x2, R34 ;  /* 0x000000022f0f7824 */ /* 0x000fe400078e0222 */
[----:B------:R0:W4:Y:S01]  /*1850*/  LDG.E.U16 R70, [R6.64] ;  /* 0x0000000606467981 */ /* 0x000122000c1e1500 */
[----:B------:R-:W-:-:S05]  /*1860*/  LEA.HI.X.SX32 R5, R28, R44, 0x1, P0 ;  /* 0x0000002c1c057211 */ /* 0x000fca00000f0eff */
[----:B------:R1:W4:Y:S01]  /*1870*/  LDG.E.U16 R69, [R4.64] ;  /* 0x0000000604457981 */ /* 0x000322000c1e1500 */
[----:B0-----:R-:W-:-:S04]  /*1880*/  LEA R6, P0, R15, R0, 0x1 ;  /* 0x000000000f067211 */ /* 0x001fc800078008ff */
[----:B------:R-:W-:Y:S01]  /*1890*/  LEA.HI.X.SX32 R7, R15, R44, 0x1, P0 ;  /* 0x0000002c0f077211 */ /* 0x000fe200000f0eff */
[----:B-----5:R0:W-:Y:S04]  /*18a0*/  STL [R1+0x1cc], R54 ;  /* 0x0001cc3601007387 */ /* 0x0201e80000100800 */
[----:B0-----:R0:W5:Y:S04]  /*18b0*/  LDG.E.U16 R54, [R2.64] ;  /* 0x0000000602367981 */ /* 0x001168000c1e1500 */
[----:B---3--:R3:W-:Y:S01]  /*18c0*/  STL [R1+0x244], R67 ;  /* 0x0002444301007387 */ /* 0x0087e20000100800 */
[----:B0-----:R-:W-:-:S04]  /*18d0*/  LEA R2, P1, R53, R0, 0x1 ;  /* 0x0000000035027211 */ /* 0x001fc800078208ff */
[----:B------:R-:W-:Y:S01]  /*18e0*/  LEA.HI.X.SX32 R3, R53, R44, 0x1, P1 ;  /* 0x0000002c35037211 */ /* 0x000fe200008f0eff */
[----:B------:R-:W-:Y:S04]  /*18f0*/  STL [R1+0x248], R56 ;  /* 0x0002483801007387 */ /* 0x000fe80000100800 */
[----:B------:R0:W-:Y:S04]  /*1900*/  STL [R1+0x1c0], R66 ;  /* 0x0001c04201007387 */ /* 0x0001e80000100800 */
[----:B---3--:R3:W5:Y:S04]  /*1910*/  LDG.E.U16 R67, [R6.64] ;  /* 0x0000000606437981 */ /* 0x008768000c1e1500 */
[----:B0-----:R0:W5:Y:S01]  /*1920*/  LDG.E.U16 R66, [R2.64] ;  /* 0x0000000602427981 */ /* 0x001162000c1e1500 */
[----:B------:R-:W-:-:S04]  /*1930*/  IMAD R21, R47, 0x2, R15 ;  /* 0x000000022f157824 */ /* 0x000fc800078e020f */
[----:B------:R-:W-:-:S05]  /*1940*/  IMAD R50, R47, 0x2, R21 ;  /* 0x000000022f327824 */ /* 0x000fca00078e0215 */
[----:B------:R-:W-:-:S05]  /*1950*/  LEA R35, R47, R50, 0x1 ;  /* 0x000000322f237211 */ /* 0x000fca00078e08ff */
[----:B------:R-:W-:-:S04]  /*1960*/  IMAD R16, R47, 0x2, R35 ;  /* 0x000000022f107824 */ /* 0x000fc800078e0223 */
[----:B------:R-:W-:-:S04]  /*1970*/  IMAD R22, R47, 0x2, R16 ;  /* 0x000000022f167824 */ /* 0x000fc800078e0210 */
[----:B------:R-:W-:Y:S01]  /*1980*/  IMAD R51, R47, 0x2, R22 ;  /* 0x000000022f337824 */ /* 0x000fe200078e0216 */
[----:B-1----:R-:W-:-:S04]  /*1990*/  LEA R4, P0, R21, R0, 0x1 ;  /* 0x0000000015047211 */ /* 0x002fc800078008ff */
[----:B------:R-:W-:Y:S02]  /*19a0*/  LEA R36, R47, R51, 0x1 ;  /* 0x000000332f247211 */ /* 0x000fe400078e08ff */
[----:B0-----:R-:W-:-:S03]  /*19b0*/  LEA R2, P1, R50, R0, 0x1 ;  /* 0x0000000032027211 */ /* 0x001fc600078208ff */
[----:B------:R-:W-:Y:S01]  /*19c0*/  IMAD R9, R47, 0x2, R36 ;  /* 0x000000022f097824 */ /* 0x000fe200078e0224 */
[----:B------:R-:W-:Y:S02]  /*19d0*/  LEA.HI.X.SX32 R5, R21, R44, 0x1, P0 ;  /* 0x0000002c15057211 */ /* 0x000fe400000f0eff */
[----:B---3--:R-:W-:Y:S01]  /*19e0*/  LEA R6, P0, R16, R0, 0x1 ;  /* 0x0000000010067211 */ /* 0x008fe200078008ff */
[C---:B------:R-:W-:Y:S01]  /*19f0*/  IMAD R23, R47.reuse, 0x2, R9 ;  /* 0x000000022f177824 */ /* 0x040fe200078e0209 */
[----:B--2---:R0:W-:Y:S01]  /*1a00*/  STL [R1+0x234], R61 ;  /* 0x0002343d01007387 */ /* 0x0041e20000100800 */
[-C--:B------:R-:W-:Y:S02]  /*1a10*/  LEA.HI.X.SX32 R3, R50, R44.reuse, 0x1, P1 ;  /* 0x0000002c32037211 */ /* 0x080fe400008f0eff */
[----:B------:R-:W-:Y:S01]  /*1a20*/  LEA.HI.X.SX32 R7, R16, R44, 0x1, P0 ;  /* 0x0000002c10077211 */ /* 0x000fe200000f0eff */
[C---:B------:R-:W-:Y:S01]  /*1a30*/  IMAD R60, R47.reuse, 0x2, R23 ;  /* 0x000000022f3c7824 */ /* 0x040fe200078e0217 */
[----:B0-----:R0:W2:Y:S04]  /*1a40*/  LDG.E.U16 R61, [R4.64] ;  /* 0x00000006043d7981 */ /* 0x0010a8000c1e1500 */
[----:B----4-:R-:W-:Y:S01]  /*1a50*/  STL [R1+0x238], R55 ;  /* 0x0002383701007387 */ /* 0x010fe20000100800 */
[----:B------:R-:W-:-:S02]  /*1a60*/  LEA R29, R47, R60, 0x1 ;  /* 0x0000003c2f1d7211 */ /* 0x000fc400078e08ff */
[C---:B0-----:R-:W-:Y:S01]  /*1a70*/  LEA R4, P0, R22.reuse, R0, 0x1 ;  /* 0x0000000016047211 */ /* 0x041fe200078008ff */
[----:B------:R0:W-:Y:S03]  /*1a80*/  STL [R1+0x1bc], R64 ;  /* 0x0001bc4001007387 */ /* 0x0001e60000100800 */
[----:B------:R-:W-:Y:S01]  /*1a90*/  LEA.HI.X.SX32 R5, R22, R44, 0x1, P0 ;  /* 0x0000002c16057211 */ /* 0x000fe200000f0eff */
[----:B------:R1:W-:Y:S01]  /*1aa0*/  STL [R1+0x224], R68 ;  /* 0x0002244401007387 */ /* 0x0003e20000100800 */
[----:B------:R-:W-:-:S03]  /*1ab0*/  IMAD R10, R47, 0x2, R29 ;  /* 0x000000022f0a7824 */ /* 0x000fc600078e021d */
[----:B------:R3:W4:Y:S04]  /*1ac0*/  LDG.E.U16 R72, [R4.64] ;  /* 0x0000000604487981 */ /* 0x000728000c1e1500 */
[----:B0-----:R0:W4:Y:S04]  /*1ad0*/  LDG.E.U16 R64, [R2.64] ;  /* 0x0000000602407981 */ /* 0x001128000c1e1500 */
[----:B-1----:R1:W4:Y:S01]  /*1ae0*/  LDG.E.U16 R68, [R6.64] ;  /* 0x0000000606447981 */ /* 0x002322000c1e1500 */
[-C--:B0-----:R-:W-:Y:S02]  /*1af0*/  LEA R2, P1, R51, R0.reuse, 0x1 ;  /* 0x0000000033027211 */ /* 0x081fe400078208ff */
[----:B-1----:R-:W-:-:S02]  /*1b00*/  LEA R6, P0, R9, R0, 0x1 ;  /* 0x0000000009067211 */ /* 0x002fc400078008ff */
[-C--:B------:R-:W-:Y:S02]  /*1b10*/  LEA.HI.X.SX32 R3, R51, R44.reuse, 0x1, P1 ;  /* 0x0000002c33037211 */ /* 0x080fe400008f0eff */
[----:B------:R-:W-:Y:S02]  /*1b20*/  LEA.HI.X.SX32 R7, R9, R44, 0x1, P0 ;  /* 0x0000002c09077211 */ /* 0x000fe400000f0eff */
[C---:B---3--:R-:W-:Y:S01]  /*1b30*/  LEA R4, P0, R23.reuse, R0, 0x1 ;  /* 0x0000000017047211 */ /* 0x048fe200078008ff */
[----:B------:R0:W3:Y:S03]  /*1b40*/  LDG.E.U16 R71, [R2.64] ;  /* 0x0000000602477981 */ /* 0x0000e6000c1e1500 */
[----:B------:R-:W-:Y:S02]  /*1b50*/  LEA.HI.X.SX32 R5, R23, R44, 0x1, P0 ;  /* 0x0000002c17057211 */ /* 0x000fe400000f0eff */
[----:B0-----:R-:W-:-:S04]  /*1b60*/  LEA R2, P1, R60, R0, 0x1 ;  /* 0x000000003c027211 */ /* 0x001fc800078208ff */
[----:B------:R-:W-:Y:S01]  /*1b70*/  LEA.HI.X.SX32 R3, R60, R44, 0x1, P1 ;  /* 0x0000002c3c037211 */ /* 0x000fe200008f0eff */
[----:B-----5:R-:W-:Y:S04]  /*1b80*/  STL [R1+0x228], R54 ;  /* 0x0002283601007387 */ /* 0x020fe80000100800 */
[----:B------:R0:W-:Y:S04]  /*1b90*/  STL [R1+0x1b0], R70 ;  /* 0x0001b04601007387 */ /* 0x0001e80000100800 */
[----:B------:R1:W-:Y:S04]  /*1ba0*/  STL [R1+0x214], R69 ;  /* 0x0002144501007387 */ /* 0x0003e80000100800 */
[----:B0-----:R0:W5:Y:S04]  /*1bb0*/  LDG.E.U16 R70, [R4.64] ;  /* 0x0000000604467981 */ /* 0x001168000c1e1500 */
[----:B-1----:R1:W5:Y:S04]  /*1bc0*/  LDG.E.U16 R69, [R2.64] ;  /* 0x0000000602457981 */ /* 0x002368000c1e1500 */
[----:B------:R0:W-:Y:S04]  /*1bd0*/  STL [R1+0x218], R66 ;  /* 0x0002184201007387 */ /* 0x0001e80000100800 */
[----:B0-----:R0:W5:Y:S02]  /*1be0*/  LDG.E.U16 R66, [R6.64] ;  /* 0x0000000606427981 */ /* 0x001164000c1e1500 */
[----:B0-----:R-:W-:-:S04]  /*1bf0*/  LEA R6, P0, R10, R0, 0x1 ;  /* 0x000000000a067211 */ /* 0x001fc800078008ff */
[----:B------:R-:W-:Y:S01]  /*1c00*/  LEA.HI.X.SX32 R7, R10, R44, 0x1, P0 ;  /* 0x0000002c0a077211 */ /* 0x000fe200000f0eff */
[----:B------:R0:W-:Y:S04]  /*1c10*/  STL [R1+0x1ac], R67 ;  /* 0x0001ac4301007387 */ /* 0x0001e80000100800 */
[----:B0-----:R0:W5:Y:S01]  /*1c20*/  LDG.E.U16 R67, [R6.64] ;  /* 0x0000000606437981 */ /* 0x001162000c1e1500 */
[----:B------:R-:W-:-:S04]  /*1c30*/  IMAD R24, R47, 0x2, R10 ;  /* 0x000000022f187824 */ /* 0x000fc800078e020a */
[----:B------:R-:W-:-:S05]  /*1c40*/  IMAD R62, R47, 0x2, R24 ;  /* 0x000000022f3e7824 */ /* 0x000fca00078e0218 */
[----:B------:R-:W-:-:S05]  /*1c50*/  LEA R30, R47, R62, 0x1 ;  /* 0x0000003e2f1e7211 */ /* 0x000fca00078e08ff */
[----:B------:R-:W-:-:S04]  /*1c60*/  IMAD R11, R47, 0x2, R30 ;  /* 0x000000022f0b7824 */ /* 0x000fc800078e021e */
[----:B------:R-:W-:-:S04]  /*1c70*/  IMAD R17, R47, 0x2, R11 ;  /* 0x000000022f117824 */ /* 0x000fc800078e020b */
[C---:B------:R-:W-:Y:S01]  /*1c80*/  IMAD R63, R47.reuse, 0x2, R17 ;  /* 0x000000022f3f7824 */ /* 0x040fe200078e0211 */
[-C--:B------:R-:W-:Y:S02]  /*1c90*/  LEA R4, P0, R24, R0.reuse, 0x1 ;  /* 0x0000000018047211 */ /* 0x080fe400078008ff */
[----:B-1----:R-:W-:Y:S02]  /*1ca0*/  LEA R2, P1, R62, R0, 0x1 ;  /* 0x000000003e027211 */ /* 0x002fe400078208ff */
[C---:B------:R-:W-:Y:S02]  /*1cb0*/  LEA R31, R47.reuse, R63, 0x1 ;  /* 0x0000003f2f1f7211 */ /* 0x040fe400078e08ff */
[-C--:B------:R-:W-:Y:S02]  /*1cc0*/  LEA.HI.X.SX32 R5, R24, R44.reuse, 0x1, P0 ;  /* 0x0000002c18057211 */ /* 0x080fe400000f0eff */
[----:B------:R-:W-:Y:S01]  /*1cd0*/  LEA.HI.X.SX32 R3, R62, R44, 0x1, P1 ;  /* 0x0000002c3e037211 */ /* 0x000fe200008f0eff */
[----:B------:R-:W-:Y:S01]  /*1ce0*/  IMAD R12, R47, 0x2, R31 ;  /* 0x000000022f0c7824 */ /* 0x000fe200078e021f */
[----:B0-----:R-:W-:Y:S01]  /*1cf0*/  LEA R6, P0, R11, R0, 0x1 ;  /* 0x000000000b067211 */ /* 0x001fe200078008ff */
[----:B--2---:R-:W-:Y:S02]  /*1d00*/  STL [R1+0x204], R61 ;  /* 0x0002043d01007387 */ /* 0x004fe40000100800 */
[----:B------:R-:W-:Y:S01]  /*1d10*/  IMAD R18, R47, 0x2, R12 ;  /* 0x000000022f127824 */ /* 0x000fe200078e020c */
[----:B------:R-:W-:Y:S01]  /*1d20*/  LEA.HI.X.SX32 R7, R11, R44, 0x1, P0 ;  /* 0x0000002c0b077211 */ /* 0x000fe200000f0eff */
[----:B------:R0:W2:Y:S04]  /*1d30*/  LDG.E.U16 R76, [R4.64] ;  /* 0x00000006044c7981 */ /* 0x0000a8000c1e1500 */
[----:B----4-:R-:W-:Y:S04]  /*1d40*/  STL [R1+0x208], R64 ;  /* 0x0002084001007387 */ /* 0x010fe80000100800 */
[----:B------:R1:W-:Y:S01]  /*1d50*/  STL [R1+0x1a0], R68 ;  /* 0x0001a04401007387 */ /* 0x0003e20000100800 */
[----:B0-----:R-:W-:-:S03]  /*1d60*/  LEA R4, P0, R17, R0, 0x1 ;  /* 0x0000000011047211 */ /* 0x001fc600078008ff */
[----:B------:R0:W4:Y:S01]  /*1d70*/  LDG.E.U16 R75, [R6.64] ;  /* 0x00000006064b7981 */ /* 0x000122000c1e1500 */
[----:B------:R-:W-:-:S03]  /*1d80*/  LEA R65, R47, R18, 0x1 ;  /* 0x000000122f417211 */ /* 0x000fc600078e08ff */
[----:B-1----:R1:W4:Y:S01]  /*1d90*/  LDG.E.U16 R68, [R2.64] ;  /* 0x0000000602447981 */ /* 0x002322000c1e1500 */
[----:B------:R-:W-:Y:S02]  /*1da0*/  LEA.HI.X.SX32 R5, R17, R44, 0x1, P0 ;  /* 0x0000002c11057211 */ /* 0x000fe400000f0eff */
[-C--:B0-----:R-:W-:Y:S01]  /*1db0*/  LEA R6, P0, R12, R0.reuse, 0x1 ;  /* 0x000000000c067211 */ /* 0x081fe200078008ff */
[----:B------:R-:W-:Y:S01]  /*1dc0*/  STL [R1+0x1f4], R72 ;  /* 0x0001f44801007387 */ /* 0x000fe20000100800 */
[----:B-1----:R-:W-:-:S03]  /*1dd0*/  LEA R2, P1, R63, R0, 0x1 ;  /* 0x000000003f027211 */ /* 0x002fc600078208ff */
[----:B---3--:R-:W-:Y:S01]  /*1de0*/  STL [R1+0x1f8], R71 ;  /* 0x0001f84701007387 */ /* 0x008fe20000100800 */
[----:B------:R-:W-:-:S03]  /*1df0*/  LEA.HI.X.SX32 R3, R63, R44, 0x1, P1 ;  /* 0x0000002c3f037211 */ /* 0x000fc600008f0eff */
[----:B------:R0:W3:Y:S01]  /*1e00*/  LDG.E.U16 R74, [R4.64] ;  /* 0x00000006044a7981 */ /* 0x0000e2000c1e1500 */
[----:B------:R-:W-:Y:S01]  /*1e10*/  LEA.HI.X.SX32 R7, R12, R44, 0x1, P0 ;  /* 0x0000002c0c077211 */ /* 0x000fe200000f0eff */
[----:B------:R-:W-:-:S04]  /*1e20*/  IMAD R32, R47, 0x2, R65 ;  /* 0x000000022f207824 */ /* 0x000fc800078e0241 */
[----:B------:R-:W-:Y:S01]  /*1e30*/  IMAD R48, R47, 0x2, R32 ;  /* 0x000000022f307824 */ /* 0x000fe200078e0220 */
[----:B0-----:R-:W-:-:S04]  /*1e40*/  LEA R4, P0, R18, R0, 0x1 ;  /* 0x0000000012047211 */ /* 0x001fc800078008ff */
[----:B------:R-:W-:Y:S01]  /*1e50*/  LEA.HI.X.SX32 R5, R18, R44, 0x1, P0 ;  /* 0x0000002c12057211 */ /* 0x000fe200000f0eff */
[----:B-----5:R0:W-:Y:S04]  /*1e60*/  STL [R1+0x19c], R66 ;  /* 0x00019c4201007387 */ /* 0x0201e80000100800 */
[----:B0-----:R0:W5:Y:S04]  /*1e70*/  LDG.E.U16 R66, [R2.64] ;  /* 0x0000000602427981 */ /* 0x001168000c1e1500 */
[----:B------:R1:W-:Y:S01]  /*1e80*/  STL [R1+0x1e4], R70 ;  /* 0x0001e44601007387 */ /* 0x0003e20000100800 */
[----:B0-----:R-:W-:-:S03]  /*1e90*/  LEA R2, P1, R65, R0, 0x1 ;  /* 0x0000000041027211 */ /* 0x001fc600078208ff */
[----:B------:R0:W-:Y:S01]  /*1ea0*/  STL [R1+0x1e8], R69 ;  /* 0x0001e84501007387 */ /* 0x0001e20000100800 */
[----:B------:R-:W-:-:S03]  /*1eb0*/  LEA.HI.X.SX32 R3, R65, R44, 0x1, P1 ;  /* 0x0000002c41037211 */ /* 0x000fc600008f0eff */
[----:B-1----:R1:W5:Y:S04]  /*1ec0*/  LDG.E.U16 R70, [R6.64] ;  /* 0x0000000606467981 */ /* 0x002368000c1e1500 */
[----:B------:R1:W-:Y:S04]  /*1ed0*/  STL [R1+0x190], R67 ;  /* 0x0001904301007387 */ /* 0x0003e80000100800 */
[----:B0-----:R0:W5:Y:S01]  /*1ee0*/  LDG.E.U16 R69, [R4.64] ;  /* 0x0000000604457981 */ /* 0x001162000c1e1500 */
[----:B-1----:R-:W-:-:S03]  /*1ef0*/  LEA R6, P0, R48, R0, 0x1 ;  /* 0x0000000030067211 */ /* 0x002fc600078008ff */
[----:B------:R1:W5:Y:S01]  /*1f00*/  LDG.E.U16 R67, [R2.64] ;  /* 0x0000000602437981 */ /* 0x000362000c1e1500 */
[----:B------:R-:W-:-:S05]  /*1f10*/  LEA.HI.X.SX32 R7, R48, R44, 0x1, P0 ;  /* 0x0000002c30077211 */ /* 0x000fca00000f0eff */
[----:B------:R0:W5:Y:S01]  /*1f20*/  LDG.E.U16 R65, [R6.64] ;  /* 0x0000000606417981 */ /* 0x000162000c1e1500 */
[----:B------:R-:W-:-:S05]  /*1f30*/  LEA R19, R47, R48, 0x1 ;  /* 0x000000302f137211 */ /* 0x000fca00078e08ff */
[----:B------:R-:W-:-:S04]  /*1f40*/  IMAD R49, R47, 0x2, R19 ;  /* 0x000000022f317824 */ /* 0x000fc800078e0213 */
[----:B------:R-:W-:-:S05]  /*1f50*/  IMAD R25, R47, 0x2, R49 ;  /* 0x000000022f197824 */ /* 0x000fca00078e0231 */
[----:B------:R-:W-:-:S05]  /*1f60*/  LEA R45, R47, R25, 0x1 ;  /* 0x000000192f2d7211 */ /* 0x000fca00078e08ff */
[----:B------:R-:W-:-:S04]  /*1f70*/  IMAD R20, R47, 0x2, R45 ;  /* 0x000000022f147824 */ /* 0x000fc800078e022d */
[----:B------:R-:W-:Y:S01]  /*1f80*/  IMAD R57, R47, 0x2, R20 ;  /* 0x000000022f397824 */ /* 0x000fe200078e0214 */
[-C--:B0-----:R-:W-:Y:S02]  /*1f90*/  LEA R4, P0, R19, R0.reuse, 0x1 ;  /* 0x0000000013047211 */ /* 0x081fe400078008ff */
[----:B-1----:R-:W-:Y:S02]  /*1fa0*/  LEA R2, P1, R49, R0, 0x1 ;  /* 0x0000000031027211 */ /* 0x002fe400078208ff */
[----:B------:R-:W-:Y:S02]  /*1fb0*/  LEA R26, R47, R57, 0x1 ;  /* 0x000000392f1a7211 */ /* 0x000fe400078e08ff */
[-C--:B------:R-:W-:Y:S02]  /*1fc0*/  LEA.HI.X.SX32 R5, R19, R44.reuse, 0x1, P0 ;  /* 0x0000002c13057211 */ /* 0x080fe400000f0eff */
[----:B------:R-:W-:Y:S01]  /*1fd0*/  LEA.HI.X.SX32 R3, R49, R44, 0x1, P1 ;  /* 0x0000002c31037211 */ /* 0x000fe200008f0eff */
[----:B------:R-:W-:Y:S01]  /*1fe0*/  IMAD R59, R47, 0x2, R26 ;  /* 0x000000022f3b7824 */ /* 0x000fe200078e021a */
[----:B------:R-:W-:Y:S01]  /*1ff0*/  LEA R6, P0, R45, R0, 0x1 ;  /* 0x000000002d067211 */ /* 0x000fe200078008ff */
[----:B--2---:R-:W-:Y:S02]  /*2000*/  STL [R1+0x1d4], R76 ;  /* 0x0001d44c01007387 */ /* 0x004fe40000100800 */
[----:B------:R-:W-:Y:S01]  /*2010*/  IMAD R13, R47, 0x2, R59 ;  /* 0x000000022f0d7824 */ /* 0x000fe200078e023b */
[----:B------:R-:W-:Y:S01]  /*2020*/  LEA.HI.X.SX32 R7, R45, R44, 0x1, P0 ;  /* 0x0000002c2d077211 */ /* 0x000fe200000f0eff */
[----:B----4-:R0:W-:Y:S04]  /*2030*/  STL [R1+0x1d8], R68 ;  /* 0x0001d84401007387 */ /* 0x0101e80000100800 */
[----:B------:R1:W-:Y:S01]  /*2040*/  STL [R1+0x18c], R75 ;  /* 0x00018c4b01007387 */ /* 0x0003e20000100800 */
[----:B------:R-:W-:-:S03]  /*2050*/  LEA R58, R47, R13, 0x1 ;  /* 0x0000000d2f3a7211 */ /* 0x000fc600078e08ff */
[----:B0-----:R0:W2:Y:S04]  /*2060*/  LDG.E.U16 R68, [R4.64] ;  /* 0x0000000604447981 */ /* 0x0010a8000c1e1500 */
[----:B-1----:R1:W4:Y:S01]  /*2070*/  LDG.E.U16 R75, [R2.64] ;  /* 0x00000006024b7981 */ /* 0x002322000c1e1500 */
[----:B0-----:R-:W-:-:S03]  /*2080*/  LEA R4, P0, R20, R0, 0x1 ;  /* 0x0000000014047211 */ /* 0x001fc600078008ff */
[----:B---3--:R0:W-:Y:S01]  /*2090*/  STL [R1+0x1c4], R74 ;  /* 0x0001c44a01007387 */ /* 0x0081e20000100800 */
[C---:B-1----:R-:W-:Y:S02]  /*20a0*/  LEA R2, P1, R57.reuse, R0, 0x1 ;  /* 0x0000000039027211 */ /* 0x042fe400078208ff */
[-C--:B------:R-:W-:Y:S02]  /*20b0*/  LEA.HI.X.SX32 R5, R20, R44.reuse, 0x1, P0 ;  /* 0x0000002c14057211 */ /* 0x080fe400000f0eff */
[----:B------:R-:W-:Y:S01]  /*20c0*/  LEA.HI.X.SX32 R3, R57, R44, 0x1, P1 ;  /* 0x0000002c39037211 */ /* 0x000fe200008f0eff */
[C---:B------:R-:W-:Y:S02]  /*20d0*/  IMAD R27, R47.reuse, 0x2, R58 ;  /* 0x000000022f1b7824 */ /* 0x040fe400078e023a */
[----:B------:R1:W3:Y:S02]  /*20e0*/  LDG.E.U16 R78, [R4.64] ;  /* 0x00000006044e7981 */ /* 0x0002e4000c1e1500 */
[----:B------:R-:W-:-:S02]  /*20f0*/  IMAD R8, R47, 0x2, R27 ;  /* 0x000000022f087824 */ /* 0x000fc400078e021b */
[----:B0-----:R0:W3:Y:S03]  /*2100*/  LDG.E.U16 R74, [R2.64] ;  /* 0x00000006024a7981 */ /* 0x0010e6000c1e1500 */
[----:B------:R-:W-:Y:S02]  /*2110*/  LEA R14, R47, R8, 0x1 ;  /* 0x000000082f0e7211 */ /* 0x000fe400078e08ff */
[----:B0-----:R-:W-:-:S04]  /*2120*/  LEA R2, P1, R58, R0, 0x1 ;  /* 0x000000003a027211 */ /* 0x001fc800078208ff */
[----:B------:R-:W-:Y:S01]  /*2130*/  LEA.HI.X.SX32 R3, R58, R44, 0x1, P1 ;  /* 0x0000002c3a037211 */ /* 0x000fe200008f0eff */
[----:B-----5:R0:W-:Y:S04]  /*2140*/  STL [R1+0x1c8], R66 ;  /* 0x0001c84201007387 */ /* 0x0201e80000100800 */
[----:B0-----:R0:W5:Y:S02]  /*2150*/  LDG.E.U16 R66, [R6.64] ;  /* 0x0000000606427981 */ /* 0x001164000c1e1500 */
[C---:B0-----:R-:W-:Y:S02]  /*2160*/  LEA R6, P0, R59.reuse, R0, 0x1 ;  /* 0x000000003b067211 */ /* 0x041fe400078008ff */
[----:B------:R-:W-:Y:S02]  /*2170*/  STL [R1+0x180], R70 ;  /* 0x0001804601007387 */ /* 0x000fe40000100800 */
[----:B------:R-:W-:-:S02]  /*2180*/  LEA.HI.X.SX32 R7, R59, R44, 0x1, P0 ;  /* 0x0000002c3b077211 */ /* 0x000fc400000f0eff */
[C---:B-1----:R-:W-:Y:S01]  /*2190*/  LEA R4, P0, R13.reuse, R0, 0x1 ;  /* 0x000000000d047211 */ /* 0x042fe200078008ff */
[----:B------:R-:W-:Y:S03]  /*21a0*/  STL [R1+0x1b4], R69 ;  /* 0x0001b44501007387 */ /* 0x000fe60000100800 */
[----:B------:R-:W-:Y:S01]  /*21b0*/  LEA.HI.X.SX32 R5, R13, R44, 0x1, P0 ;  /* 0x0000002c0d057211 */ /* 0x000fe200000f0eff */
[----:B------:R0:W-:Y:S04]  /*21c0*/  STL [R1+0x1b8], R67 ;  /* 0x0001b84301007387 */ /* 0x0001e80000100800 */
[----:B------:R1:W3:Y:S04]  /*21d0*/  LDG.E.U16 R80, [R4.64] ;  /* 0x0000000604507981 */ /* 0x0002e8000c1e1500 */
[----:B0-----:R0:W3:Y:S04]  /*21e0*/  LDG.E.U16 R67, [R6.64] ;  /* 0x0000000606437981 */ /* 0x0010e8000c1e1500 */
[----:B------:R1:W-:Y:S01]  /*21f0*/  STL [R1+0x17c], R65 ;  /* 0x00017c4101007387 */ /* 0x0003e20000100800 */
[----:B0-----:R-:W-:-:S04]  /*2200*/  LEA R6, P0, R8, R0, 0x1 ;  /* 0x0000000008067211 */ /* 0x001fc800078008ff */
[----:B------:R-:W-:Y:S01]  /*2210*/  LEA.HI.X.SX32 R7, R8, R44, 0x1, P0 ;  /* 0x0000002c08077211 */ /* 0x000fe200000f0eff */
[----:B-1----:R0:W3:Y:S01]  /*2220*/  LDG.E.U16 R65, [R2.64] ;  /* 0x0000000602417981 */ /* 0x0020e2000c1e1500 */
[----:B------:R-:W-:-:S03]  /*2230*/  LEA R4, P0, R14, R0, 0x1 ;  /* 0x000000000e047211 */ /* 0x000fc600078008ff */
[----:B------:R1:W3:Y:S01]  /*2240*/  LDG.E.U16 R77, [R6.64] ;  /* 0x00000006064d7981 */ /* 0x0002e2000c1e1500 */
[----:B------:R-:W-:-:S05]  /*2250*/  LEA.HI.X.SX32 R5, R14, R44, 0x1, P0 ;  /* 0x0000002c0e057211 */ /* 0x000fca00000f0eff */
[----:B------:R0:W3:Y:S01]  /*2260*/  LDG.E.U16 R79, [R4.64] ;  /* 0x00000006044f7981 */ /* 0x0000e2000c1e1500 */
[----:B------:R-:W-:-:S04]  /*2270*/  IMAD R52, R47, 0x2, R14 ;  /* 0x000000022f347824 */ /* 0x000fc800078e020e */
[----:B------:R-:W-:-:S05]  /*2280*/  IMAD R28, R47, 0x2, R52 ;  /* 0x000000022f1c7824 */ /* 0x000fca00078e0234 */
[----:B------:R-:W-:-:S05]  /*2290*/  LEA R56, R47, R28, 0x1 ;  /* 0x0000001c2f387211 */ /* 0x000fca00078e08ff */
[----:B------:R-:W-:-:S04]  /*22a0*/  IMAD R15, R47, 0x2, R56 ;  /* 0x000000022f0f7824 */ /* 0x000fc800078e0238 */
[----:B------:R-:W-:Y:S01]  /*22b0*/  IMAD R53, R47, 0x2, R15 ;  /* 0x000000022f357824 */ /* 0x000fe200078e020f */
[----:B0-----:R-:W-:-:S04]  /*22c0*/  LEA R2, P1, R52, R0, 0x1 ;  /* 0x0000000034027211 */ /* 0x001fc800078208ff */
[C---:B------:R-:W-:Y:S02]  /*22d0*/  LEA R21, R47.reuse, R53, 0x1 ;  /* 0x000000352f157211 */ /* 0x040fe400078e08ff */
[----:B------:R-:W-:Y:S02]  /*22e0*/  LEA.HI.X.SX32 R3, R52, R44, 0x1, P1 ;  /* 0x0000002c34037211 */ /* 0x000fe400008f0eff */
[C---:B-1----:R-:W-:Y:S01]  /*22f0*/  LEA R6, P0, R56.reuse, R0, 0x1 ;  /* 0x0000000038067211 */ /* 0x042fe200078008ff */
[C---:B------:R-:W-:Y:S01]  /*2300*/  IMAD R55, R47.reuse, 0x2, R21 ;  /* 0x000000022f377824 */ /* 0x040fe200078e0215 */
[----:B--2---:R-:W-:Y:S02]  /*2310*/  STL [R1+0x1a4], R68 ;  /* 0x0001a44401007387 */ /* 0x004fe40000100800 */
[----:B------:R-:W-:Y:S01]  /*2320*/  LEA.HI.X.SX32 R7, R56, R44, 0x1, P0 ;  /* 0x0000002c38077211 */ /* 0x000fe200000f0eff */
[----:B------:R-:W-:Y:S01]  /*2330*/  IMAD R16, R47, 0x2, R55 ;  /* 0x000000022f107824 */ /* 0x000fe200078e0237 */
[----:B----4-:R0:W-:Y:S01]  /*2340*/  STL [R1+0x1a8], R75 ;  /* 0x0001a84b01007387 */ /* 0x0101e20000100800 */
[----:B------:R-:W-:-:S03]  /*2350*/  LEA R4, P0, R15, R0, 0x1 ;  /* 0x000000000f047211 */ /* 0x000fc600078008ff */
[----:B------:R-:W-:Y:S02]  /*2360*/  LEA R50, R47, R16, 0x1 ;  /* 0x000000102f327211 */ /* 0x000fe400078e08ff */
[----:B------:R-:W-:Y:S01]  /*2370*/  LEA.HI.X.SX32 R5, R15, R44, 0x1, P0 ;  /* 0x0000002c0f057211 */ /* 0x000fe200000f0eff */
[----:B0-----:R0:W2:Y:S02]  /*2380*/  LDG.E.U16 R75, [R2.64] ;  /* 0x00000006024b7981 */ /* 0x0010a4000c1e1500 */
[----:B------:R-:W-:Y:S02]  /*2390*/  IMAD R22, R47, 0x2, R50 ;  /* 0x000000022f167824 */ /* 0x000fe400078e0232 */
[----:B------:R1:W4:Y:S01]  /*23a0*/  LDG.E.U16 R81, [R4.64] ;  /* 0x0000000604517981 */ /* 0x000322000c1e1500 */
[----:B0-----:R-:W-:-:S04]  /*23b0*/  LEA R2, P1, R53, R0, 0x1 ;  /* 0x0000000035027211 */ /* 0x001fc800078208ff */
[----:B------:R-:W-:Y:S01]  /*23c0*/  LEA.HI.X.SX32 R3, R53, R44, 0x1, P1 ;  /* 0x0000002c35037211 */ /* 0x000fe200008f0eff */
[----:B------:R-:W-:-:S05]  /*23d0*/  IMAD R54, R47, 0x2, R22 ;  /* 0x000000022f367824 */ /* 0x000fca00078e0216 */
[----:B------:R-:W-:Y:S01]  /*23e0*/  LEA R9, R47, R54, 0x1 ;  /* 0x000000362f097211 */ /* 0x000fe200078e08ff */
[----:B-----5:R-:W-:Y:S04]  /*23f0*/  STL [R1+0x170], R66 ;  /* 0x0001704201007387 */ /* 0x020fe80000100800 */
[----:B---3--:R0:W-:Y:S04]  /*2400*/  STL [R1+0x194], R78 ;  /* 0x0001944e01007387 */ /* 0x0081e80000100800 */
[----:B------:R3:W-:Y:S04]  /*2410*/  STL [R1+0x198], R74 ;  /* 0x0001984a01007387 */ /* 0x0007e80000100800 */
[----:B0-----:R0:W5:Y:S04]  /*2420*/  LDG.E.U16 R78, [R2.64] ;  /* 0x00000006024e7981 */ /* 0x001168000c1e1500 */
[----:B---3--:R3:W4:Y:S02]  /*2430*/  LDG.E.U16 R74, [R6.64] ;  /* 0x00000006064a7981 */ /* 0x008724000c1e1500 */
[----:B---3--:R-:W-:-:S02]  /*2440*/  LEA R6, P0, R55, R0, 0x1 ;  /* 0x0000000037067211 */ /* 0x008fc400078008ff */
[----:B0-----:R-:W-:Y:S02]  /*2450*/  LEA R2, P1, R50, R0, 0x1 ;  /* 0x0000000032027211 */ /* 0x001fe400078208ff */
[----:B------:R-:W-:Y:S02]  /*2460*/  LEA.HI.X.SX32 R7, R55, R44, 0x1, P0 ;  /* 0x0000002c37077211 */ /* 0x000fe400000f0eff */
[----:B-1----:R-:W-:Y:S01]  /*2470*/  LEA R4, P0, R16, R0, 0x1 ;  /* 0x0000000010047211 */ /* 0x002fe200078008ff */
[----:B------:R-:W-:Y:S01]  /*2480*/  STL [R1+0x16c], R67 ;  /* 0x00016c4301007387 */ /* 0x000fe20000100800 */
[-C--:B------:R-:W-:Y:S02]  /*2490*/  LEA.HI.X.SX32 R3, R50, R44.reuse, 0x1, P1 ;  /* 0x0000002c32037211 */ /* 0x080fe400008f0eff */
[----:B------:R-:W-:Y:S01]  /*24a0*/  LEA.HI.X.SX32 R5, R16, R44, 0x1, P0 ;  /* 0x0000002c10057211 */ /* 0x000fe200000f0eff */
[----:B------:R-:W-:Y:S04]  /*24b0*/  STL [R1+0x184], R80 ;  /* 0x0001845001007387 */ /* 0x000fe80000100800 */
[----:B------:R0:W3:Y:S04]  /*24c0*/  LDG.E.U16 R85, [R4.64] ;  /* 0x0000000604557981 */ /* 0x0000e8000c1e1500 */
[----:B------:R1:W-:Y:S04]  /*24d0*/  STL [R1+0x188], R65 ;  /* 0x0001884101007387 */ /* 0x0003e80000100800 */
[----:B------:R0:W-:Y:S04]  /*24e0*/  STL [R1+0x160], R77 ;  /* 0x0001604d01007387 */ /* 0x0001e80000100800 */
[----:B-1----:R1:W3:Y:S04]  /*24f0*/  LDG.E.U16 R65, [R6.64] ;  /* 0x0000000606417981 */ /* 0x0022e8000c1e1500 */
[----:B0-----:R0:W3:Y:S01]  /*2500*/  LDG.E.U16 R77, [R2.64] ;  /* 0x00000006024d7981 */ /* 0x0010e2000c1e1500 */
[----:B-1----:R-:W-:-:S04]  /*2510*/  LEA R6, P0, R54, R0, 0x1 ;  /* 0x0000000036067211 */ /* 0x002fc800078008ff */
[----:B------:R-:W-:Y:S01]  /*2520*/  LEA.HI.X.SX32 R7, R54, R44, 0x1, P0 ;  /* 0x0000002c36077211 */ /* 0x000fe200000f0eff */
[----:B------:R1:W-:Y:S01]  /*2530*/  STL [R1+0x174], R79 ;  /* 0x0001744f01007387 */ /* 0x0003e20000100800 */
[----:B------:R-:W-:-:S03]  /*2540*/  LEA R4, P0, R9, R0, 0x1 ;  /* 0x0000000009047211 */ /* 0x000fc600078008ff */
[----:B-1----:R1:W3:Y:S01]  /*2550*/  LDG.E.U16 R79, [R6.64] ;  /* 0x00000006064f7981 */ /* 0x0022e2000c1e1500 */
        /* <DEDUP_REMOVED lines=8> */
[----:B------:R-:W-:Y:S02]  /*25e0*/  LEA R24, R47, R61, 0x1 ;  /* 0x0000003d2f187211 */ /* 0x000fe400078e08ff */
[----:B-1----:R-:W-:-:S03]  /*25f0*/  LEA R6, P0, R60, R0, 0x1 ;  /* 0x000000003c067211 */ /* 0x002fc600078008ff */
[----:B------:R-:W-:Y:S01]  /*2600*/  IMAD R64, R47, 0x2, R24 ;  /* 0x000000022f407824 */ /* 0x000fe200078e0218 */
[-C--:B------:R-:W-:Y:S02]  /*2610*/  LEA.HI.X.SX32 R3, R51, R44.reuse, 0x1, P1 ;  /* 0x0000002c33037211 */ /* 0x080fe400008f0eff */
[----:B------:R-:W-:Y:S01]  /*2620*/  LEA.HI.X.SX32 R7, R60, R44, 0x1, P0 ;  /* 0x0000002c3c077211 */ /* 0x000fe200000f0eff */
[C---:B------:R-:W-:Y:S01]  /*2630*/  IMAD R11, R47.reuse, 0x2, R64 ;  /* 0x000000022f0b7824 */ /* 0x040fe200078e0240 */
[C---:B------:R-:W-:Y:S01]  /*2640*/  LEA R4, P0, R10.reuse, R0, 0x1 ;  /* 0x000000000a047211 */ /* 0x040fe200078008ff */
[----:B--2---:R0:W-:Y:S03]  /*2650*/  STL [R1+0x178], R75 ;  /* 0x0001784b01007387 */ /* 0x0041e60000100800 */
[----:B------:R-:W-:Y:S01]  /*2660*/  LEA R62, R47, R11, 0x1 ;  /* 0x0000000b2f3e7211 */ /* 0x000fe200078e08ff */
[----:B------:R1:W2:Y:S01]  /*2670*/  LDG.E.U16 R83, [R6.64] ;  /* 0x0000000606537981 */ /* 0x0002a2000c1e1500 */
[----:B------:R-:W-:-:S03]  /*2680*/  LEA.HI.X.SX32 R5, R10, R44, 0x1, P0 ;  /* 0x0000002c0a057211 */ /* 0x000fc600000f0eff */
[----:B0-----:R0:W2:Y:S01]  /*2690*/  LDG.E.U16 R75, [R2.64] ;  /* 0x00000006024b7981 */ /* 0x0010a2000c1e1500 */
[----:B------:R-:W-:Y:S01]  /*26a0*/  IMAD R17, R47, 0x2, R62 ;  /* 0x000000022f117824 */ /* 0x000fe200078e023e */
[CC--:B-1----:R-:W-:Y:S02]  /*26b0*/  LEA R6, P0, R64.reuse, R0.reuse, 0x1 ;  /* 0x0000000040067211 */ /* 0x0c2fe400078008ff */
[C---:B0-----:R-:W-:Y:S02]  /*26c0*/  LEA R2, P1, R61.reuse, R0, 0x1 ;  /* 0x000000003d027211 */ /* 0x041fe400078208ff */
[-C--:B------:R-:W-:Y:S02]  /*26d0*/  LEA.HI.X.SX32 R7, R64, R44.reuse, 0x1, P0 ;  /* 0x0000002c40077211 */ /* 0x080fe400000f0eff */
[----:B------:R-:W-:Y:S01]  /*26e0*/  LEA.HI.X.SX32 R3, R61, R44, 0x1, P1 ;  /* 0x0000002c3d037211 */ /* 0x000fe200008f0eff */
[----:B------:R-:W-:-:S05]  /*26f0*/  IMAD R63, R47, 0x2, R17 ;  /* 0x000000022f3f7824 */ /* 0x000fca00078e0211 */
[----:B------:R-:W-:-:S05]  /*2700*/  LEA R12, R47, R63, 0x1 ;  /* 0x0000003f2f0c7211 */ /* 0x000fca00078e08ff */
[----:B------:R-:W-:Y:S01]  /*2710*/  IMAD R73, R47, 0x2, R12 ;  /* 0x000000022f497824 */ /* 0x000fe200078e020c */
[----:B----4-:R-:W-:Y:S04]  /*2720*/  STL [R1+0x15c], R74 ;  /* 0x00015c4a01007387 */ /* 0x010fe80000100800 */
[----:B------:R0:W-:Y:S04]  /*2730*/  STL [R1+0x164], R81 ;  /* 0x0001645101007387 */ /* 0x0001e80000100800 */
[----:B-----5:R1:W-:Y:S04]  /*2740*/  STL [R1+0x168], R78 ;  /* 0x0001684e01007387 */ /* 0x0203e80000100800 */
[----:B0-----:R0:W4:Y:S04]  /*2750*/  LDG.E.U16 R81, [R4.64] ;  /* 0x0000000604517981 */ /* 0x001128000c1e1500 */
[----:B-1----:R1:W5:Y:S01]  /*2760*/  LDG.E.U16 R78, [R2.64] ;  /* 0x00000006024e7981 */ /* 0x002362000c1e1500 */
[----:B0-----:R-:W-:-:S02]  /*2770*/  LEA R4, P0, R11, R0, 0x1 ;  /* 0x000000000b047211 */ /* 0x001fc400078008ff */
[C---:B-1----:R-:W-:Y:S02]  /*2780*/  LEA R2, P1, R62.reuse, R0, 0x1 ;  /* 0x000000003e027211 */ /* 0x042fe400078208ff */
[-C--:B------:R-:W-:Y:S02]  /*2790*/  LEA.HI.X.SX32 R5, R11, R44.reuse, 0x1, P0 ;  /* 0x0000002c0b057211 */ /* 0x080fe400000f0eff */
[----:B------:R-:W-:-:S03]  /*27a0*/  LEA.HI.X.SX32 R3, R62, R44, 0x1, P1 ;  /* 0x0000002c3e037211 */ /* 0x000fc600008f0eff */
[----:B------:R0:W5:Y:S04]  /*27b0*/  LDG.E.U16 R91, [R4.64] ;  /* 0x00000006045b7981 */ /* 0x000168000c1e1500 */
[----:B---3--:R-:W-:Y:S04]  /*27c0*/  STL [R1+0x150], R65 ;  /* 0x0001504101007387 */ /* 0x008fe80000100800 */
[----:B------:R-:W-:Y:S04]  /*27d0*/  STL [R1+0x154], R85 ;  /* 0x0001545501007387 */ /* 0x000fe80000100800 */
[----:B------:R1:W-:Y:S04]  /*27e0*/  STL [R1+0x158], R77 ;  /* 0x0001584d01007387 */ /* 0x0003e80000100800 */
[----:B-1----:R1:W3:Y:S04]  /*27f0*/  LDG.E.U16 R77, [R6.64] ;  /* 0x00000006064d7981 */ /* 0x0022e8000c1e1500 */
[----:B------:R0:W-:Y:S01]  /*2800*/  STL [R1+0x14c], R79 ;  /* 0x00014c4f01007387 */ /* 0x0001e20000100800 */
[----:B-1----:R-:W-:-:S04]  /*2810*/  LEA R6, P0, R63, R0, 0x1 ;  /* 0x000000003f067211 */ /* 0x002fc800078008ff */
[----:B------:R-:W-:Y:S01]  /*2820*/  LEA.HI.X.SX32 R7, R63, R44, 0x1, P0 ;  /* 0x0000002c3f077211 */ /* 0x000fe200000f0eff */
[----:B0-----:R0:W3:Y:S01]  /*2830*/  LDG.E.U16 R79, [R2.64] ;  /* 0x00000006024f7981 */ /* 0x0010e2000c1e1500 */
[----:B------:R-:W-:-:S04]  /*2840*/  LEA R4, P0, R12, R0, 0x1 ;  /* 0x000000000c047211 */ /* 0x000fc800078008ff */
[----:B------:R-:W-:Y:S02]  /*2850*/  LEA.HI.X.SX32 R5, R12, R44, 0x1, P0 ;  /* 0x0000002c0c057211 */ /* 0x000fe400000f0eff */
[C---:B0-----:R-:W-:Y:S01]  /*2860*/  LEA R2, P1, R73.reuse, R0, 0x1 ;  /* 0x0000000049027211 */ /* 0x041fe200078208ff */
[----:B------:R0:W-:Y:S03]  /*2870*/  STL [R1+0x144], R80 ;  /* 0x0001445001007387 */ /* 0x0001e60000100800 */
[----:B------:R-:W-:Y:S01]  /*2880*/  LEA.HI.X.SX32 R3, R73, R44, 0x1, P1 ;  /* 0x0000002c49037211 */ /* 0x000fe200008f0eff */
[----:B------:R1:W3:Y:S04]  /*2890*/  LDG.E.U16 R89, [R4.64] ;  /* 0x0000000604597981 */ /* 0x0002e8000c1e1500 */
[----:B------:R1:W3:Y:S04]  /*28a0*/  LDG.E.U16 R85, [R2.64] ;  /* 0x0000000602557981 */ /* 0x0002e8000c1e1500 */
[----:B0-----:R0:W3:Y:S01]  /*28b0*/  LDG.E.U16 R80, [R6.64] ;  /* 0x0000000606507981 */ /* 0x0010e2000c1e1500 */
[----:B------:R-:W-:-:S05]  /*28c0*/  IMAD R18, R47, 0x2, R73 ;  /* 0x000000022f127824 */ /* 0x000fca00078e0249 */
[----:B------:R-:W-:-:S05]  /*28d0*/  LEA R72, R47, R18, 0x1 ;  /* 0x000000122f487211 */ /* 0x000fca00078e08ff */
[----:B------:R-:W-:-:S04]  /*28e0*/  IMAD R71, R47, 0x2, R72 ;  /* 0x000000022f477824 */ /* 0x000fc800078e0248 */
[----:B------:R-:W-:-:S05]  /*28f0*/  IMAD R48, R47, 0x2, R71 ;  /* 0x000000022f307824 */ /* 0x000fca00078e0247 */
[----:B------:R-:W-:Y:S02]  /*2900*/  LEA R19, R47, R48, 0x1 ;  /* 0x000000302f137211 */ /* 0x000fe400078e08ff */
[----:B0-----:R-:W-:-:S03]  /*2910*/  LEA R6, P0, R72, R0, 0x1 ;  /* 0x0000000048067211 */ /* 0x001fc600078008ff */
[----:B------:R-:W-:Y:S01]  /*2920*/  IMAD R49, R47, 0x2, R19 ;  /* 0x000000022f317824 */ /* 0x000fe200078e0213 */
[----:B------:R-:W-:-:S03]  /*2930*/  LEA.HI.X.SX32 R7, R72, R44, 0x1, P0 ;  /* 0x0000002c48077211 */ /* 0x000fc600000f0eff */
[----:B------:R-:W-:Y:S01]  /*2940*/  IMAD R76, R47, 0x2, R49 ;  /* 0x000000022f4c7824 */ /* 0x000fe200078e0231 */
[-C--:B-1----:R-:W-:Y:S02]  /*2950*/  LEA R4, P0, R71, R0.reuse, 0x1 ;  /* 0x0000000047047211 */ /* 0x082fe400078008ff */
[C---:B------:R-:W-:Y:S02]  /*2960*/  LEA R2, P1, R48.reuse, R0, 0x1 ;  /* 0x0000000030027211 */ /* 0x040fe400078208ff */
[----:B------:R-:W-:Y:S01]  /*2970*/  LEA R45, R47, R76, 0x1 ;  /* 0x0000004c2f2d7211 */ /* 0x000fe200078e08ff */
[----:B--2---:R-:W-:Y:S01]  /*2980*/  STL [R1+0x148], R75 ;  /* 0x0001484b01007387 */ /* 0x004fe20000100800 */
[-C--:B------:R-:W-:Y:S02]  /*2990*/  LEA.HI.X.SX32 R5, R71, R44.reuse, 0x1, P0 ;  /* 0x0000002c47057211 */ /* 0x080fe400000f0eff */
[----:B------:R-:W-:Y:S01]  /*29a0*/  LEA.HI.X.SX32 R3, R48, R44, 0x1, P1 ;  /* 0x0000002c30037211 */ /* 0x000fe200008f0eff */
[----:B------:R-:W-:Y:S01]  /*29b0*/  STL [R1+0x140], R83 ;  /* 0x0001405301007387 */ /* 0x000fe20000100800 */
[----:B------:R-:W-:Y:S01]  /*29c0*/  IMAD R20, R47, 0x2, R45 ;  /* 0x000000022f147824 */ /* 0x000fe200078e022d */
[----:B------:R-:W-:-:S02]  /*29d0*/  LEA R48, P0, R49, R0, 0x1 ;  /* 0x0000000031307211 */ /* 0x000fc400078008ff */
[----:B------:R0:W2:Y:S01]  /*29e0*/  LDG.E.U16 R93, [R4.64] ;  /* 0x00000006045d7981 */ /* 0x0000a2000c1e1500 */
[----:B------:R-:W-:Y:S01]  /*29f0*/  IMAD R57, R47, 0x2, R20 ;  /* 0x000000022f397824 */ /* 0x000fe200078e0214 */
[----:B------:R-:W-:-:S04]  /*2a00*/  LEA.HI.X.SX32 R49, R49, R44, 0x1, P0 ;  /* 0x0000002c31317211 */ /* 0x000fc800000f0eff */
[----:B------:R-:W-:Y:S02]  /*2a10*/  LEA R70, R47, R57, 0x1 ;  /* 0x000000392f467211 */ /* 0x000fe400078e08ff */
[----:B0-----:R-:W-:-:S04]  /*2a20*/  LEA R4, P0, R76, R0, 0x1 ;  /* 0x000000004c047211 */ /* 0x001fc800078008ff */
[----:B------:R-:W-:Y:S01]  /*2a30*/  LEA.HI.X.SX32 R5, R76, R44, 0x1, P0 ;  /* 0x0000002c4c057211 */ /* 0x000fe200000f0eff */
[----:B------:R-:W-:-:S04]  /*2a40*/  IMAD R69, R47, 0x2, R70 ;  /* 0x000000022f457824 */ /* 0x000fc800078e0246 */
[----:B------:R0:W2:Y:S04]  /*2a50*/  LDG.E.U16 R92, [R4.64] ;  /* 0x00000006045c7981 */ /* 0x0000a8000c1e1500 */
[----:B----4-:R-:W-:Y:S04]  /*2a60*/  STL [R1+0x13c], R81 ;  /* 0x00013c5101007387 */ /* 0x010fe80000100800 */
[----:B-----5:R1:W-:Y:S04]  /*2a70*/  STL [R1+0x138], R78 ;  /* 0x0001384e01007387 */ /* 0x0203e80000100800 */
[----:B-1----:R-:W4:Y:S04]  /*2a80*/  LDG.E.U16 R78, [R6.64] ;  /* 0x00000006064e7981 */ /* 0x002f28000c1e1500 */
[----:B---3--:R1:W-:Y:S04]  /*2a90*/  STL [R1+0x134], R77 ;  /* 0x0001344d01007387 */ /* 0x0083e80000100800 */
[----:B------:R-:W-:Y:S04]  /*2aa0*/  STL [R1+0x130], R91 ;  /* 0x0001305b01007387 */ /* 0x000fe80000100800 */
[----:B-1----:R1:W3:Y:S04]  /*2ab0*/  LDG.E.U16 R77, [R2.64] ;  /* 0x00000006024d7981 */ /* 0x0022e8000c1e1500 */
[----:B------:R5:W-:Y:S01]  /*2ac0*/  STL [R1+0x12c], R79 ;  /* 0x00012c4f01007387 */ /* 0x000be20000100800 */
[----:B-1----:R-:W-:-:S04]  /*2ad0*/  LEA R2, P1, R45, R0, 0x1 ;  /* 0x000000002d027211 */ /* 0x002fc800078208ff */
[----:B------:R-:W-:Y:S01]  /*2ae0*/  LEA.HI.X.SX32 R3, R45, R44, 0x1, P1 ;  /* 0x0000002c2d037211 */ /* 0x000fe200008f0eff */
[----:B-----5:R1:W5:Y:S04]  /*2af0*/  LDG.E.U16 R79, [R48.64] ;  /* 0x00000006304f7981 */ /* 0x020368000c1e1500 */
[----:B------:R0:W5:Y:S01]  /*2b00*/  LDG.E.U16 R91, [R2.64] ;  /* 0x00000006025b7981 */ /* 0x000162000c1e1500 */
[----:B-1----:R-:W-:-:S04]  /*2b10*/  LEA R48, P0, R57, R0, 0x1 ;  /* 0x0000000039307211 */ /* 0x002fc800078008ff */
[----:B------:R-:W-:Y:S02]  /*2b20*/  LEA.HI.X.SX32 R49, R57, R44, 0x1, P0 ;  /* 0x0000002c39317211 */ /* 0x000fe400000f0eff */
[CC--:B0-----:R-:W-:Y:S02]  /*2b30*/  LEA R4, P0, R70.reuse, R0.reuse, 0x1 ;  /* 0x0000000046047211 */ /* 0x0c1fe400078008ff */
[C---:B------:R-:W-:Y:S01]  /*2b40*/  LEA R2, P1, R69.reuse, R0, 0x1 ;  /* 0x0000000045027211 */ /* 0x040fe200078208ff */
[----:B------:R-:W-:Y:S01]  /*2b50*/  STL [R1+0x128], R80 ;  /* 0x0001285001007387 */ /* 0x000fe20000100800 */
[-C--:B------:R-:W-:Y:S02]  /*2b60*/  LEA.HI.X.SX32 R5, R70, R44.reuse, 0x1, P0 ;  /* 0x0000002c46057211 */ /* 0x080fe400000f0eff */
[----:B------:R-:W-:Y:S01]  /*2b70*/  LEA.HI.X.SX32 R3, R69, R44, 0x1, P1 ;  /* 0x0000002c45037211 */ /* 0x000fe200008f0eff */
[----:B------:R0:W-:Y:S04]  /*2b80*/  STL [R1+0x124], R89 ;  /* 0x0001245901007387 */ /* 0x0001e80000100800 */
[----:B------:R1:W-:Y:S04]  /*2b90*/  STL [R1+0x120], R85 ;  /* 0x0001205501007387 */ /* 0x0003e80000100800 */
[----:B------:R2:W5:Y:S04]  /*2ba0*/  LDG.E.U16 R76, [R2.64] ;  /* 0x00000006024c7981 */ /* 0x000568000c1e1500 */
[----:B0-----:R0:W5:Y:S04]  /*2bb0*/  LDG.E.U16 R89, [R4.64] ;  /* 0x0000000604597981 */ /* 0x001168000c1e1500 */
[----:B-1----:R1:W5:Y:S01]  /*2bc0*/  LDG.E.U16 R85, [R48.64] ;  /* 0x0000000630557981 */ /* 0x002362000c1e1500 */
[----:B------:R-:W-:-:S05]  /*2bd0*/  IMAD R13, R47, 0x2, R69 ;  /* 0x000000022f0d7824 */ /* 0x000fca00078e0245 */
[----:B------:R-:W-:-:S05]  /*2be0*/  LEA R58, R47, R13, 0x1 ;  /* 0x0000000d2f3a7211 */ /* 0x000fca00078e08ff */
[----:B------:R-:W-:-:S04]  /*2bf0*/  IMAD R8, R47, 0x2, R58 ;  /* 0x000000022f087824 */ /* 0x000fc800078e023a */
[----:B------:R-:W-:-:S05]  /*2c00*/  IMAD R68, R47, 0x2, R8 ;  /* 0x000000022f447824 */ /* 0x000fca00078e0208 */
[----:B------:R-:W-:Y:S02]  /*2c10*/  LEA R14, R47, R68, 0x1 ;  /* 0x000000442f0e7211 */ /* 0x000fe400078e08ff */
[----:B-1----:R-:W-:-:S03]  /*2c20*/  LEA R48, P0, R58, R0, 0x1 ;  /* 0x000000003a307211 */ /* 0x002fc600078008ff */
[----:B------:R-:W-:Y:S01]  /*2c30*/  IMAD R52, R47, 0x2, R14 ;  /* 0x000000022f347824 */ /* 0x000fe200078e020e */
[----:B------:R-:W-:-:S03]  /*2c40*/  LEA.HI.X.SX32 R49, R58, R44, 0x1, P0 ;  /* 0x0000002c3a317211 */ /* 0x000fc600000f0eff */
[----:B------:R-:W-:Y:S01]  /*2c50*/  IMAD R66, R47, 0x2, R52 ;  /* 0x000000022f427824 */ /* 0x000fe200078e0234 */
[----:B0-----:R-:W-:-:S04]  /*2c60*/  LEA R4, P0, R8, R0, 0x1 ;  /* 0x0000000008047211 */ /* 0x001fc800078008ff */
[----:B------:R-:W-:Y:S02]  /*2c70*/  LEA R59, R47, R66, 0x1 ;  /* 0x000000422f3b7211 */ /* 0x000fe400078e08ff */
[----:B------:R-:W-:-:S03]  /*2c80*/  LEA.HI.X.SX32 R5, R8, R44, 0x1, P0 ;  /* 0x0000002c08057211 */ /* 0x000fc600000f0eff */
[C---:B------:R-:W-:Y:S01]  /*2c90*/  IMAD R15, R47.reuse, 0x2, R59 ;  /* 0x000000022f0f7824 */ /* 0x040fe200078e023b */
[C---:B--2---:R-:W-:Y:S01]  /*2ca0*/  LEA R2, P1, R68.reuse, R0, 0x1 ;  /* 0x0000000044027211 */ /* 0x044fe200078208ff */
[----:B------:R0:W2:Y:S02]  /*2cb0*/  LDG.E.U16 R94, [R4.64] ;  /* 0x00000006045e7981 */ /* 0x0000a4000c1e1500 */
[----:B------:R-:W-:Y:S01]  /*2cc0*/  IMAD R53, R47, 0x2, R15 ;  /* 0x000000022f357824 */ /* 0x000fe200078e020f */
[----:B------:R-:W-:-:S04]  /*2cd0*/  LEA.HI.X.SX32 R3, R68, R44, 0x1, P1 ;  /* 0x0000002c44037211 */ /* 0x000fc800008f0eff */
[----:B------:R-:W-:Y:S01]  /*2ce0*/  LEA R67, R47, R53, 0x1 ;  /* 0x000000352f437211 */ /* 0x000fe200078e08ff */
[----:B------:R1:W2:Y:S02]  /*2cf0*/  LDG.E.U16 R68, [R2.64] ;  /* 0x0000000602447981 */ /* 0x0002a4000c1e1500 */
[----:B-1----:R-:W-:-:S04]  /*2d00*/  LEA R2, P1, R59, R0, 0x1 ;  /* 0x000000003b027211 */ /* 0x002fc800078208ff */
[----:B------:R-:W-:Y:S01]  /*2d10*/  LEA.HI.X.SX32 R3, R59, R44, 0x1, P1 ;  /* 0x0000002c3b037211 */ /* 0x000fe200008f0eff */
[----:B----4-:R-:W-:Y:S04]  /*2d20*/  STL [R1+0x11c], R78 ;  /* 0x00011c4e01007387 */ /* 0x010fe80000100800 */
[----:B------:R-:W-:Y:S04]  /*2d30*/  STL [R1+0x118], R93 ;  /* 0x0001185d01007387 */ /* 0x000fe80000100800 */
[----:B---3--:R1:W-:Y:S04]  /*2d40*/  STL [R1+0x114], R77 ;  /* 0x0001144d01007387 */ /* 0x0083e80000100800 */
[----:B-1----:R1:W3:Y:S02]  /*2d50*/  LDG.E.U16 R77, [R48.64] ;  /* 0x00000006304d7981 */ /* 0x0022e4000c1e1500 */
[----:B-1----:R-:W-:-:S02]  /*2d60*/  LEA R48, P0, R52, R0, 0x1 ;  /* 0x0000000034307211 */ /* 0x002fc400078008ff */
[----:B-----5:R-:W-:Y:S02]  /*2d70*/  STL [R1+0x110], R79 ;  /* 0x0001104f01007387 */ /* 0x020fe40000100800 */
[----:B------:R-:W-:Y:S02]  /*2d80*/  LEA.HI.X.SX32 R49, R52, R44, 0x1, P0 ;  /* 0x0000002c34317211 */ /* 0x000fe400000f0eff */
[C---:B0-----:R-:W-:Y:S01]  /*2d90*/  LEA R4, P0, R66.reuse, R0, 0x1 ;  /* 0x0000000042047211 */ /* 0x041fe200078008ff */
[----:B------:R0:W-:Y:S03]  /*2da0*/  STL [R1+0x10c], R92 ;  /* 0x00010c5c01007387 */ /* 0x0001e60000100800 */
[----:B------:R-:W-:Y:S01]  /*2db0*/  LEA.HI.X.SX32 R5, R66, R44, 0x1, P0 ;  /* 0x0000002c42057211 */ /* 0x000fe200000f0eff */
[----:B------:R1:W-:Y:S04]  /*2dc0*/  STL [R1+0x108], R91 ;  /* 0x0001085b01007387 */ /* 0x0003e80000100800 */
[----:B0-----:R0:W4:Y:S04]  /*2dd0*/  LDG.E.U16 R92, [R48.64] ;  /* 0x00000006305c7981 */ /* 0x001128000c1e1500 */
[----:B-1----:R1:W5:Y:S01]  /*2de0*/  LDG.E.U16 R91, [R4.64] ;  /* 0x00000006045b7981 */ /* 0x002362000c1e1500 */
[----:B0-----:R-:W-:-:S04]  /*2df0*/  LEA R48, P0, R53, R0, 0x1 ;  /* 0x0000000035307211 */ /* 0x001fc800078008ff */
[----:B------:R-:W-:Y:S02]  /*2e00*/  LEA.HI.X.SX32 R49, R53, R44, 0x1, P0 ;  /* 0x0000002c35317211 */ /* 0x000fe400000f0eff */
[C---:B-1----:R-:W-:Y:S01]  /*2e10*/  LEA R4, P0, R67.reuse, R0, 0x1 ;  /* 0x0000000043047211 */ /* 0x042fe200078008ff */
[----:B------:R0:W-:Y:S03]  /*2e20*/  STL [R1+0x104], R85 ;  /* 0x0001045501007387 */ /* 0x0001e60000100800 */
[----:B------:R-:W-:Y:S01]  /*2e30*/  LEA.HI.X.SX32 R5, R67, R44, 0x1, P0 ;  /* 0x0000002c43057211 */ /* 0x000fe200000f0eff */
[----:B------:R-:W-:Y:S04]  /*2e40*/  STL [R1+0x100], R89 ;  /* 0x0001005901007387 */ /* 0x000fe80000100800 */
[----:B------:R1:W-:Y:S04]  /*2e50*/  STL [R1+0xfc], R76 ;  /* 0x0000fc4c01007387 */ /* 0x0003e80000100800 */
[----:B0-----:R0:W5:Y:S04]  /*2e60*/  LDG.E.U16 R85, [R2.64] ;  /* 0x0000000602557981 */ /* 0x001168000c1e1500 */
[----:B------:R0:W5:Y:S04]  /*2e70*/  LDG.E.U16 R93, [R4.64] ;  /* 0x00000006045d7981 */ /* 0x000168000c1e1500 */
[----:B-1----:R1:W5:Y:S01]  /*2e80*/  LDG.E.U16 R76, [R48.64] ;  /* 0x00000006304c7981 */ /* 0x002362000c1e1500 */
[----:B------:R-:W-:-:S04]  /*2e90*/  IMAD R56, R47, 0x2, R67 ;  /* 0x000000022f387824 */ /* 0x000fc800078e0243 */
[----:B------:R-:W-:-:S05]  /*2ea0*/  IMAD R16, R47, 0x2, R56 ;  /* 0x000000022f107824 */ /* 0x000fca00078e0238 */
[----:B------:R-:W-:-:S05]  /*2eb0*/  LEA R50, R47, R16, 0x1 ;  /* 0x000000102f327211 */ /* 0x000fca00078e08ff */
[----:B------:R-:W-:-:S04]  /*2ec0*/  IMAD R55, R47, 0x2, R50 ;  /* 0x000000022f377824 */ /* 0x000fc800078e0232 */
[----:B------:R-:W-:Y:S01]  /*2ed0*/  IMAD R54, R47, 0x2, R55 ;  /* 0x000000022f367824 */ /* 0x000fe200078e0237 */
[----:B0-----:R-:W-:-:S04]  /*2ee0*/  LEA R2, P1, R56, R0, 0x1 ;  /* 0x0000000038027211 */ /* 0x001fc800078208ff */
[----:B------:R-:W-:Y:S02]  /*2ef0*/  LEA R9, R47, R54, 0x1 ;  /* 0x000000362f097211 */ /* 0x000fe400078e08ff */
[----:B------:R-:W-:-:S03]  /*2f00*/  LEA.HI.X.SX32 R3, R56, R44, 0x1, P1 ;  /* 0x0000002c38037211 */ /* 0x000fc600008f0eff */
[C---:B------:R-:W-:Y:S01]  /*2f10*/  IMAD R51, R47.reuse, 0x2, R9 ;  /* 0x000000022f337824 */ /* 0x040fe200078e0209 */
[C---:B-1----:R-:W-:Y:S01]  /*2f20*/  LEA R48, P0, R50.reuse, R0, 0x1 ;  /* 0x0000000032307211 */ /* 0x042fe200078008ff */
[----:B------:R0:W5:Y:S02]  /*2f30*/  LDG.E.U16 R89, [R2.64] ;  /* 0x0000000602597981 */ /* 0x000164000c1e1500 */
[----:B------:R-:W-:Y:S01]  /*2f40*/  IMAD R74, R47, 0x2, R51 ;  /* 0x000000022f4a7824 */ /* 0x000fe200078e0233 */
[----:B------:R-:W-:Y:S02]  /*2f50*/  LEA.HI.X.SX32 R49, R50, R44, 0x1, P0 ;  /* 0x0000002c32317211 */ /* 0x000fe400000f0eff */
[----:B------:R-:W-:Y:S02]  /*2f60*/  LEA R4, P0, R55, R0, 0x1 ;  /* 0x0000000037047211 */ /* 0x000fe400078008ff */
[----:B------:R-:W-:Y:S01]  /*2f70*/  LEA R60, R47, R74, 0x1 ;  /* 0x0000004a2f3c7211 */ /* 0x000fe200078e08ff */
[----:B------:R1:W5:Y:S01]  /*2f80*/  LDG.E.U16 R98, [R48.64] ;  /* 0x0000000630627981 */ /* 0x000362000c1e1500 */
[----:B0-----:R-:W-:-:S02]  /*2f90*/  LEA R2, P1, R54, R0, 0x1 ;  /* 0x0000000036027211 */ /* 0x001fc400078208ff */
[-C--:B------:R-:W-:Y:S02]  /*2fa0*/  LEA.HI.X.SX32 R5, R55, R44.reuse, 0x1, P0 ;  /* 0x0000002c37057211 */ /* 0x080fe400000f0eff */
[----:B------:R-:W-:Y:S01]  /*2fb0*/  LEA.HI.X.SX32 R3, R54, R44, 0x1, P1 ;  /* 0x0000002c36037211 */ /* 0x000fe200008f0eff */
[----:B------:R-:W-:Y:S01]  /*2fc0*/  IMAD R10, R47, 0x2, R60 ;  /* 0x000000022f0a7824 */ /* 0x000fe200078e023c */
[----:B------:R-:W-:Y:S01]  /*2fd0*/  LEA R54, P0, R51, R0, 0x1 ;  /* 0x0000000033367211 */ /* 0x000fe200078008ff */
[----:B------:R0:W5:Y:S02]  /*2fe0*/  LDG.E.U16 R97, [R4.64] ;  /* 0x0000000604617981 */ /* 0x000164000c1e1500 */
[----:B------:R-:W-:Y:S01]  /*2ff0*/  IMAD R61, R47, 0x2, R10 ;  /* 0x000000022f3d7824 */ /* 0x000fe200078e020a */
[----:B------:R-:W-:Y:S01]  /*3000*/  LEA.HI.X.SX32 R55, R51, R44, 0x1, P0 ;  /* 0x0000002c33377211 */ /* 0x000fe200000f0eff */
[----:B------:R0:W5:Y:S01]  /*3010*/  LDG.E.U16 R96, [R2.64] ;  /* 0x0000000602607981 */ /* 0x000162000c1e1500 */
[----:B-1----:R-:W-:-:S02]  /*3020*/  LEA R48, P0, R74, R0, 0x1 ;  /* 0x000000004a307211 */ /* 0x002fc400078008ff */
[----:B------:R-:W-:Y:S02]  /*3030*/  LEA R65, R47, R61, 0x1 ;  /* 0x0000003d2f417211 */ /* 0x000fe400078e08ff */
[----:B------:R-:W-:Y:S02]  /*3040*/  LEA.HI.X.SX32 R49, R74, R44, 0x1, P0 ;  /* 0x0000002c4a317211 */ /* 0x000fe400000f0eff */
[----:B0-----:R-:W-:-:S03]  /*3050*/  LEA R2, P1, R60, R0, 0x1 ;  /* 0x000000003c027211 */ /* 0x001fc600078208ff */
[----:B------:R0:W5:Y:S01]  /*3060*/  LDG.E.U16 R95, [R48.64] ;  /* 0x00000006305f7981 */ /* 0x000162000c1e1500 */
[----:B------:R-:W-:Y:S02]  /*3070*/  LEA.HI.X.SX32 R3, R60, R44, 0x1, P1 ;  /* 0x0000002c3c037211 */ /* 0x000fe400008f0eff */
[----:B------:R-:W-:-:S04]  /*3080*/  LEA R60, P0, R61, R0, 0x1 ;  /* 0x000000003d3c7211 */ /* 0x000fc800078008ff */
[----:B------:R-:W-:Y:S02]  /*3090*/  LEA.HI.X.SX32 R61, R61, R44, 0x1, P0 ;  /* 0x0000002c3d3d7211 */ /* 0x000fe400000f0eff */
[----:B0-----:R-:W-:-:S04]  /*30a0*/  LEA R48, P0, R65, R0, 0x1 ;  /* 0x0000000041307211 */ /* 0x001fc800078008ff */
[----:B------:R-:W-:Y:S01]  /*30b0*/  LEA.HI.X.SX32 R49, R65, R44, 0x1, P0 ;  /* 0x0000002c41317211 */ /* 0x000fe200000f0eff */
[----:B---3--:R-:W-:Y:S04]  /*30c0*/  STL [R1+0xf8], R77 ;  /* 0x0000f84d01007387 */ /* 0x008fe80000100800 */
[----:B--2---:R0:W-:Y:S04]  /*30d0*/  STL [R1+0xf4], R94 ;  /* 0x0000f45e01007387 */ /* 0x0041e80000100800 */
[----:B------:R-:W-:Y:S04]  /*30e0*/  STL [R1+0xf0], R68 ;  /* 0x0000f04401007387 */ /* 0x000fe80000100800 */
[----:B0-----:R-:W2:Y:S04]  /*30f0*/  LDG.E.U16 R94, [R48.64] ;  /* 0x00000006305e7981 */ /* 0x001ea8000c1e1500 */
[----:B----4-:R0:W-:Y:S04]  /*3100*/  STL [R1+0xec], R92 ;  /* 0x0000ec5c01007387 */ /* 0x0101e80000100800 */
[----:B-----5:R1:W-:Y:S04]  /*3110*/  STL [R1+0xe8], R91 ;  /* 0x0000e85b01007387 */ /* 0x0203e80000100800 */
[----:B0-----:R0:W3:Y:S04]  /*3120*/  LDG.E.U16 R92, [R54.64] ;  /* 0x00000006365c7981 */ /* 0x0010e8000c1e1500 */
[----:B-1----:R1:W4:Y:S04]  /*3130*/  LDG.E.U16 R91, [R2.64] ;  /* 0x00000006025b7981 */ /* 0x002328000c1e1500 */
[----:B------:R-:W-:Y:S04]  /*3140*/  STL [R1+0xe4], R85 ;  /* 0x0000e45501007387 */ /* 0x000fe80000100800 */
[----:B------:R-:W-:Y:S04]  /*3150*/  STL [R1+0xe0], R76 ;  /* 0x0000e04c01007387 */ /* 0x000fe80000100800 */
[----:B------:R5:W-:Y:S04]  /*3160*/  STL [R1+0xdc], R93 ;  /* 0x0000dc5d01007387 */ /* 0x000be80000100800 */
[----:B-----5:R5:W2:Y:S01]  /*3170*/  LDG.E.U16 R93, [R60.64] ;  /* 0x000000063c5d7981 */ /* 0x020aa2000c1e1500 */
[----:B------:R-:W-:-:S04]  /*3180*/  IMAD R64, R47, 0x2, R65 ;  /* 0x000000022f407824 */ /* 0x000fc800078e0241 */
[----:B------:R-:W-:-:S05]  /*3190*/  IMAD R11, R47, 0x2, R64 ;  /* 0x000000022f0b7824 */ /* 0x000fca00078e0240 */
[----:B------:R-:W-:-:S05]  /*31a0*/  LEA R62, R47, R11, 0x1 ;  /* 0x0000000b2f3e7211 */ /* 0x000fca00078e08ff */
[----:B------:R-:W-:-:S04]  /*31b0*/  IMAD R63, R47, 0x2, R62 ;  /* 0x000000022f3f7824 */ /* 0x000fc800078e023e */
        /* <DEDUP_REMOVED lines=8> */
[C---:B------:R-:W-:Y:S01]  /*3240*/  IMAD R72, R47.reuse, 0x2, R105 ;  /* 0x000000022f487824 */ /* 0x040fe200078e0269 */
[C---:B------:R-:W-:Y:S01]  /*3250*/  LEA R64, P0, R62.reuse, R0, 0x1 ;  /* 0x000000003e407211 */ /* 0x040fe200078008ff */
[----:B------:R-:W-:Y:S03]  /*3260*/  STL [R1+0xd8], R89 ;  /* 0x0000d85901007387 */ /* 0x000fe60000100800 */
[----:B------:R-:W-:Y:S01]  /*3270*/  LEA R81, R47, R72, 0x1 ;  /* 0x000000482f517211 */ /* 0x000fe200078e08ff */
[----:B------:R1:W2:Y:S01]  /*3280*/  LDG.E.U16 R4, [R2.64] ;  /* 0x0000000602047981 */ /* 0x0002a2000c1e1500 */
[----:B------:R-:W-:Y:S02]  /*3290*/  LEA.HI.X.SX32 R65, R62, R44, 0x1, P0 ;  /* 0x0000002c3e417211 */ /* 0x000fe400000f0eff */
[-C--:B------:R-:W-:Y:S01]  /*32a0*/  LEA R62, P0, R63, R0.reuse, 0x1 ;  /* 0x000000003f3e7211 */ /* 0x080fe200078008ff */
[----:B------:R-:W-:Y:S01]  /*32b0*/  IMAD R71, R47, 0x2, R81 ;  /* 0x000000022f477824 */ /* 0x000fe200078e0251 */
[----:B------:R-:W-:Y:S01]  /*32c0*/  STL [R1+0xd4], R98 ;  /* 0x0000d46201007387 */ /* 0x000fe20000100800 */
[----:B-----5:R-:W-:-:S02]  /*32d0*/  LEA R60, P1, R90, R0, 0x1 ;  /* 0x000000005a3c7211 */ /* 0x020fc400078208ff */
[-C--:B------:R-:W-:Y:S01]  /*32e0*/  LEA.HI.X.SX32 R63, R63, R44.reuse, 0x1, P0 ;  /* 0x0000002c3f3f7211 */ /* 0x080fe200000f0eff */
[----:B------:R5:W-:Y:S01]  /*32f0*/  STL [R1+0xd0], R97 ;  /* 0x0000d06101007387 */ /* 0x000be20000100800 */
[C---:B------:R-:W-:Y:S01]  /*3300*/  IMAD R6, R47.reuse, 0x2, R71 ;  /* 0x000000022f067824 */ /* 0x040fe200078e0247 */
[----:B------:R-:W-:Y:S02]  /*3310*/  LEA.HI.X.SX32 R61, R90, R44, 0x1, P1 ;  /* 0x0000002c5a3d7211 */ /* 0x000fe400008f0eff */
[----:B0-----:R0:W2:Y:S04]  /*3320*/  LDG.E.U16 R55, [R62.64] ;  /* 0x000000063e377981 */ /* 0x0010a8000c1e1500 */
[----:B-----5:R5:W2:Y:S01]  /*3330*/  LDG.E.U16 R97, [R64.64] ;  /* 0x0000000640617981 */ /* 0x020aa2000c1e1500 */
[----:B------:R-:W-:-:S03]  /*3340*/  LEA R45, R47, R6, 0x1 ;  /* 0x000000062f2d7211 */ /* 0x000fc600078e08ff */
[----:B------:R0:W-:Y:S01]  /*3350*/  STL [R1+0xcc], R96 ;  /* 0x0000cc6001007387 */ /* 0x0001e20000100800 */
[----:B-----5:R-:W-:-:S04]  /*3360*/  LEA R64, P0, R75, R0, 0x1 ;  /* 0x000000004b407211 */ /* 0x020fc800078008ff */
[----:B------:R-:W-:Y:S02]  /*3370*/  LEA.HI.X.SX32 R65, R75, R44, 0x1, P0 ;  /* 0x0000002c4b417211 */ /* 0x000fe400000f0eff */
[----:B0-----:R-:W-:-:S03]  /*3380*/  LEA R62, P0, R73, R0, 0x1 ;  /* 0x00000000493e7211 */ /* 0x001fc600078008ff */
[----:B------:R0:W5:Y:S01]  /*3390*/  LDG.E.U16 R96, [R64.64] ;  /* 0x0000000640607981 */ /* 0x000162000c1e1500 */
[----:B------:R-:W-:Y:S02]  /*33a0*/  LEA.HI.X.SX32 R63, R73, R44, 0x1, P0 ;  /* 0x0000002c493f7211 */ /* 0x000fe400000f0eff */
[----:B0-----:R-:W-:-:S04]  /*33b0*/  LEA R64, P0, R45, R0, 0x1 ;  /* 0x000000002d407211 */ /* 0x001fc800078008ff */
[----:B------:R-:W-:Y:S01]  /*33c0*/  LEA.HI.X.SX32 R65, R45, R44, 0x1, P0 ;  /* 0x0000002c2d417211 */ /* 0x000fe200000f0eff */
[----:B------:R-:W-:Y:S01]  /*33d0*/  IMAD R80, R47, 0x2, R45 ;  /* 0x000000022f507824 */ /* 0x000fe200078e022d */
[----:B---3--:R0:W-:Y:S04]  /*33e0*/  STL [R1+0xc8], R92 ;  /* 0x0000c85c01007387 */ /* 0x0081e80000100800 */
[----:B0-----:R0:W3:Y:S04]  /*33f0*/  LDG.E.U16 R92, [R60.64] ;  /* 0x000000063c5c7981 */ /* 0x0010e8000c1e1500 */
[----:B------:R1:W-:Y:S01]  /*3400*/  STL [R1+0xc4], R95 ;  /* 0x0000c45f01007387 */ /* 0x0003e20000100800 */
[----:B0-----:R-:W-:-:S03]  /*3410*/  LEA R60, P1, R72, R0, 0x1 ;  /* 0x00000000483c7211 */ /* 0x001fc600078208ff */
[----:B----4-:R-:W-:Y:S01]  /*3420*/  STL [R1+0xc0], R91 ;  /* 0x0000c05b01007387 */ /* 0x010fe20000100800 */
[----:B------:R-:W-:-:S03]  /*3430*/  LEA.HI.X.SX32 R61, R72, R44, 0x1, P1 ;  /* 0x0000002c483d7211 */ /* 0x000fc600008f0eff */
[----:B-1----:R0:W4:Y:S04]  /*3440*/  LDG.E.U16 R95, [R62.64] ;  /* 0x000000063e5f7981 */ /* 0x002128000c1e1500 */
[----:B--2---:R1:W-:Y:S04]  /*3450*/  STL [R1+0xbc], R93 ;  /* 0x0000bc5d01007387 */ /* 0x0043e80000100800 */
[----:B------:R2:W-:Y:S04]  /*3460*/  STL [R1+0xb8], R94 ;  /* 0x0000b85e01007387 */ /* 0x0005e80000100800 */
[----:B-1----:R1:W4:Y:S04]  /*3470*/  LDG.E.U16 R93, [R60.64] ;  /* 0x000000063c5d7981 */ /* 0x002328000c1e1500 */
[----:B--2---:R2:W4:Y:S01]  /*3480*/  LDG.E.U16 R94, [R64.64] ;  /* 0x00000006405e7981 */ /* 0x004522000c1e1500 */
[----:B------:R-:W-:-:S05]  /*3490*/  IMAD R57, R47, 0x2, R80 ;  /* 0x000000022f397824 */ /* 0x000fca00078e0250 */
[----:B------:R-:W-:-:S05]  /*34a0*/  LEA R7, R47, R57, 0x1 ;  /* 0x000000392f077211 */ /* 0x000fca00078e08ff */
        /* <DEDUP_REMOVED lines=22> */
[----:B------:R-:W-:Y:S01]  /*3610*/  IMAD R54, R47, 0x2, R76 ;  /* 0x000000022f367824 */ /* 0x000fe200078e024c */
[----:B0-----:R-:W-:-:S04]  /*3620*/  LEA R62, P0, R70, R0, 0x1 ;  /* 0x00000000463e7211 */ /* 0x001fc800078008ff */
[----:B------:R-:W-:Y:S02]  /*3630*/  LEA R113, R47, R54, 0x1 ;  /* 0x000000362f717211 */ /* 0x000fe400078e08ff */
[----:B-1----:R-:W-:Y:S02]  /*3640*/  LEA R60, P1, R69, R0, 0x1 ;  /* 0x00000000453c7211 */ /* 0x002fe400078208ff */
[-C--:B------:R-:W-:Y:S01]  /*3650*/  LEA.HI.X.SX32 R63, R70, R44.reuse, 0x1, P0 ;  /* 0x0000002c463f7211 */ /* 0x080fe200000f0eff */
[----:B------:R-:W-:Y:S01]  /*3660*/  IMAD R89, R47, 0x2, R113 ;  /* 0x000000022f597824 */ /* 0x000fe200078e0271 */
[----:B------:R-:W-:-:S03]  /*3670*/  LEA.HI.X.SX32 R61, R69, R44, 0x1, P1 ;  /* 0x0000002c453d7211 */ /* 0x000fc600008f0eff */
[C---:B------:R-:W-:Y:S01]  /*3680*/  IMAD R74, R47.reuse, 0x2, R89 ;  /* 0x000000022f4a7824 */ /* 0x040fe200078e0259 */
[----:B------:R0:W4:Y:S04]  /*3690*/  LDG.E.U16 R69, [R62.64] ;  /* 0x000000063e457981 */ /* 0x000128000c1e1500 */
[----:B------:R-:W-:Y:S01]  /*36a0*/  LEA R49, R47, R74, 0x1 ;  /* 0x0000004a2f317211 */ /* 0x000fe200078e08ff */
[----:B------:R1:W4:Y:S01]  /*36b0*/  LDG.E.U16 R100, [R60.64] ;  /* 0x000000063c647981 */ /* 0x000322000c1e1500 */
[----:B--2---:R-:W-:-:S03]  /*36c0*/  LEA R64, P0, R59, R0, 0x1 ;  /* 0x000000003b407211 */ /* 0x004fc600078008ff */
[----:B------:R-:W-:Y:S01]  /*36d0*/  IMAD R2, R47, 0x2, R49 ;  /* 0x000000022f027824 */ /* 0x000fe200078e0231 */
[----:B------:R-:W-:-:S03]  /*36e0*/  LEA.HI.X.SX32 R65, R59, R44, 0x1, P0 ;  /* 0x0000002c3b417211 */ /* 0x000fc600000f0eff */
[C---:B------:R-:W-:Y:S01]  /*36f0*/  IMAD R90, R47.reuse, 0x2, R2 ;  /* 0x000000022f5a7824 */ /* 0x040fe200078e0202 */
[-C--:B0-----:R-:W-:Y:S01]  /*3700*/  LEA R62, P1, R68, R0.reuse, 0x1 ;  /* 0x00000000443e7211 */ /* 0x081fe200078208ff */
[----:B------:R0:W2:Y:S01]  /*3710*/  LDG.E.U16 R99, [R64.64] ;  /* 0x0000000640637981 */ /* 0x0000a2000c1e1500 */
[C---:B-1----:R-:W-:Y:S02]  /*3720*/  LEA R60, P0, R56.reuse, R0, 0x1 ;  /* 0x00000000383c7211 */ /* 0x042fe400078008ff */
[----:B------:R-:W-:Y:S02]  /*3730*/  LEA R75, R47, R90, 0x1 ;  /* 0x0000005a2f4b7211 */ /* 0x000fe400078e08ff */
[-C--:B------:R-:W-:Y:S02]  /*3740*/  LEA.HI.X.SX32 R61, R56, R44.reuse, 0x1, P0 ;  /* 0x0000002c383d7211 */ /* 0x080fe400000f0eff */
[----:B------:R-:W-:Y:S02]  /*3750*/  LEA.HI.X.SX32 R63, R68, R44, 0x1, P1 ;  /* 0x0000002c443f7211 */ /* 0x000fe400008f0eff */
[----:B0-----:R-:W-:Y:S01]  /*3760*/  LEA R64, P0, R85, R0, 0x1 ;  /* 0x0000000055407211 */ /* 0x001fe200078008ff */
[----:B------:R-:W-:Y:S01]  /*3770*/  IMAD R48, R47, 0x2, R75 ;  /* 0x000000022f307824 */ /* 0x000fe200078e024b */
[----:B------:R-:W-:Y:S02]  /*3780*/  STL [R1+0xb4], R4 ;  /* 0x0000b40401007387 */ /* 0x000fe40000100800 */
[----:B------:R-:W-:-:S02]  /*3790*/  LEA.HI.X.SX32 R65, R85, R44, 0x1, P0 ;  /* 0x0000002c55417211 */ /* 0x000fc400000f0eff */
[----:B------:R0:W-:Y:S01]  /*37a0*/  STL [R1+0xb0], R97 ;  /* 0x0000b06101007387 */ /* 0x0001e20000100800 */
[----:B------:R-:W-:-:S03]  /*37b0*/  IMAD R3, R47, 0x2, R48 ;  /* 0x000000022f037824 */ /* 0x000fc600078e0230 */
[----:B------:R1:W2:Y:S04]  /*37c0*/  LDG.E.U16 R98, [R60.64] ;  /* 0x000000063c627981 */ /* 0x0002a8000c1e1500 */
[----:B------:R-:W-:Y:S04]  /*37d0*/  STL [R1+0xac], R55 ;  /* 0x0000ac3701007387 */ /* 0x000fe80000100800 */
[----:B0-----:R0:W2:Y:S01]  /*37e0*/  LDG.E.U16 R97, [R62.64] ;  /* 0x000000063e617981 */ /* 0x0010a2000c1e1500 */
[----:B-1----:R-:W-:-:S04]  /*37f0*/  LEA R60, P0, R89, R0, 0x1 ;  /* 0x00000000593c7211 */ /* 0x002fc800078008ff */
[----:B------:R-:W-:Y:S02]  /*3800*/  LEA.HI.X.SX32 R61, R89, R44, 0x1, P0 ;  /* 0x0000002c593d7211 */ /* 0x000fe400000f0eff */
[C---:B0-----:R-:W-:Y:S02]  /*3810*/  LEA R62, P1, R90.reuse, R0, 0x1 ;  /* 0x000000005a3e7211 */ /* 0x041fe400078208ff */
[----:B------:R-:W-:Y:S02]  /*3820*/  LEA R91, R47, R3, 0x1 ;  /* 0x000000032f5b7211 */ /* 0x000fe400078e08ff */
[----:B------:R-:W-:-:S03]  /*3830*/  LEA.HI.X.SX32 R63, R90, R44, 0x1, P1 ;  /* 0x0000002c5a3f7211 */ /* 0x000fc600008f0eff */
[----:B------:R-:W-:Y:S01]  /*3840*/  IMAD R73, R47, 0x2, R91 ;  /* 0x000000022f497824 */ /* 0x000fe200078e025b */
[----:B---3--:R-:W-:Y:S04]  /*3850*/  STL [R1+0xa8], R92 ;  /* 0x0000a85c01007387 */ /* 0x008fe80000100800 */
[----:B-----5:R0:W-:Y:S04]  /*3860*/  STL [R1+0xa4], R96 ;  /* 0x0000a46001007387 */ /* 0x0201e80000100800 */
[----:B0-----:R0:W3:Y:S04]  /*3870*/  LDG.E.U16 R96, [R64.64] ;  /* 0x0000000640607981 */ /* 0x0010e8000c1e1500 */
[----:B----4-:R1:W-:Y:S01]  /*3880*/  STL [R1+0xa0], R95 ;  /* 0x0000a05f01007387 */ /* 0x0103e20000100800 */
[----:B0-----:R-:W-:-:S03]  /*3890*/  LEA R64, P0, R91, R0, 0x1 ;  /* 0x000000005b407211 */ /* 0x001fc600078008ff */
[----:B-1----:R0:W4:Y:S01]  /*38a0*/  LDG.E.U16 R95, [R60.64] ;  /* 0x000000063c5f7981 */ /* 0x002122000c1e1500 */
[----:B------:R-:W-:-:S05]  /*38b0*/  LEA.HI.X.SX32 R65, R91, R44, 0x1, P0 ;  /* 0x0000002c5b417211 */ /* 0x000fca00000f0eff */
[----:B------:R1:W5:Y:S04]  /*38c0*/  LDG.E.U16 R91, [R64.64] ;  /* 0x00000006405b7981 */ /* 0x000368000c1e1500 */
[----:B------:R-:W-:Y:S04]  /*38d0*/  STL [R1+0x9c], R93 ;  /* 0x00009c5d01007387 */ /* 0x000fe80000100800 */
[----:B------:R0:W-:Y:S04]  /*38e0*/  STL [R1+0x98], R94 ;  /* 0x0000985e01007387 */ /* 0x0001e80000100800 */
[----:B0-----:R0:W5:Y:S01]  /*38f0*/  LDG.E.U16 R94, [R62.64] ;  /* 0x000000063e5e7981 */ /* 0x001162000c1e1500 */
        /* <DEDUP_REMOVED lines=11> */
[----:B------:R-:W-:Y:S01]  /*39b0*/  IMAD R89, R47, 0x2, R93 ;  /* 0x000000022f597824 */ /* 0x000fe200078e025d */
[-C--:B0-----:R-:W-:Y:S02]  /*39c0*/  LEA R62, P0, R70, R0.reuse, 0x1 ;  /* 0x00000000463e7211 */ /* 0x081fe400078008ff */
[----:B------:R-:W-:Y:S02]  /*39d0*/  LEA R60, P1, R92, R0, 0x1 ;  /* 0x000000005c3c7211 */ /* 0x000fe400078208ff */
[-C--:B------:R-:W-:Y:S02]  /*39e0*/  LEA.HI.X.SX32 R63, R70, R44.reuse, 0x1, P0 ;  /* 0x0000002c463f7211 */ /* 0x080fe400000f0eff */
[----:B------:R-:W-:Y:S02]  /*39f0*/  LEA.HI.X.SX32 R61, R92, R44, 0x1, P1 ;  /* 0x0000002c5c3d7211 */ /* 0x000fe400008f0eff */
[C---:B-1----:R-:W-:Y:S01]  /*3a00*/  LEA R64, P0, R93.reuse, R0, 0x1 ;  /* 0x000000005d407211 */ /* 0x042fe200078008ff */
[----:B------:R0:W5:Y:S03]  /*3a10*/  LDG.E.U16 R101, [R62.64] ;  /* 0x000000063e657981 */ /* 0x000166000c1e1500 */
[----:B------:R-:W-:Y:S01]  /*3a20*/  LEA.HI.X.SX32 R65, R93, R44, 0x1, P0 ;  /* 0x0000002c5d417211 */ /* 0x000fe200000f0eff */
[----:B------:R1:W-:Y:S02]  /*3a30*/  STL [R1+0x94], R69 ;  /* 0x0000944501007387 */ /* 0x0003e40000100800 */
[----:B-1----:R-:W-:-:S05]  /*3a40*/  IMAD R69, R47, 0x2, R89 ;  /* 0x000000022f457824 */ /* 0x002fca00078e0259 */
[C---:B------:R-:W-:Y:S01]  /*3a50*/  LEA R70, R47.reuse, R69, 0x1 ;  /* 0x000000452f467211 */ /* 0x040fe200078e08ff */
[----:B------:R1:W-:Y:S04]  /*3a60*/  STL [R1+0x90], R100 ;  /* 0x0000906401007387 */ /* 0x0003e80000100800 */
[----:B------:R-:W-:Y:S01]  /*3a70*/  IMAD R90, R47, 0x2, R70 ;  /* 0x000000022f5a7824 */ /* 0x000fe200078e0246 */
[----:B--2---:R2:W-:Y:S04]  /*3a80*/  STL [R1+0x8c], R99 ;  /* 0x00008c6301007387 */ /* 0x0045e80000100800 */
[C---:B0-----:R-:W-:Y:S01]  /*3a90*/  LEA R62, P1, R90.reuse, R0, 0x1 ;  /* 0x000000005a3e7211 */ /* 0x041fe200078208ff */
[----:B-1----:R0:W5:Y:S03]  /*3aa0*/  LDG.E.U16 R100, [R60.64] ;  /* 0x000000063c647981 */ /* 0x002166000c1e1500 */
[----:B------:R-:W-:Y:S01]  /*3ab0*/  LEA.HI.X.SX32 R63, R90, R44, 0x1, P1 ;  /* 0x0000002c5a3f7211 */ /* 0x000fe200008f0eff */
[----:B--2---:R1:W2:Y:S01]  /*3ac0*/  LDG.E.U16 R99, [R64.64] ;  /* 0x0000000640637981 */ /* 0x0042a2000c1e1500 */
[----:B0-----:R-:W-:-:S03]  /*3ad0*/  LEA R60, P0, R83, R0, 0x1 ;  /* 0x00000000533c7211 */ /* 0x001fc600078008ff */
[----:B------:R0:W-:Y:S01]  /*3ae0*/  STL [R1+0x88], R98 ;  /* 0x0000886201007387 */ /* 0x0001e20000100800 */
[----:B------:R-:W-:Y:S02]  /*3af0*/  LEA.HI.X.SX32 R61, R83, R44, 0x1, P0 ;  /* 0x0000002c533d7211 */ /* 0x000fe400000f0eff */
[C---:B-1----:R-:W-:Y:S01]  /*3b00*/  LEA R64, P0, R81.reuse, R0, 0x1 ;  /* 0x0000000051407211 */ /* 0x042fe200078008ff */
[----:B------:R1:W-:Y:S03]  /*3b10*/  STL [R1+0x84], R97 ;  /* 0x0000846101007387 */ /* 0x0003e60000100800 */
[----:B------:R-:W-:Y:S01]  /*3b20*/  LEA.HI.X.SX32 R65, R81, R44, 0x1, P0 ;  /* 0x0000002c51417211 */ /* 0x000fe200000f0eff */
[----:B0-----:R0:W2:Y:S04]  /*3b30*/  LDG.E.U16 R98, [R62.64] ;  /* 0x000000063e627981 */ /* 0x0010a8000c1e1500 */
[----:B-1----:R1:W2:Y:S01]  /*3b40*/  LDG.E.U16 R97, [R60.64] ;  /* 0x000000063c617981 */ /* 0x0022a2000c1e1500 */
[----:B0-----:R-:W-:-:S02]  /*3b50*/  LEA R62, P1, R80, R0, 0x1 ;  /* 0x00000000503e7211 */ /* 0x001fc400078208ff */
[----:B-1----:R-:W-:Y:S02]  /*3b60*/  LEA R60, P0, R78, R0, 0x1 ;  /* 0x000000004e3c7211 */ /* 0x002fe400078008ff */
[-C--:B------:R-:W-:Y:S02]  /*3b70*/  LEA.HI.X.SX32 R63, R80, R44.reuse, 0x1, P1 ;  /* 0x0000002c503f7211 */ /* 0x080fe400008f0eff */
[----:B------:R-:W-:Y:S01]  /*3b80*/  LEA.HI.X.SX32 R61, R78, R44, 0x1, P0 ;  /* 0x0000002c4e3d7211 */ /* 0x000fe200000f0eff */
[----:B------:R-:W-:Y:S01]  /*3b90*/  IMAD R90, R47, 0x2, R90 ;  /* 0x000000022f5a7824 */ /* 0x000fe200078e025a */
[----:B---3--:R0:W-:Y:S04]  /*3ba0*/  STL [R1+0x80], R96 ;  /* 0x0000806001007387 */ /* 0x0081e80000100800 */
[----:B0-----:R0:W3:Y:S04]  /*3bb0*/  LDG.E.U16 R96, [R64.64] ;  /* 0x0000000640607981 */ /* 0x0010e8000c1e1500 */
[----:B----4-:R1:W-:Y:S01]  /*3bc0*/  STL [R1+0x7c], R95 ;  /* 0x00007c5f01007387 */ /* 0x0103e20000100800 */
[----:B0-----:R-:W-:-:S03]  /*3bd0*/  LEA R64, P1, R79, R0, 0x1 ;  /* 0x000000004f407211 */ /* 0x001fc600078208ff */
[----:B-1----:R0:W4:Y:S01]  /*3be0*/  LDG.E.U16 R95, [R62.64] ;  /* 0x000000063e5f7981 */ /* 0x002122000c1e1500 */
[----:B------:R-:W-:-:S05]  /*3bf0*/  LEA.HI.X.SX32 R65, R79, R44, 0x1, P1 ;  /* 0x0000002c4f417211 */ /* 0x000fca00008f0eff */
[----:B------:R1:W4:Y:S01]  /*3c00*/  LDG.E.U16 R93, [R64.64] ;  /* 0x00000006405d7981 */ /* 0x000322000c1e1500 */
[----:B0-----:R-:W-:-:S03]  /*3c10*/  LEA R62, P0, R66, R0, 0x1 ;  /* 0x00000000423e7211 */ /* 0x001fc600078008ff */
[----:B-----5:R0:W-:Y:S01]  /*3c20*/  STL [R1+0x78], R94 ;  /* 0x0000785e01007387 */ /* 0x0201e20000100800 */
[----:B------:R-:W-:Y:S02]  /*3c30*/  LEA.HI.X.SX32 R63, R66, R44, 0x1, P0 ;  /* 0x0000002c423f7211 */ /* 0x000fe400000f0eff */
[C---:B------:R-:W-:Y:S01]  /*3c40*/  LEA R66, P0, R67.reuse, R0, 0x1 ;  /* 0x0000000043427211 */ /* 0x040fe200078008ff */
[----:B0-----:R0:W5:Y:S03]  /*3c50*/  LDG.E.U16 R94, [R60.64] ;  /* 0x000000063c5e7981 */ /* 0x001166000c1e1500 */
[----:B------:R-:W-:Y:S01]  /*3c60*/  LEA.HI.X.SX32 R67, R67, R44, 0x1, P0 ;  /* 0x0000002c43437211 */ /* 0x000fe200000f0eff */
[----:B------:R1:W-:Y:S04]  /*3c70*/  STL [R1+0x74], R91 ;  /* 0x0000745b01007387 */ /* 0x0003e80000100800 */
[----:B------:R1:W5:Y:S01]  /*3c80*/  LDG.E.U16 R92, [R62.64] ;  /* 0x000000063e5c7981 */ /* 0x000362000c1e1500 */
[----:B0-----:R-:W-:-:S03]  /*3c90*/  LEA R60, P1, R77, R0, 0x1 ;  /* 0x000000004d3c7211 */ /* 0x001fc600078208ff */
[----:B------:R0:W5:Y:S01]  /*3ca0*/  LDG.E.U16 R83, [R66.64] ;  /* 0x0000000642537981 */ /* 0x000162000c1e1500 */
[----:B------:R-:W-:Y:S02]  /*3cb0*/  LEA.HI.X.SX32 R61, R77, R44, 0x1, P1 ;  /* 0x0000002c4d3d7211 */ /* 0x000fe400008f0eff */
[-C--:B-1----:R-:W-:Y:S02]  /*3cc0*/  LEA R64, P1, R76, R0.reuse, 0x1 ;  /* 0x000000004c407211 */ /* 0x082fe400078208ff */
[----:B------:R-:W-:Y:S01]  /*3cd0*/  LEA R62, P0, R74, R0, 0x1 ;  /* 0x000000004a3e7211 */ /* 0x000fe200078008ff */
[----:B------:R1:W5:Y:S01]  /*3ce0*/  LDG.E.U16 R91, [R60.64] ;  /* 0x000000063c5b7981 */ /* 0x000362000c1e1500 */
[-C--:B------:R-:W-:Y:S02]  /*3cf0*/  LEA.HI.X.SX32 R65, R76, R44.reuse, 0x1, P1 ;  /* 0x0000002c4c417211 */ /* 0x080fe400008f0eff */
[----:B------:R-:W-:Y:S02]  /*3d00*/  LEA.HI.X.SX32 R63, R74, R44, 0x1, P0 ;  /* 0x0000002c4a3f7211 */ /* 0x000fe400000f0eff */
[-C--:B0-----:R-:W-:Y:S01]  /*3d10*/  LEA R66, P0, R73, R0.reuse, 0x1 ;  /* 0x0000000049427211 */ /* 0x081fe200078008ff */
[----:B------:R0:W5:Y:S01]  /*3d20*/  LDG.E.U16 R81, [R64.64] ;  /* 0x0000000640517981 */ /* 0x000162000c1e1500 */
[----:B-1----:R-:W-:-:S03]  /*3d30*/  LEA R60, P1, R75, R0, 0x1 ;  /* 0x000000004b3c7211 */ /* 0x002fc600078208ff */
[----:B------:R1:W5:Y:S01]  /*3d40*/  LDG.E.U16 R80, [R62.64] ;  /* 0x000000063e507981 */ /* 0x000362000c1e1500 */
[-C--:B------:R-:W-:Y:S02]  /*3d50*/  LEA.HI.X.SX32 R61, R75, R44.reuse, 0x1, P1 ;  /* 0x0000002c4b3d7211 */ /* 0x080fe400008f0eff */
[----:B------:R-:W-:-:S03]  /*3d60*/  LEA.HI.X.SX32 R67, R73, R44, 0x1, P0 ;  /* 0x0000002c49437211 */ /* 0x000fc600000f0eff */
[----:B------:R0:W5:Y:S01]  /*3d70*/  LDG.E.U16 R79, [R60.64] ;  /* 0x000000063c4f7981 */ /* 0x000162000c1e1500 */
[----:B-1----:R-:W-:-:S03]  /*3d80*/  LEA R62, P0, R72, R0, 0x1 ;  /* 0x00000000483e7211 */ /* 0x002fc600078008ff */
[----:B------:R1:W5:Y:S01]  /*3d90*/  LDG.E.U16 R78, [R66.64] ;  /* 0x00000006424e7981 */ /* 0x000362000c1e1500 */
[----:B------:R-:W-:Y:S02]  /*3da0*/  LEA.HI.X.SX32 R63, R72, R44, 0x1, P0 ;  /* 0x0000002c483f7211 */ /* 0x000fe400000f0eff */
[----:B0-----:R-:W-:-:S03]  /*3db0*/  LEA R60, P1, R85, R0, 0x1 ;  /* 0x00000000553c7211 */ /* 0x001fc600078208ff */
[----:B------:R0:W5:Y:S01]  /*3dc0*/  LDG.E.U16 R77, [R62.64] ;  /* 0x000000063e4d7981 */ /* 0x000162000c1e1500 */
[----:B------:R-:W-:Y:S02]  /*3dd0*/  LEA R64, P0, R89, R0, 0x1 ;  /* 0x0000000059407211 */ /* 0x000fe400078008ff */
[-C--:B------:R-:W-:Y:S02]  /*3de0*/  LEA.HI.X.SX32 R61, R85, R44.reuse, 0x1, P1 ;  /* 0x0000002c553d7211 */ /* 0x080fe400008f0eff */
[----:B------:R-:W-:-:S03]  /*3df0*/  LEA.HI.X.SX32 R65, R89, R44, 0x1, P0 ;  /* 0x0000002c59417211 */ /* 0x000fc600000f0eff */
[----:B------:R1:W5:Y:S01]  /*3e00*/  LDG.E.U16 R76, [R60.64] ;  /* 0x000000063c4c7981 */ /* 0x000362000c1e1500 */
[----:B0-----:R-:W-:-:S03]  /*3e10*/  LEA R62, P1, R90, R0, 0x1 ;  /* 0x000000005a3e7211 */ /* 0x001fc600078208ff */
[----:B------:R0:W5:Y:S01]  /*3e20*/  LDG.E.U16 R75, [R64.64] ;  /* 0x00000006404b7981 */ /* 0x000162000c1e1500 */
[----:B------:R-:W-:Y:S02]  /*3e30*/  LEA.HI.X.SX32 R63, R90, R44, 0x1, P1 ;  /* 0x0000002c5a3f7211 */ /* 0x000fe400008f0eff */
[----:B-1----:R-:W-:-:S03]  /*3e40*/  LEA R60, P0, R71, R0, 0x1 ;  /* 0x00000000473c7211 */ /* 0x002fc600078008ff */
[----:B------:R1:W5:Y:S01]  /*3e50*/  LDG.E.U16 R74, [R62.64] ;  /* 0x000000063e4a7981 */ /* 0x000362000c1e1500 */
[----:B------:R-:W-:Y:S02]  /*3e60*/  LEA.HI.X.SX32 R61, R71, R44, 0x1, P0 ;  /* 0x0000002c473d7211 */ /* 0x000fe400000f0eff */
[----:B0-----:R-:W-:-:S03]  /*3e70*/  LEA R64, P0, R57, R0, 0x1 ;  /* 0x0000000039407211 */ /* 0x001fc600078008ff */
[----:B------:R0:W5:Y:S01]  /*3e80*/  LDG.E.U16 R73, [R60.64] ;  /* 0x000000063c497981 */ /* 0x000162000c1e1500 */
[----:B------:R-:W-:Y:S02]  /*3e90*/  LEA.HI.X.SX32 R65, R57, R44, 0x1, P0 ;  /* 0x0000002c39417211 */ /* 0x000fe400000f0eff */
[----:B-1----:R-:W-:-:S03]  /*3ea0*/  LEA R62, P1, R58, R0, 0x1 ;  /* 0x000000003a3e7211 */ /* 0x002fc600078208ff */
[----:B------:R1:W5:Y:S01]  /*3eb0*/  LDG.E.U16 R72, [R64.64] ;  /* 0x0000000640487981 */ /* 0x000362000c1e1500 */
[----:B0-----:R-:W-:Y:S02]  /*3ec0*/  LEA R60, P0, R52, R0, 0x1 ;  /* 0x00000000343c7211 */ /* 0x001fe400078008ff */
[-C--:B------:R-:W-:Y:S02]  /*3ed0*/  LEA.HI.X.SX32 R63, R58, R44.reuse, 0x1, P1 ;  /* 0x0000002c3a3f7211 */ /* 0x080fe400008f0eff */
[----:B------:R-:W-:Y:S02]  /*3ee0*/  LEA.HI.X.SX32 R61, R52, R44, 0x1, P0 ;  /* 0x0000002c343d7211 */ /* 0x000fe400000f0eff */
[CC--:B-1----:R-:W-:Y:S01]  /*3ef0*/  LEA R64, P1, R53.reuse, R0.reuse, 0x1 ;  /* 0x0000000035407211 */ /* 0x0c2fe200078208ff */
[----:B------:R0:W5:Y:S01]  /*3f00*/  LDG.E.U16 R71, [R62.64] ;  /* 0x000000063e477981 */ /* 0x000162000c1e1500 */
[C---:B------:R-:W-:Y:S02]  /*3f10*/  LEA R52, P0, R50.reuse, R0, 0x1 ;  /* 0x0000000032347211 */ /* 0x040fe400078008ff */
[-C--:B------:R-:W-:Y:S01]  /*3f20*/  LEA.HI.X.SX32 R65, R53, R44.reuse, 0x1, P1 ;  /* 0x0000002c35417211 */ /* 0x080fe200008f0eff */
[----:B------:R1:W5:Y:S01]  /*3f30*/  LDG.E.U16 R67, [R60.64] ;  /* 0x000000063c437981 */ /* 0x000362000c1e1500 */
[----:B------:R-:W-:-:S02]  /*3f40*/  LEA.HI.X.SX32 R53, R50, R44, 0x1, P0 ;  /* 0x0000002c32357211 */ /* 0x000fc400000f0eff */
[-C--:B------:R-:W-:Y:S01]  /*3f50*/  LEA R50, P0, R54, R0.reuse, 0x1 ;  /* 0x0000000036327211 */ /* 0x080fe200078008ff */
[----:B------:R0:W5:Y:S04]  /*3f60*/  LDG.E.U16 R66, [R64.64] ;  /* 0x0000000640427981 */ /* 0x000168000c1e1500 */
[----:B------:R0:W5:Y:S01]  /*3f70*/  LDG.E.U16 R57, [R52.64] ;  /* 0x0000000634397981 */ /* 0x000162000c1e1500 */
[----:B-1----:R-:W-:-:S04]  /*3f80*/  LEA R60, P1, R51, R0, 0x1 ;  /* 0x00000000333c7211 */ /* 0x002fc800078208ff */
[-C--:B------:R-:W-:Y:S02]  /*3f90*/  LEA.HI.X.SX32 R61, R51, R44.reuse, 0x1, P1 ;  /* 0x0000002c333d7211 */ /* 0x080fe400008f0eff */
[----:B------:R-:W-:Y:S02]  /*3fa0*/  LEA.HI.X.SX32 R51, R54, R44, 0x1, P0 ;  /* 0x0000002c36337211 */ /* 0x000fe400000f0eff */
[C---:B0-----:R-:W-:Y:S01]  /*3fb0*/  LEA R52, P1, R49.reuse, R0, 0x1 ;  /* 0x0000000031347211 */ /* 0x041fe200078208ff */
[----:B------:R0:W5:Y:S03]  /*3fc0*/  LDG.E.U16 R65, [R60.64] ;  /* 0x000000063c417981 */ /* 0x000166000c1e1500 */
[----:B------:R-:W-:Y:S01]  /*3fd0*/  LEA.HI.X.SX32 R53, R49, R44, 0x1, P1 ;  /* 0x0000002c31357211 */ /* 0x000fe200008f0eff */
[----:B------:R-:W-:Y:S01]  /*3fe0*/  STL [R1+0x70], R101 ;  /* 0x0000706501007387 */ /* 0x000fe20000100800 */
[----:B------:R-:W-:-:S03]  /*3ff0*/  LEA R62, P1, R45, R0, 0x1 ;  /* 0x000000002d3e7211 */ /* 0x000fc600078208ff */
[----:B------:R1:W5:Y:S01]  /*4000*/  LDG.E.U16 R64, [R50.64] ;  /* 0x0000000632407981 */ /* 0x000362000c1e1500 */
[----:B0-----:R-:W-:-:S03]  /*4010*/  LEA R60, P0, R48, R0, 0x1 ;  /* 0x00000000303c7211 */ /* 0x001fc600078008ff */
[----:B------:R0:W5:Y:S01]  /*4020*/  LDG.E.U16 R58, [R52.64] ;  /* 0x00000006343a7981 */ /* 0x000162000c1e1500 */
[-C--:B------:R-:W-:Y:S02]  /*4030*/  LEA.HI.X.SX32 R61, R48, R44.reuse, 0x1, P0 ;  /* 0x0000002c303d7211 */ /* 0x080fe400000f0eff */
[----:B------:R-:W-:-:S03]  /*4040*/  LEA.HI.X.SX32 R63, R45, R44, 0x1, P1 ;  /* 0x0000002c2d3f7211 */ /* 0x000fc600008f0eff */
[----:B------:R-:W5:Y:S04]  /*4050*/  LDG.E.U16 R125, [R60.64] ;  /* 0x000000063c7d7981 */ /* 0x000f68000c1e1500 */
[----:B------:R-:W5:Y:S04]  /*4060*/  LDG.E.U16 R124, [R62.64] ;  /* 0x000000063e7c7981 */ /* 0x000f68000c1e1500 */
[----:B------:R-:W-:Y:S04]  /*4070*/  STL [R1+0x6c], R100 ;  /* 0x00006c6401007387 */ /* 0x000fe80000100800 */
[----:B--2---:R-:W-:Y:S04]  /*4080*/  STL [R1+0x68], R99 ;  /* 0x0000686301007387 */ /* 0x004fe80000100800 */
[----:B------:R-:W-:Y:S04]  /*4090*/  STL [R1+0x64], R98 ;  /* 0x0000646201007387 */ /* 0x000fe80000100800 */
[----:B------:R-:W-:Y:S01]  /*40a0*/  STL [R1+0x60], R97 ;  /* 0x0000606101007387 */ /* 0x000fe20000100800 */
[----:B------:R-:W-:-:S04]  /*40b0*/  LEA R48, P0, R55, R0, 0x1 ;  /* 0x0000000037307211 */ /* 0x000fc800078008ff */
[----:B------:R-:W-:Y:S02]  /*40c0*/  LEA.HI.X.SX32 R49, R55, R44, 0x1, P0 ;  /* 0x0000002c37317211 */ /* 0x000fe400000f0eff */
[-C--:B-1----:R-:W-:Y:S02]  /*40d0*/  LEA R50, P0, R59, R0.reuse, 0x1 ;  /* 0x000000003b327211 */ /* 0x082fe400078008ff */
[----:B0-----:R-:W-:Y:S02]  /*40e0*/  LEA R52, P1, R69, R0, 0x1 ;  /* 0x0000000045347211 */ /* 0x001fe400078208ff */
[-C--:B------:R-:W-:Y:S02]  /*40f0*/  LEA.HI.X.SX32 R51, R59, R44.reuse, 0x1, P0 ;  /* 0x0000002c3b337211 */ /* 0x080fe400000f0eff */
[----:B------:R-:W-:-:S03]  /*4100*/  LEA.HI.X.SX32 R53, R69, R44, 0x1, P1 ;  /* 0x0000002c45357211 */ /* 0x000fc600008f0eff */
[----:B------:R-:W2:Y:S04]  /*4110*/  LDG.E.U16 R69, [R50.64] ;  /* 0x0000000632457981 */ /* 0x000ea8000c1e1500 */
[----:B---3--:R-:W-:Y:S04]  /*4120*/  STL [R1+0x5c], R96 ;  /* 0x00005c6001007387 */ /* 0x008fe80000100800 */
[----:B----4-:R-:W-:Y:S04]  /*4130*/  STL [R1+0x58], R95 ;  /* 0x0000585f01007387 */ /* 0x010fe80000100800 */
[----:B-----5:R-:W-:Y:S04]  /*4140*/  STL [R1+0x54], R94 ;  /* 0x0000545e01007387 */ /* 0x020fe80000100800 */
[----:B------:R-:W-:Y:S04]  /*4150*/  STL [R1+0x50], R93 ;  /* 0x0000505d01007387 */ /* 0x000fe80000100800 */
        /* <DEDUP_REMOVED lines=11> */
[----:B------:R0:W-:Y:S04]  /*4210*/  STL [R1+0x850], R125 ;  /* 0x0008507d01007387 */ /* 0x0001e80000100800 */
[----:B0-----:R-:W3:Y:S04]  /*4220*/  LDL.LU R125, [R1+0x230] ;  /* 0x00023000017d7983 */ /* 0x001ee80000300800 */
[----:B------:R-:W-:Y:S04]  /*4230*/  STL [R1+0x20], R73 ;  /* 0x0000204901007387 */ /* 0x000fe80000100800 */
[----:B------:R0:W-:Y:S04]  /*4240*/  STL [R1+0x854], R124 ;  /* 0x0008547c01007387 */ /* 0x0001e80000100800 */
[----:B------:R-:W-:Y:S04]  /*4250*/  STL [R1+0x1c], R72 ;  /* 0x00001c4801007387 */ /* 0x000fe80000100800 */
[----:B0-----:R-:W4:Y:S04]  /*4260*/  LDL.LU R124, [R1+0x23c] ;  /* 0x00023c00017c7983 */ /* 0x001f280000300800 */
[----:B------:R0:W-:Y:S04]  /*4270*/  STL [R1+0x18], R71 ;  /* 0x0000184701007387 */ /* 0x0001e80000100800 */
[----:B0-----:R-:W5:Y:S01]  /*4280*/  LDG.E.U16 R71, [R48.64] ;  /* 0x0000000630477981 */ /* 0x001f62000c1e1500 */
[----:B------:R-:W-:-:S03]  /*4290*/  LEA R90, R47, R90, 0x1 ;  /* 0x0000005a2f5a7211 */ /* 0x000fc600078e08ff */
[----:B------:R-:W-:Y:S01]  /*42a0*/  STL [R1+0x14], R67 ;  /* 0x0000144301007387 */ /* 0x000fe20000100800 */
[----:B------:R-:W-:-:S04]  /*42b0*/  LEA R54, P0, R90, R0, 0x1 ;  /* 0x000000005a367211 */ /* 0x000fc800078008ff */
[----:B------:R-:W-:-:S05]  /*42c0*/  LEA.HI.X.SX32 R55, R90, R44, 0x1, P0 ;  /* 0x0000002c5a377211 */ /* 0x000fca00000f0eff */
[----:B------:R0:W2:Y:S04]  /*42d0*/  LDG.E.U16 R45, [R54.64] ;  /* 0x00000006362d7981 */ /* 0x0000a8000c1e1500 */
[----:B-----5:R1:W-:Y:S04]  /*42e0*/  STL [R1+0x858], R71 ;  /* 0x0008584701007387 */ /* 0x0203e80000100800 */
[----:B-1----:R-:W5:Y:S04]  /*42f0*/  LDL.LU R71, [R1+0x240] ;  /* 0x0002400001477983 */ /* 0x002f680000300800 */
[----:B------:R-:W-:Y:S04]  /*4300*/  STL [R1+0x10], R66 ;  /* 0x0000104201007387 */ /* 0x000fe80000100800 */
[----:B--2---:R1:W-:Y:S04]  /*4310*/  STL [R1+0x85c], R69 ;  /* 0x00085c4501007387 */ /* 0x0043e80000100800 */
[----:B------:R2:W-:Y:S01]  /*4320*/  STL [R1+0xc], R57 ;  /* 0x00000c3901007387 */ /* 0x0005e20000100800 */
[----:B0-----:R-:W-:-:S03]  /*4330*/  LEA R54, P0, R88, R0, 0x1 ;  /* 0x0000000058367211 */ /* 0x001fc600078008ff */
[----:B-1----:R-:W3:Y:S04]  /*4340*/  LDL.LU R69, [R1+0x1e0] ;  /* 0x0001e00001457983 */ /* 0x002ee80000300800 */
[----:B--2---:R0:W2:Y:S01]  /*4350*/  LDG.E.U16 R57, [R52.64] ;  /* 0x0000000634397981 */ /* 0x0040a2000c1e1500 */
[----:B------:R-:W-:Y:S02]  /*4360*/  LEA.HI.X.SX32 R55, R88, R44, 0x1, P0 ;  /* 0x0000002c58377211 */ /* 0x000fe400000f0eff */
[-C--:B------:R-:W-:Y:S02]  /*4370*/  LEA R48, P1, R87, R0.reuse, 0x1 ;  /* 0x0000000057307211 */ /* 0x080fe400078208ff */
[-C--:B------:R-:W-:Y:S02]  /*4380*/  LEA R50, P3, R84, R0.reuse, 0x1 ;  /* 0x0000000054327211 */ /* 0x080fe400078608ff */
[----:B0-----:R-:W-:-:S02]  /*4390*/  LEA R52, P2, R86, R0, 0x1 ;  /* 0x0000000056347211 */ /* 0x001fc400078408ff */
[-C--:B------:R-:W-:Y:S02]  /*43a0*/  LEA.HI.X.SX32 R49, R87, R44.reuse, 0x1, P1 ;  /* 0x0000002c57317211 */ /* 0x080fe400008f0eff */
[-C--:B------:R-:W-:Y:S02]  /*43b0*/  LEA.HI.X.SX32 R53, R86, R44.reuse, 0x1, P2 ;  /* 0x0000002c56357211 */ /* 0x080fe400010f0eff */
[----:B------:R-:W-:Y:S02]  /*43c0*/  LEA.HI.X.SX32 R51, R84, R44, 0x1, P3 ;  /* 0x0000002c54337211 */ /* 0x000fe400018f0eff */
[CC--:B------:R-:W-:Y:S02]  /*43d0*/  LEA R62, P1, R41.reuse, R0.reuse, 0x1 ;  /* 0x00000000293e7211 */ /* 0x0c0fe400078208ff */
[----:B------:R-:W-:Y:S02]  /*43e0*/  LEA R60, P2, R42, R0, 0x1 ;  /* 0x000000002a3c7211 */ /* 0x000fe400078408ff */
[----:B------:R-:W-:-:S02]  /*43f0*/  LEA.HI.X.SX32 R63, R41, R44, 0x1, P1 ;  /* 0x0000002c293f7211 */ /* 0x000fc400008f0eff */
[----:B------:R-:W-:Y:S02]  /*4400*/  LEA.HI.X.SX32 R61, R42, R44, 0x1, P2 ;  /* 0x0000002c2a3d7211 */ /* 0x000fe400010f0eff */
[CC--:B------:R-:W-:Y:S02]  /*4410*/  LEA R72, P1, R38.reuse, R0.reuse, 0x1 ;  /* 0x0000000026487211 */ /* 0x0c0fe400078208ff */
[C---:B------:R-:W-:Y:S02]  /*4420*/  LEA R66, P2, R39.reuse, R0, 0x1 ;  /* 0x0000000027427211 */ /* 0x040fe400078408ff */
[-C--:B------:R-:W-:Y:S02]  /*4430*/  LEA.HI.X.SX32 R73, R38, R44.reuse, 0x1, P1 ;  /* 0x0000002c26497211 */ /* 0x080fe400008f0eff */
[----:B------:R-:W-:Y:S02]  /*4440*/  LEA.HI.X.SX32 R67, R39, R44, 0x1, P2 ;  /* 0x0000002c27437211 */ /* 0x000fe400010f0eff */
[----:B------:R-:W-:-:S04]  /*4450*/  LEA R76, P1, R34, R0, 0x1 ;  /* 0x00000000224c7211 */ /* 0x000fc800078208ff */
[----:B------:R-:W-:Y:S02]  /*4460*/  LEA.HI.X.SX32 R77, R34, R44, 0x1, P1 ;  /* 0x0000002c224d7211 */ /* 0x000fe400008f0eff */
[----:B------:R-:W-:-:S04]  /*4470*/  LEA R80, P1, R30, R0, 0x1 ;  /* 0x000000001e507211 */ /* 0x000fc800078208ff */
[----:B------:R-:W-:Y:S01]  /*4480*/  LEA.HI.X.SX32 R81, R30, R44, 0x1, P1 ;  /* 0x0000002c1e517211 */ /* 0x000fe200008f0eff */
[----:B--2---:R0:W-:Y:S04]  /*4490*/  STL [R1+0x860], R57 ;  /* 0x0008603901007387 */ /* 0x0041e80000100800 */
[----:B------:R-:W-:Y:S04]  /*44a0*/  STL [R1+0x8], R65 ;  /* 0x0000084101007387 */ /* 0x000fe80000100800 */
[----:B0-----:R-:W3:Y:S04]  /*44b0*/  LDL.LU R57, [R1+0x1ec] ;  /* 0x0001ec0001397983 */ /* 0x001ee80000300800 */
[----:B------:R0:W-:Y:S04]  /*44c0*/  STL [R1+0x864], R45 ;  /* 0x0008642d01007387 */ /* 0x0001e80000100800 */
[----:B------:R-:W-:Y:S04]  /*44d0*/  STL [R1+0x4], R64 ;  /* 0x0000044001007387 */ /* 0x000fe80000100800 */
[----:B0-----:R-:W3:Y:S04]  /*44e0*/  LDL.LU R45, [R1+0x1f0] ;  /* 0x0001f000012d7983 */ /* 0x001ee80000300800 */
[----:B------:R-:W-:Y:S04]  /*44f0*/  STL [R1], R58 ;  /* 0x0000003a01007387 */ /* 0x000fe80000100800 */
[----:B------:R0:W-:Y:S04]  /*4500*/  STL [R1+0x86c], R54 ;  /* 0x00086c3601007387 */ /* 0x0001e80000100800 */
[----:B0-----:R-:W3:Y:S04]  /*4510*/  LDL.LU R54, [R1+0x24c] ;  /* 0x00024c0001367983 */ /* 0x001ee80000300800 */
[----:B------:R0:W-:Y:S04]  /*4520*/  STL [R1+0x868], R55 ;  /* 0x0008683701007387 */ /* 0x0001e80000100800 */
[----:B0-----:R-:W3:Y:S04]  /*4530*/  LDL.LU R55, [R1+0x250] ;  /* 0x0002500001377983 */ /* 0x001ee80000300800 */
[----:B------:R0:W-:Y:S04]  /*4540*/  STL [R1+0x874], R48 ;  /* 0x0008743001007387 */ /* 0x0001e80000100800 */
[----:B0-----:R-:W3:Y:S01]  /*4550*/  LDL.LU R48, [R1+0x25c] ;  /* 0x00025c0001307983 */ /* 0x001ee20000300800 */
[----:B------:R-:W-:-:S02]  /*4560*/  LEA R64, P0, R82, R0, 0x1 ;  /* 0x0000000052407211 */ /* 0x000fc400078008ff */
[C---:B------:R-:W-:Y:S02]  /*4570*/  LEA R58, P3, R43.reuse, R0, 0x1 ;  /* 0x000000002b3a7211 */ /* 0x040fe400078608ff */
[-C--:B------:R-:W-:Y:S02]  /*4580*/  LEA.HI.X.SX32 R65, R82, R44.reuse, 0x1, P0 ;  /* 0x0000002c52417211 */ /* 0x080fe400000f0eff */
[----:B------:R-:W-:Y:S02]  /*4590*/  LEA.HI.X.SX32 R59, R43, R44, 0x1, P3 ;  /* 0x0000002c2b3b7211 */ /* 0x000fe400018f0eff */
[CC--:B------:R-:W-:Y:S02]  /*45a0*/  LEA R74, P0, R37.reuse, R0.reuse, 0x1 ;  /* 0x00000000254a7211 */ /* 0x0c0fe400078008ff */
[----:B------:R-:W-:Y:S02]  /*45b0*/  LEA R42, P3, R40, R0, 0x1 ;  /* 0x00000000282a7211 */ /* 0x000fe400078608ff */
[----:B------:R-:W-:-:S02]  /*45c0*/  LEA.HI.X.SX32 R75, R37, R44, 0x1, P0 ;  /* 0x0000002c254b7211 */ /* 0x000fc400000f0eff */
[----:B------:R-:W-:Y:S02]  /*45d0*/  LEA.HI.X.SX32 R43, R40, R44, 0x1, P3 ;  /* 0x0000002c282b7211 */ /* 0x000fe400018f0eff */
[-C--:B------:R-:W-:Y:S02]  /*45e0*/  LEA R78, P0, R33, R0.reuse, 0x1 ;  /* 0x00000000214e7211 */ /* 0x080fe400078008ff */
[-C--:B------:R-:W-:Y:S02]  /*45f0*/  LEA R40, P2, R35, R0.reuse, 0x1 ;  /* 0x0000000023287211 */ /* 0x080fe400078408ff */
[----:B------:R-:W-:Y:S02]  /*4600*/  LEA R38, P3, R36, R0, 0x1 ;  /* 0x0000000024267211 */ /* 0x000fe400078608ff */
[-C--:B------:R-:W-:Y:S02]  /*4610*/  LEA.HI.X.SX32 R79, R33, R44.reuse, 0x1, P0 ;  /* 0x0000002c214f7211 */ /* 0x080fe400000f0eff */
        /* <DEDUP_REMOVED lines=10> */
[-C--:B------:R-:W-:Y:S02]  /*46c0*/  LEA R32, P2, R27, R0.reuse, 0x1 ;  /* 0x000000001b207211 */ /* 0x080fe400078408ff */
[----:B------:R-:W-:Y:S01]  /*46d0*/  LEA R30, P3, R28, R0, 0x1 ;  /* 0x000000001c1e7211 */ /* 0x000fe200078608ff */
[----:B------:R-:W-:Y:S01]  /*46e0*/  IMAD R47, R47, 0x2, R90 ;  /* 0x000000022f2f7824 */ /* 0x000fe200078e025a */
[----:B------:R-:W-:-:S02]  /*46f0*/  LEA.HI.X.SX32 R87, R25, R44, 0x1, P0 ;  /* 0x0000002c19577211 */ /* 0x000fc400000f0eff */
[-C--:B------:R-:W-:Y:S02]  /*4700*/  LEA.HI.X.SX32 R85, R26, R44.reuse, 0x1, P1 ;  /* 0x0000002c1a557211 */ /* 0x080fe400008f0eff */
[-C--:B------:R-:W-:Y:S02]  /*4710*/  LEA.HI.X.SX32 R33, R27, R44.reuse, 0x1, P2 ;  /* 0x0000002c1b217211 */ /* 0x080fe400010f0eff */
[----:B------:R-:W-:Y:S02]  /*4720*/  LEA.HI.X.SX32 R31, R28, R44, 0x1, P3 ;  /* 0x0000002c1c1f7211 */ /* 0x000fe400018f0eff */
[-C--:B------:R-:W-:Y:S02]  /*4730*/  LEA R90, P0, R21, R0.reuse, 0x1 ;  /* 0x00000000155a7211 */ /* 0x080fe400078008ff */
[-C--:B------:R-:W-:Y:S02]  /*4740*/  LEA R88, P1, R22, R0.reuse, 0x1 ;  /* 0x0000000016587211 */ /* 0x080fe400078208ff */
[----:B------:R-:W-:-:S02]  /*4750*/  LEA R28, P2, R23, R0, 0x1 ;  /* 0x00000000171c7211 */ /* 0x000fc400078408ff */
[----:B------:R-:W-:Y:S02]  /*4760*/  LEA R26, P3, R24, R0, 0x1 ;  /* 0x00000000181a7211 */ /* 0x000fe400078608ff */
[-C--:B------:R-:W-:Y:S02]  /*4770*/  LEA.HI.X.SX32 R91, R21, R44.reuse, 0x1, P0 ;  /* 0x0000002c155b7211 */ /* 0x080fe400000f0eff */
[-C--:B------:R-:W-:Y:S02]  /*4780*/  LEA.HI.X.SX32 R89, R22, R44.reuse, 0x1, P1 ;  /* 0x0000002c16597211 */ /* 0x080fe400008f0eff */
[-C--:B------:R-:W-:Y:S02]  /*4790*/  LEA.HI.X.SX32 R29, R23, R44.reuse, 0x1, P2 ;  /* 0x0000002c171d7211 */ /* 0x080fe400010f0eff */
[----:B------:R-:W-:Y:S02]  /*47a0*/  LEA.HI.X.SX32 R27, R24, R44, 0x1, P3 ;  /* 0x0000002c181b7211 */ /* 0x000fe400018f0eff */
[----:B------:R-:W-:-:S02]  /*47b0*/  LEA R94, P0, R17, R0, 0x1 ;  /* 0x00000000115e7211 */ /* 0x000fc400078008ff */
[-C--:B------:R-:W-:Y:S02]  /*47c0*/  LEA R92, P1, R18, R0.reuse, 0x1 ;  /* 0x00000000125c7211 */ /* 0x080fe400078208ff */
[-C--:B------:R-:W-:Y:S02]  /*47d0*/  LEA R24, P2, R19, R0.reuse, 0x1 ;  /* 0x0000000013187211 */ /* 0x080fe400078408ff */
[----:B------:R-:W-:Y:S02]  /*47e0*/  LEA R22, P3, R20, R0, 0x1 ;  /* 0x0000000014167211 */ /* 0x000fe400078608ff */
[-C--:B------:R-:W-:Y:S02]  /*47f0*/  LEA.HI.X.SX32 R95, R17, R44.reuse, 0x1, P0 ;  /* 0x0000002c115f7211 */ /* 0x080fe400000f0eff */
[-C--:B------:R-:W-:Y:S02]  /*4800*/  LEA.HI.X.SX32 R93, R18, R44.reuse, 0x1, P1 ;  /* 0x0000002c125d7211 */ /* 0x080fe400008f0eff */
[----:B------:R-:W-:-:S02]  /*4810*/  LEA.HI.X.SX32 R25, R19, R44, 0x1, P2 ;  /* 0x0000002c13197211 */ /* 0x000fc400010f0eff */
[----:B------:R-:W-:Y:S02]  /*4820*/  LEA.HI.X.SX32 R23, R20, R44, 0x1, P3 ;  /* 0x0000002c14177211 */ /* 0x000fe400018f0eff */
[-C--:B------:R-:W-:Y:S02]  /*4830*/  LEA R98, P0, R13, R0.reuse, 0x1 ;  /* 0x000000000d627211 */ /* 0x080fe400078008ff */
[-C--:B------:R-:W-:Y:S02]  /*4840*/  LEA R96, P1, R14, R0.reuse, 0x1 ;  /* 0x000000000e607211 */ /* 0x080fe400078208ff */
[-C--:B------:R-:W-:Y:S02]  /*4850*/  LEA R20, P2, R15, R0.reuse, 0x1 ;  /* 0x000000000f147211 */ /* 0x080fe400078408ff */
[----:B------:R-:W-:Y:S02]  /*4860*/  LEA R18, P3, R16, R0, 0x1 ;  /* 0x0000000010127211 */ /* 0x000fe400078608ff */
        /* <DEDUP_REMOVED lines=15> */
[----:B------:R-:W-:Y:S01]  /*4960*/  LEA R104, P1, R6, R0, 0x1 ;  /* 0x0000000006687211 */ /* 0x000fe200078208ff */
[----:B------:R0:W-:Y:S01]  /*4970*/  STL [R1+0x870], R49 ;  /* 0x0008703101007387 */ /* 0x0001e20000100800 */
[-C--:B------:R-:W-:Y:S02]  /*4980*/  LEA.HI.X.SX32 R107, R105, R44.reuse, 0x1, P0 ;  /* 0x0000002c696b7211 */ /* 0x080fe400000f0eff */
[-C--:B------:R-:W-:Y:S02]  /*4990*/  LEA.HI.X.SX32 R13, R7, R44.reuse, 0x1, P2 ;  /* 0x0000002c070d7211 */ /* 0x080fe400010f0eff */
[----:B------:R-:W-:-:S02]  /*49a0*/  LEA.HI.X.SX32 R11, R8, R44, 0x1, P3 ;  /* 0x0000002c080b7211 */ /* 0x000fc400018f0eff */
[----:B------:R-:W-:Y:S02]  /*49b0*/  LEA.HI.X.SX32 R105, R6, R44, 0x1, P1 ;  /* 0x0000002c06697211 */ /* 0x000fe400008f0eff */
[-C--:B------:R-:W-:Y:S01]  /*49c0*/  LEA R110, P0, R111, R0.reuse, 0x1 ;  /* 0x000000006f6e7211 */ /* 0x080fe200078008ff */
[----:B0-----:R-:W2:Y:S01]  /*49d0*/  LDL.LU R49, [R1+0x1fc] ;  /* 0x0001fc0001317983 */ /* 0x001ea20000300800 */
[-C--:B------:R-:W-:Y:S02]  /*49e0*/  LEA R8, P2, R112, R0.reuse, 0x1 ;  /* 0x0000000070087211 */ /* 0x080fe400078408ff */
[-C--:B------:R-:W-:Y:S01]  /*49f0*/  LEA R108, P1, R109, R0.reuse, 0x1 ;  /* 0x000000006d6c7211 */ /* 0x080fe200078208ff */
[----:B------:R-:W-:Y:S01]  /*4a00*/  STL [R1+0x87c], R52 ;  /* 0x00087c3401007387 */ /* 0x000fe20000100800 */
[----:B------:R-:W-:-:S03]  /*4a10*/  LEA R6, P3, R5, R0, 0x1 ;  /* 0x0000000005067211 */ /* 0x000fc600078608ff */
[----:B------:R-:W-:Y:S01]  /*4a20*/  STL [R1+0x878], R53 ;  /* 0x0008783501007387 */ /* 0x000fe20000100800 */
[-C--:B------:R-:W-:Y:S02]  /*4a30*/  LEA.HI.X.SX32 R111, R111, R44.reuse, 0x1, P0 ;  /* 0x0000002c6f6f7211 */ /* 0x080fe400000f0eff */
[-C--:B------:R-:W-:Y:S01]  /*4a40*/  LEA.HI.X.SX32 R9, R112, R44.reuse, 0x1, P2 ;  /* 0x0000002c70097211 */ /* 0x080fe200010f0eff */
[----:B------:R-:W-:Y:S01]  /*4a50*/  STL [R1+0x884], R50 ;  /* 0x0008843201007387 */ /* 0x000fe20000100800 */
[-C--:B------:R-:W-:Y:S02]  /*4a60*/  LEA.HI.X.SX32 R109, R109, R44.reuse, 0x1, P1 ;  /* 0x0000002c6d6d7211 */ /* 0x080fe400008f0eff */
[----:B------:R-:W-:Y:S01]  /*4a70*/  LEA.HI.X.SX32 R7, R5, R44, 0x1, P3 ;  /* 0x0000002c05077211 */ /* 0x000fe200018f0eff */
[----:B------:R-:W-:Y:S01]  /*4a80*/  STL [R1+0x880], R51 ;  /* 0x0008803301007387 */ /* 0x000fe20000100800 */
[-C--:B------:R-:W-:Y:S02]  /*4a90*/  LEA R112, P0, R113, R0.reuse, 0x1 ;  /* 0x0000000071707211 */ /* 0x080fe400078008ff */
[-C--:B------:R-:W-:Y:S01]  /*4aa0*/  LEA R114, P1, R2, R0.reuse, 0x1 ;  /* 0x0000000002727211 */ /* 0x080fe200078208ff */
[----:B------:R-:W-:Y:S01]  /*4ab0*/  STL [R1+0x88c], R64 ;  /* 0x00088c4001007387 */ /* 0x000fe20000100800 */
[----:B------:R-:W-:-:S02]  /*4ac0*/  LEA R118, P3, R4, R0, 0x1 ;  /* 0x0000000004767211 */ /* 0x000fc400078608ff */
[----:B------:R-:W-:Y:S01]  /*4ad0*/  LEA R116, P2, R3, R0, 0x1 ;  /* 0x0000000003747211 */ /* 0x000fe200078408ff */
[----:B------:R-:W-:Y:S01]  /*4ae0*/  STL [R1+0x888], R65 ;  /* 0x0008884101007387 */ /* 0x000fe20000100800 */
[----:B------:R-:W-:-:S03]  /*4af0*/  LEA.HI.X.SX32 R113, R113, R44, 0x1, P0 ;  /* 0x0000002c71717211 */ /* 0x000fc600000f0eff */
[----:B------:R-:W-:Y:S01]  /*4b00*/  STL [R1+0x894], R62 ;  /* 0x0008943e01007387 */ /* 0x000fe20000100800 */
[----:B------:R-:W-:-:S03]  /*4b10*/  LEA.HI.X.SX32 R115, R2, R44, 0x1, P1 ;  /* 0x0000002c02737211 */ /* 0x000fc600008f0eff */
[----:B------:R-:W-:Y:S01]  /*4b20*/  STL [R1+0x890], R63 ;  /* 0x0008903f01007387 */ /* 0x000fe20000100800 */
[----:B------:R-:W-:Y:S02]  /*4b30*/  LEA.HI.X.SX32 R119, R4, R44, 0x1, P3 ;  /* 0x0000002c04777211 */ /* 0x000fe400018f0eff */
[----:B------:R-:W-:Y:S01]  /*4b40*/  LEA R120, P0, R56, R0, 0x1 ;  /* 0x0000000038787211 */ /* 0x000fe200078008ff */
[----:B------:R-:W-:Y:S01]  /*4b50*/  STL [R1+0x89c], R60 ;  /* 0x00089c3c01007387 */ /* 0x000fe20000100800 */
[----:B------:R-:W-:Y:S02]  /*4b60*/  LEA.HI.X.SX32 R117, R3, R44, 0x1, P2 ;  /* 0x0000002c03757211 */ /* 0x000fe400010f0eff */
[-C--:B------:R-:W-:Y:S01]  /*4b70*/  LEA R4, P1, R68, R0.reuse, 0x1 ;  /* 0x0000000044047211 */ /* 0x080fe200078208ff */
[----:B------:R0:W-:Y:S01]  /*4b80*/  STL [R1+0x898], R61 ;  /* 0x0008983d01007387 */ /* 0x0001e20000100800 */
[-C--:B------:R-:W-:Y:S02]  /*4b90*/  LEA R2, P2, R70, R0.reuse, 0x1 ;  /* 0x0000000046027211 */ /* 0x080fe400078408ff */
[----:B------:R-:W-:-:S02]  /*4ba0*/  LEA R122, P3, R47, R0, 0x1 ;  /* 0x000000002f7a7211 */ /* 0x000fc400078608ff */
[-C--:B------:R-:W-:Y:S01]  /*4bb0*/  LEA.HI.X.SX32 R121, R56, R44.reuse, 0x1, P0 ;  /* 0x0000002c38797211 */ /* 0x080fe200000f0eff */
[----:B0-----:R-:W2:Y:S01]  /*4bc0*/  LDL.LU R61, [R1+0x200] ;  /* 0x00020000013d7983 */ /* 0x001ea20000300800 */
[----:B------:R-:W-:-:S03]  /*4bd0*/  LEA.HI.X.SX32 R5, R68, R44, 0x1, P1 ;  /* 0x0000002c44057211 */ /* 0x000fc600008f0eff */
[----:B------:R0:W-:Y:S01]  /*4be0*/  STL [R1+0x8a0], R59 ;  /* 0x0008a03b01007387 */ /* 0x0001e20000100800 */
[----:B------:R-:W-:-:S03]  /*4bf0*/  LEA.HI.X.SX32 R3, R70, R44, 0x1, P2 ;  /* 0x0000002c46037211 */ /* 0x000fc600010f0eff */
[----:B-----5:R1:W-:Y:S04]  /*4c00*/  STS.U16 [R46+0x3000], R71 ;  /* 0x003000472e007388 */ /* 0x0203e80000000400 */
[----:B0-----:R-:W5:Y:S04]  /*4c10*/  LDL.LU R59, [R1+0x20c] ;  /* 0x00020c00013b7983 */ /* 0x001f680000300800 */
[----:B------:R-:W5:Y:S04]  /*4c20*/  LDL.LU R0, [R1+0x210] ;  /* 0x0002100001007983 */ /* 0x000f680000300800 */
[----:B------:R-:W5:Y:S04]  /*4c30*/  LDL.LU R56, [R1+0x21c] ;  /* 0x00021c0001387983 */ /* 0x000f680000300800 */
[----:B------:R-:W5:Y:S04]  /*4c40*/  LDL.LU R68, [R1+0x220] ;  /* 0x0002200001447983 */ /* 0x000f680000300800 */
[----:B------:R-:W5:Y:S04]  /*4c50*/  LDL.LU R70, [R1+0x22c] ;  /* 0x00022c0001467983 */ /* 0x000f680000300800 */
[----:B-1----:R-:W5:Y:S04]  /*4c60*/  LDL.LU R71, [R1+0x1dc] ;  /* 0x0001dc0001477983 */ /* 0x002f680000300800 */
[----:B------:R-:W5:Y:S04]  /*4c70*/  LDL.LU R60, [R1+0x1d0] ;  /* 0x0001d000013c7983 */ /* 0x000f680000300800 */
        /* <DEDUP_REMOVED lines=8> */
[----:B----4-:R-:W-:Y:S04]  /*4d00*/  STS.U16 [R46+0x4000], R124 ;  /* 0x0040007c2e007388 */ /* 0x010fe80000000400 */
[----:B---3--:R-:W-:Y:S04]  /*4d10*/  STS.U16 [R46+0x5000], R125 ;  /* 0x0050007d2e007388 */ /* 0x008fe80000000400 */
[----:B------:R-:W-:Y:S04]  /*4d20*/  STS.U16 [R46+0x2000], R54 ;  /* 0x002000362e007388 */ /* 0x000fe80000000400 */
[----:B------:R-:W-:Y:S04]  /*4d30*/  STS.U16 [R46+0x1000], R55 ;  /* 0x001000372e007388 */ /* 0x000fe80000000400 */
[----:B------:R0:W-:Y:S04]  /*4d40*/  STS.U16 [R46], R48 ;  /* 0x000000302e007388 */ /* 0x0001e80000000400 */
[----:B0-----:R-:W3:Y:S04]  /*4d50*/  LDL.LU R48, [R1+0x18c] ;  /* 0x00018c0001307983 */ /* 0x001ee80000300800 */
[----:B------:R-:W4:Y:S04]  /*4d60*/  LDL.LU R55, [R1+0x180] ;  /* 0x0001800001377983 */ /* 0x000f280000300800 */
[----:B------:R-:W4:Y:S04]  /*4d70*/  LDL.LU R124, [R1+0x17c] ;  /* 0x00017c00017c7983 */ /* 0x000f280000300800 */
[----:B------:R-:W4:Y:S04]  /*4d80*/  LDL.LU R54, [R1+0x170] ;  /* 0x0001700001367983 */ /* 0x000f280000300800 */
[----:B------:R-:W4:Y:S04]  /*4d90*/  LDL.LU R125, [R1+0x16c] ;  /* 0x00016c00017d7983 */ /* 0x000f280000300800 */
[----:B------:R-:W-:Y:S04]  /*4da0*/  STS.U16 [R46+0xd000], R45 ;  /* 0x00d0002d2e007388 */ /* 0x000fe80000000400 */
[----:B------:R-:W-:Y:S04]  /*4db0*/  STS.U16 [R46+0xe000], R57 ;  /* 0x00e000392e007388 */ /* 0x000fe80000000400 */
[----:B------:R-:W-:Y:S04]  /*4dc0*/  STS.U16 [R46+0xf000], R69 ;  /* 0x00f000452e007388 */ /* 0x000fe80000000400 */
[----:B--2---:R0:W-:Y:S04]  /*4dd0*/  STS.U16 [R46+0xc000], R49 ;  /* 0x00c000312e007388 */ /* 0x0041e80000000400 */
[----:B0-----:R-:W2:Y:S04]  /*4de0*/  LDL.LU R49, [R1+0x160] ;  /* 0x0001600001317983 */ /* 0x001ea80000300800 */
[----:B------:R-:W2:Y:S04]  /*4df0*/  LDL.LU R45, [R1+0x15c] ;  /* 0x00015c00012d7983 */ /* 0x000ea80000300800 */
[----:B------:R-:W2:Y:S04]  /*4e00*/  LDL.LU R57, [R1+0x150] ;  /* 0x0001500001397983 */ /* 0x000ea80000300800 */
[----:B------:R-:W2:Y:S04]  /*4e10*/  LDL.LU R69, [R1+0x14c] ;  /* 0x00014c0001457983 */ /* 0x000ea80000300800 */
[----:B------:R-:W-:Y:S04]  /*4e20*/  STS.U16 [R46+0xb000], R61 ;  /* 0x00b0003d2e007388 */ /* 0x000fe80000000400 */
[----:B-----5:R-:W-:Y:S04]  /*4e30*/  STS.U16 [R46+0xa000], R59 ;  /* 0x00a0003b2e007388 */ /* 0x020fe80000000400 */
[----:B------:R-:W-:Y:S04]  /*4e40*/  STS.U16 [R46+0x9000], R0 ;  /* 0x009000002e007388 */ /* 0x000fe80000000400 */
[----:B------:R-:W-:Y:S04]  /*4e50*/  STS.U16 [R46+0x8000], R56 ;  /* 0x008000382e007388 */ /* 0x000fe80000000400 */
[----:B------:R-:W-:Y:S04]  /*4e60*/  STS.U16 [R46+0x7000], R68 ;  /* 0x007000442e007388 */ /* 0x000fe80000000400 */
[----:B------:R-:W-:Y:S04]  /*4e70*/  STS.U16 [R46+0x6000], R70 ;  /* 0x006000462e007388 */ /* 0x000fe80000000400 */
[----:B------:R0:W-:Y:S04]  /*4e80*/  STS.U16 [R46+0x10000], R71 ;  /* 0x010000472e007388 */ /* 0x0001e80000000400 */
[----:B0-----:R-:W5:Y:S04]  /*4e90*/  LDL.LU R71, [R1+0x140] ;  /* 0x0001400001477983 */ /* 0x001f680000300800 */
[----:B---3--:R-:W-:Y:S04]  /*4ea0*/  STS.U16 [R46+0x1a000], R48 ;  /* 0x01a000302e007388 */ /* 0x008fe80000000400 */
[----:B----4-:R0:W-:Y:S04]  /*4eb0*/  STS.U16 [R46+0x1c000], R124 ;  /* 0x01c0007c2e007388 */ /* 0x0101e80000000400 */
[----:B0-----:R-:W3:Y:S04]  /*4ec0*/  LDL.LU R124, [R1+0x134] ;  /* 0x00013400017c7983 */ /* 0x001ee80000300800 */
[----:B------:R-:W4:Y:S04]  /*4ed0*/  LDL.LU R70, [R1+0x128] ;  /* 0x0001280001467983 */ /* 0x000f280000300800 */
[----:B------:R-:W4:Y:S04]  /*4ee0*/  LDL.LU R68, [R1+0x11c] ;  /* 0x00011c0001447983 */ /* 0x000f280000300800 */
[----:B------:R-:W4:Y:S04]  /*4ef0*/  LDL.LU R56, [R1+0x110] ;  /* 0x0001100001387983 */ /* 0x000f280000300800 */
[----:B------:R-:W4:Y:S04]  /*4f00*/  LDL.LU R0, [R1+0x104] ;  /* 0x0001040001007983 */ /* 0x000f280000300800 */
[----:B------:R-:W4:Y:S04]  /*4f10*/  LDL.LU R59, [R1+0xf8] ;  /* 0x0000f800013b7983 */ /* 0x000f280000300800 */
[----:B------:R-:W4:Y:S04]  /*4f20*/  LDL.LU R61, [R1+0xec] ;  /* 0x0000ec00013d7983 */ /* 0x000f280000300800 */
[----:B------:R0:W-:Y:S04]  /*4f30*/  STS.U16 [R46+0x1b000], R55 ;  /* 0x01b000372e007388 */ /* 0x0001e80000000400 */
[----:B------:R-:W4:Y:S04]  /*4f40*/  LDL.LU R48, [R1+0xe0] ;  /* 0x0000e00001307983 */ /* 0x000f280000300800 */
[----:B------:R1:W-:Y:S04]  /*4f50*/  STS.U16 [R46+0x1d000], R54 ;  /* 0x01d000362e007388 */ /* 0x0003e80000000400 */
[----:B0-----:R-:W4:Y:S04]  /*4f60*/  LDL.LU R55, [R1+0xd4] ;  /* 0x0000d40001377983 */ /* 0x001f280000300800 */
[----:B------:R0:W-:Y:S04]  /*4f70*/  STS.U16 [R46+0x1e000], R125 ;  /* 0x01e0007d2e007388 */ /* 0x0001e80000000400 */
[----:B-1----:R-:W4:Y:S04]  /*4f80*/  LDL.LU R54, [R1+0xc8] ;  /* 0x0000c80001367983 */ /* 0x002f280000300800 */
[----:B0-----:R-:W4:Y:S04]  /*4f90*/  LDL.LU R125, [R1+0xbc] ;  /* 0x0000bc00017d7983 */ /* 0x001f280000300800 */
[----:B------:R-:W-:Y:S04]  /*4fa0*/  STS.U16 [R46+0x11000], R60 ;  /* 0x0110003c2e007388 */ /* 0x000fe80000000400 */
        /* <DEDUP_REMOVED lines=13> */
[----:B------:R-:W2:Y:S04]  /*5080*/  LDL.LU R65, [R1+0x94] ;  /* 0x0000940001417983 */ /* 0x000ea80000300800 */
[----:B------:R-:W2:Y:S04]  /*5090*/  LDL.LU R64, [R1+0x90] ;  /* 0x0000900001407983 */ /* 0x000ea80000300800 */
[----:B------:R-:W2:Y:S04]  /*50a0*/  LDL.LU R51, [R1+0x8c] ;  /* 0x00008c0001337983 */ /* 0x000ea80000300800 */
[----:B------:R-:W2:Y:S04]  /*50b0*/  LDL.LU R50, [R1+0x88] ;  /* 0x0000880001327983 */ /* 0x000ea80000300800 */
[----:B------:R-:W2:Y:S04]  /*50c0*/  LDL.LU R53, [R1+0x84] ;  /* 0x0000840001357983 */ /* 0x000ea80000300800 */
[----:B------:R0:W-:Y:S04]  /*50d0*/  STS.U16 [R46+0x1f000], R49 ;  /* 0x01f000312e007388 */ /* 0x0001e80000000400 */
[----:B------:R-:W2:Y:S04]  /*50e0*/  LDL.LU R52, [R1+0x80] ;  /* 0x0000800001347983 */ /* 0x000ea80000300800 */
[----:B------:R1:W-:Y:S04]  /*50f0*/  STS.U16 [R46+0x21000], R57 ;  /* 0x021000392e007388 */ /* 0x0003e80000000400 */
[----:B0-----:R-:W2:Y:S04]  /*5100*/  LDL.LU R49, [R1+0x7c] ;  /* 0x00007c0001317983 */ /* 0x001ea80000300800 */
[----:B------:R0:W-:Y:S04]  /*5110*/  STS.U16 [R46+0x22000], R69 ;  /* 0x022000452e007388 */ /* 0x0001e80000000400 */
[----:B-1----:R-:W2:Y:S04]  /*5120*/  LDL.LU R57, [R1+0x78] ;  /* 0x0000780001397983 */ /* 0x002ea80000300800 */
[----:B0-----:R-:W2:Y:S04]  /*5130*/  LDL.LU R69, [R1+0x74] ;  /* 0x0000740001457983 */ /* 0x001ea80000300800 */
[----:B-----5:R0:W-:Y:S04]  /*5140*/  STS.U16 [R46+0x23000], R71 ;  /* 0x023000472e007388 */ /* 0x0201e80000000400 */
[----:B0-----:R-:W5:Y:S04]  /*5150*/  LDL.LU R71, [R1+0x70] ;  /* 0x0000700001477983 */ /* 0x001f680000300800 */
[----:B---3--:R0:W-:Y:S04]  /*5160*/  STS.U16 [R46+0x24000], R124 ;  /* 0x0240007c2e007388 */ /* 0x0081e80000000400 */
[----:B0-----:R-:W3:Y:S04]  /*5170*/  LDL.LU R124, [R1+0x6c] ;  /* 0x00006c00017c7983 */ /* 0x001ee80000300800 */
[----:B----4-:R0:W-:Y:S04]  /*5180*/  STS.U16 [R46+0x2b000], R48 ;  /* 0x02b000302e007388 */ /* 0x0101e80000000400 */
[----:B------:R1:W-:Y:S04]  /*5190*/  STS.U16 [R46+0x2c000], R55 ;  /* 0x02c000372e007388 */ /* 0x0003e80000000400 */
[----:B0-----:R-:W4:Y:S04]  /*51a0*/  LDL.LU R48, [R1+0x68] ;  /* 0x0000680001307983 */ /* 0x001f280000300800 */
[----:B------:R0:W-:Y:S04]  /*51b0*/  STS.U16 [R46+0x2d000], R54 ;  /* 0x02d000362e007388 */ /* 0x0001e80000000400 */
[----:B-1----:R-:W4:Y:S04]  /*51c0*/  LDL.LU R55, [R1+0x64] ;  /* 0x0000640001377983 */ /* 0x002f280000300800 */
[----:B------:R1:W-:Y:S04]  /*51d0*/  STS.U16 [R46+0x2e000], R125 ;  /* 0x02e0007d2e007388 */ /* 0x0003e80000000400 */
[----:B0-----:R-:W4:Y:S04]  /*51e0*/  LDL.LU R54, [R1+0x2b4] ;  /* 0x0002b40001367983 */ /* 0x001f280000300800 */
[----:B-1----:R-:W4:Y:S01]  /*51f0*/  LDL.LU R125, [R1+0x2b0] ;  /* 0x0002b000017d7983 */ /* 0x002f220000300800 */
[----:B------:R-:W-:-:S03]  /*5200*/  LEA.HI.X.SX32 R123, R47, R44, 0x1, P3 ;  /* 0x0000002c2f7b7211 */ /* 0x000fc600018f0eff */
[----:B------:R-:W-:Y:S04]  /*5210*/  STS.U16 [R46+0x25000], R70 ;  /* 0x025000462e007388 */ /* 0x000fe80000000400 */
[----:B------:R-:W-:Y:S04]  /*5220*/  STS.U16 [R46+0x26000], R68 ;  /* 0x026000442e007388 */ /* 0x000fe80000000400 */
[----:B------:R-:W-:Y:S04]  /*5230*/  STS.U16 [R46+0x27000], R56 ;  /* 0x027000382e007388 */ /* 0x000fe80000000400 */
[----:B------:R0:W-:Y:S04]  /*5240*/  STS.U16 [R46+0x28000], R0 ;  /* 0x028000002e007388 */ /* 0x0001e80000000400 */
[----:B------:R-:W-:Y:S01]  /*5250*/  STS.U16 [R46+0x29000], R59 ;  /* 0x0290003b2e007388 */ /* 0x000fe20000000400 */
[----:B0-----:R-:W-:-:S03]  /*5260*/  LOP3.LUT R0, R46, 0x20, RZ, 0x3c, !PT ;  /* 0x000000202e007812 */ /* 0x001fc600078e3cff */
        /* <DEDUP_REMOVED lines=9> */
[----:B------:R-:W-:Y:S04]  /*5300*/  STS.U16 [R46+0x30000], R60 ;  /* 0x0300003c2e007388 */ /* 0x000fe80000000400 */
[----:B------:R-:W-:Y:S04]  /*5310*/  STS.U16 [R46+0x31000], R63 ;  /* 0x0310003f2e007388 */ /* 0x000fe80000000400 */
[----:B------:R-:W-:Y:S04]  /*5320*/  STS.U16 [R46+0x32000], R62 ;  /* 0x0320003e2e007388 */ /* 0x000fe80000000400 */
[----:B------:R-:W-:Y:S04]  /*5330*/  STS.U16 [R46+0x33000], R65 ;  /* 0x033000412e007388 */ /* 0x000fe80000000400 */
[----:B------:R0:W-:Y:S04]  /*5340*/  STS.U16 [R46+0x3a000], R57 ;  /* 0x03a000392e007388 */ /* 0x0001e80000000400 */
[----:B------:R-:W-:Y:S04]  /*5350*/  STS.U16 [R46+0x34000], R64 ;  /* 0x034000402e007388 */ /* 0x000fe80000000400 */
[----:B------:R1:W-:Y:S04]  /*5360*/  STS.U16 [R46+0x3b000], R69 ;  /* 0x03b000452e007388 */ /* 0x0003e80000000400 */
[----:B0-----:R-:W2:Y:S04]  /*5370*/  LDL.LU R57, [R1+0x284] ;  /* 0x0002840001397983 */ /* 0x001ea80000300800 */
[----:B------:R-:W-:Y:S04]  /*5380*/  STS.U16 [R46+0x35000], R51 ;  /* 0x035000332e007388 */ /* 0x000fe80000000400 */
[----:B-1----:R-:W2:Y:S04]  /*5390*/  LDL.LU R69, [R1+0x280] ;  /* 0x0002800001457983 */ /* 0x002ea80000300800 */
[----:B-----5:R0:W-:Y:S04]  /*53a0*/  STS.U16 [R46+0x3c000], R71 ;  /* 0x03c000472e007388 */ /* 0x0201e80000000400 */
[----:B------:R-:W-:Y:S04]  /*53b0*/  STS.U16 [R46+0x36000], R50 ;  /* 0x036000322e007388 */ /* 0x000fe80000000400 */
[----:B------:R-:W-:Y:S04]  /*53c0*/  STS.U16 [R46+0x37000], R53 ;  /* 0x037000352e007388 */ /* 0x000fe80000000400 */
[----:B------:R-:W-:Y:S04]  /*53d0*/  STS.U16 [R46+0x38000], R52 ;  /* 0x038000342e007388 */ /* 0x000fe80000000400 */
[----:B------:R-:W-:Y:S04]  /*53e0*/  STS.U16 [R46+0x39000], R49 ;  /* 0x039000312e007388 */ /* 0x000fe80000000400 */
[----:B0-----:R-:W5:Y:S04]  /*53f0*/  LDL.LU R71, [R1+0x27c] ;  /* 0x00027c0001477983 */ /* 0x001f680000300800 */
[----:B---3--:R0:W-:Y:S04]  /*5400*/  STS.U16 [R46+0x3d000], R124 ;  /* 0x03d0007c2e007388 */ /* 0x0081e80000000400 */
[----:B0-----:R-:W3:Y:S04]  /*5410*/  LDL.LU R124, [R1+0x274] ;  /* 0x00027400017c7983 */ /* 0x001ee80000300800 */
[----:B----4-:R-:W-:Y:S04]  /*5420*/  STS.U16 [R46+0x3e000], R48 ;  /* 0x03e000302e007388 */ /* 0x010fe80000000400 */
[----:B------:R-:W-:Y:S04]  /*5430*/  STS.U16 [R46+0x3f000], R55 ;  /* 0x03f000372e007388 */ /* 0x000fe80000000400 */
[----:B------:R0:W-:Y:S04]  /*5440*/  STS.U16 [R0+0x1400], R125 ;  /* 0x0014007d00007388 */ /* 0x0001e80000000400 */
[----:B0-----:R-:W4:Y:S04]  /*5450*/  LDL.LU R125, [R1+0x270] ;  /* 0x00027000017d7983 */ /* 0x001f280000300800 */
[----:B------:R-:W4:Y:S04]  /*5460*/  LDL.LU R61, [R1+0x26c] ;  /* 0x00026c00013d7983 */ /* 0x000f280000300800 */
        /* <DEDUP_REMOVED lines=13> */
[----:B0-----:R-:W4:Y:S04]  /*5540*/  LDL.LU R54, [R1+0x1b4] ;  /* 0x0001b40001367983 */ /* 0x001f280000300800 */
[----:B--2---:R0:W-:Y:S04]  /*5550*/  STS.U16 [R0+0x2400], R45 ;  /* 0x0024002d00007388 */ /* 0x0041e80000000400 */
[----:B0-----:R-:W2:Y:S04]  /*5560*/  LDL.LU R45, [R1+0x1a4] ;  /* 0x0001a400012d7983 */ /* 0x001ea80000300800 */
[----:B------:R0:W-:Y:S04]  /*5570*/  STS.U16 [R0+0x9400], R57 ;  /* 0x0094003900007388 */ /* 0x0001e80000000400 */
[----:B------:R1:W-:Y:S04]  /*5580*/  STS.U16 [R0+0xa400], R69 ;  /* 0x00a4004500007388 */ /* 0x0003e80000000400 */
[----:B0-----:R-:W2:Y:S04]  /*5590*/  LDL.LU R57, [R1+0x194] ;  /* 0x0001940001397983 */ /* 0x001ea80000300800 */
[----:B-1----:R-:W2:Y:S04]  /*55a0*/  LDL.LU R69, [R1+0x184] ;  /* 0x0001840001457983 */ /* 0x002ea80000300800 */
[----:B-----5:R0:W-:Y:S04]  /*55b0*/  STS.U16 [R0+0xb400], R71 ;  /* 0x00b4004700007388 */ /* 0x0201e80000000400 */
[----:B0-----:R-:W5:Y:S04]  /*55c0*/  LDL.LU R71, [R1+0x174] ;  /* 0x0001740001477983 */ /* 0x001f680000300800 */
[----:B---3--:R0:W-:Y:S04]  /*55d0*/  STS.U16 [R0+0xc400], R124 ;  /* 0x00c4007c00007388 */ /* 0x0081e80000000400 */
[----:B0-----:R-:W3:Y:S04]  /*55e0*/  LDL.LU R124, [R1+0x164] ;  /* 0x00016400017c7983 */ /* 0x001ee80000300800 */
[----:B----4-:R0:W-:Y:S04]  /*55f0*/  STS.U16 [R0+0xd400], R125 ;  /* 0x00d4007d00007388 */ /* 0x0101e80000000400 */
[----:B0-----:R-:W4:Y:S04]  /*5600*/  LDL.LU R125, [R1+0x154] ;  /* 0x00015400017d7983 */ /* 0x001f280000300800 */
[----:B------:R0:W-:Y:S04]  /*5610*/  STS.U16 [R0+0x3400], R47 ;  /* 0x0034002f00007388 */ /* 0x0001e80000000400 */
[----:B------:R1:W-:Y:S04]  /*5620*/  STS.U16 [R0+0x4400], R44 ;  /* 0x0044002c00007388 */ /* 0x0003e80000000400 */
[----:B------:R1:W-:Y:S04]  /*5630*/  STS.U16 [R0+0x5400], R70 ;  /* 0x0054004600007388 */ /* 0x0003e80000000400 */
[----:B0-----:R-:W4:Y:S04]  /*5640*/  LDL.LU R47, [R1+0x144] ;  /* 0x00014400012f7983 */ /* 0x001f280000300800 */
[----:B-1----:R-:W4:Y:S04]  /*5650*/  LDL.LU R44, [R1+0x13c] ;  /* 0x00013c00012c7983 */ /* 0x002f280000300800 */
[----:B------:R0:W-:Y:S04]  /*5660*/  STS.U16 [R0+0x6400], R68 ;  /* 0x0064004400007388 */ /* 0x0001e80000000400 */
[----:B------:R-:W4:Y:S04]  /*5670*/  LDL.LU R70, [R1+0x130] ;  /* 0x0001300001467983 */ /* 0x000f280000300800 */
[----:B------:R1:W-:Y:S04]  /*5680*/  STS.U16 [R0+0x7400], R56 ;  /* 0x0074003800007388 */ /* 0x0003e80000000400 */
[----:B0-----:R-:W4:Y:S04]  /*5690*/  LDL.LU R68, [R1+0x124] ;  /* 0x0001240001447983 */ /* 0x001f280000300800 */
[----:B------:R0:W-:Y:S04]  /*56a0*/  STS.U16 [R0+0x8400], R59 ;  /* 0x0084003b00007388 */ /* 0x0001e80000000400 */
[----:B-1----:R-:W4:Y:S04]  /*56b0*/  LDL.LU R56, [R1+0x118] ;  /* 0x0001180001387983 */ /* 0x002f280000300800 */
        /* <DEDUP_REMOVED lines=8> */
[----:B0-----:R-:W4:Y:S04]  /*5740*/  LDL.LU R54, [R1+0xdc] ;  /* 0x0000dc0001367983 */ /* 0x001f280000300800 */
[----:B--2---:R0:W-:Y:S04]  /*5750*/  STS.U16 [R0+0x1c400], R45 ;  /* 0x01c4002d00007388 */ /* 0x0041e80000000400 */
[----:B------:R1:W-:Y:S04]  /*5760*/  STS.U16 [R0+0xe400], R61 ;  /* 0x00e4003d00007388 */ /* 0x0003e80000000400 */
[----:B------:R2:W-:Y:S04]  /*5770*/  STS.U16 [R0+0xf400], R60 ;  /* 0x00f4003c00007388 */ /* 0x0005e80000000400 */
[----:B0-----:R-:W4:Y:S04]  /*5780*/  LDL.LU R45, [R1+0xd0] ;  /* 0x0000d000012d7983 */ /* 0x001f280000300800 */
[----:B-1----:R-:W4:Y:S04]  /*5790*/  LDL.LU R61, [R1+0xc4] ;  /* 0x0000c400013d7983 */ /* 0x002f280000300800 */
[----:B------:R0:W-:Y:S04]  /*57a0*/  STS.U16 [R0+0x10400], R63 ;  /* 0x0104003f00007388 */ /* 0x0001e80000000400 */
[----:B--2---:R-:W2:Y:S04]  /*57b0*/  LDL.LU R60, [R1+0xb8] ;  /* 0x0000b800013c7983 */ /* 0x004ea80000300800 */
[----:B------:R1:W-:Y:S04]  /*57c0*/  STS.U16 [R0+0x11400], R62 ;  /* 0x0114003e00007388 */ /* 0x0003e80000000400 */
[----:B0-----:R-:W2:Y:S04]  /*57d0*/  LDL.LU R63, [R1+0xac] ;  /* 0x0000ac00013f7983 */ /* 0x001ea80000300800 */
[----:B------:R0:W-:Y:S04]  /*57e0*/  STS.U16 [R0+0x12400], R65 ;  /* 0x0124004100007388 */ /* 0x0001e80000000400 */
[----:B-1----:R-:W2:Y:S04]  /*57f0*/  LDL.LU R62, [R1+0xa0] ;  /* 0x0000a000013e7983 */ /* 0x002ea80000300800 */
        /* <DEDUP_REMOVED lines=14> */
[----:B-----5:R0:W-:Y:S04]  /*58e0*/  STS.U16 [R0+0x1f400], R71 ;  /* 0x01f4004700007388 */ /* 0x0201e80000000400 */
[----:B-1----:R-:W5:Y:S04]  /*58f0*/  LDL.LU R69, [R1+0x40] ;  /* 0x0000400001457983 */ /* 0x002f680000300800 */
[----:B0-----:R-:W5:Y:S04]  /*5900*/  LDL.LU R71, [R1+0x3c] ;  /* 0x00003c0001477983 */ /* 0x001f680000300800 */
[----:B---3--:R0:W-:Y:S04]  /*5910*/  STS.U16 [R0+0x20400], R124 ;  /* 0x0204007c00007388 */ /* 0x0081e80000000400 */
[----:B0-----:R-:W3:Y:S04]  /*5920*/  LDL.LU R124, [R1+0x38] ;  /* 0x00003800017c7983 */ /* 0x001ee80000300800 */
[----:B----4-:R0:W-:Y:S04]  /*5930*/  STS.U16 [R0+0x21400], R125 ;  /* 0x0214007d00007388 */ /* 0x0101e80000000400 */
[----:B0-----:R-:W4:Y:S04]  /*5940*/  LDL.LU R125, [R1+0x34] ;  /* 0x00003400017d7983 */ /* 0x001f280000300800 */
[----:B------:R-:W-:Y:S04]  /*5950*/  STS.U16 [R0+0x22400], R47 ;  /* 0x0224002f00007388 */ /* 0x000fe80000000400 */
[----:B------:R-:W-:Y:S04]  /*5960*/  STS.U16 [R0+0x24400], R70 ;  /* 0x0244004600007388 */ /* 0x000fe80000000400 */
[----:B------:R-:W-:Y:S04]  /*5970*/  STS.U16 [R0+0x25400], R68 ;  /* 0x0254004400007388 */ /* 0x000fe80000000400 */
[----:B------:R0:W-:Y:S04]  /*5980*/  STS.U16 [R0+0x28400], R49 ;  /* 0x0284003100007388 */ /* 0x0001e80000000400 */
[----:B------:R1:W-:Y:S04]  /*5990*/  STS.U16 [R0+0x29400], R48 ;  /* 0x0294003000007388 */ /* 0x0003e80000000400 */
[----:B0-----:R-:W4:Y:S04]  /*59a0*/  LDL.LU R49, [R1+0x30] ;  /* 0x0000300001317983 */ /* 0x001f280000300800 */
[----:B------:R0:W-:Y:S04]  /*59b0*/  STS.U16 [R0+0x2a400], R55 ;  /* 0x02a4003700007388 */ /* 0x0001e80000000400 */
[----:B-1----:R-:W4:Y:S04]  /*59c0*/  LDL.LU R48, [R1+0x2c] ;  /* 0x00002c0001307983 */ /* 0x002f280000300800 */
[----:B------:R1:W-:Y:S04]  /*59d0*/  STS.U16 [R0+0x2b400], R54 ;  /* 0x02b4003600007388 */ /* 0x0003e80000000400 */
[----:B0-----:R-:W4:Y:S04]  /*59e0*/  LDL.LU R55, [R1+0x28] ;  /* 0x0000280001377983 */ /* 0x001f280000300800 */
[----:B-1----:R-:W4:Y:S04]  /*59f0*/  LDL.LU R54, [R1+0x24] ;  /* 0x0000240001367983 */ /* 0x002f280000300800 */
[----:B------:R0:W-:Y:S04]  /*5a00*/  STS.U16 [R0+0x2c400], R45 ;  /* 0x02c4002d00007388 */ /* 0x0001e80000000400 */
[----:B------:R1:W-:Y:S04]  /*5a10*/  STS.U16 [R0+0x26400], R56 ;  /* 0x0264003800007388 */ /* 0x0003e80000000400 */
[----:B0-----:R-:W4:Y:S04]  /*5a20*/  LDL.LU R45, [R1+0x300] ;  /* 0x00030000012d7983 */ /* 0x001f280000300800 */
[----:B------:R-:W4:Y:S04]  /*5a30*/  LDL.LU R47, [R1+0x2f4] ;  /* 0x0002f400012f7983 */ /* 0x000f280000300800 */
[----:B------:R-:W4:Y:S04]  /*5a40*/  LDL.LU R70, [R1+0x2ec] ;  /* 0x0002ec0001467983 */ /* 0x000f280000300800 */
[----:B------:R-:W4:Y:S04]  /*5a50*/  LDL.LU R68, [R1+0x2e4] ;  /* 0x0002e40001447983 */ /* 0x000f280000300800 */
[----:B-1----:R-:W4:Y:S04]  /*5a60*/  LDL.LU R56, [R1+0x2dc] ;  /* 0x0002dc0001387983 */ /* 0x002f280000300800 */
[----:B--2---:R0:W-:Y:S04]  /*5a70*/  STS.U16 [R0+0x37400], R57 ;  /* 0x0374003900007388 */ /* 0x0041e80000000400 */
[----:B-----5:R1:W-:Y:S04]  /*5a80*/  STS.U16 [R0+0x38400], R69 ;  /* 0x0384004500007388 */ /* 0x0203e80000000400 */
[----:B0-----:R-:W2:Y:S04]  /*5a90*/  LDL.LU R57, [R1+0x2d4] ;  /* 0x0002d40001397983 */ /* 0x001ea80000300800 */
[----:B------:R0:W-:Y:S04]  /*5aa0*/  STS.U16 [R0+0x39400], R71 ;  /* 0x0394004700007388 */ /* 0x0001e80000000400 */
        /* <DEDUP_REMOVED lines=29> */
[----:B------:R-:W4:Y:S01]  /*5c80*/  LDL.LU R64, [R1+0x258] ;  /* 0x0002580001407983 */ /* 0x000f220000300800 */
[----:B------:R-:W-:-:S03]  /*5c90*/  LOP3.LUT R44, R46, 0x40, RZ, 0x3c, !PT ;  /* 0x000000402e2c7812 */ /* 0x000fc600078e3cff */
        /* <DEDUP_REMOVED lines=9> */
[----:B0-----:R-:W4:Y:S04]  /*5d30*/  LDL.LU R45, [R1+0x1c8] ;  /* 0x0001c800012d7983 */ /* 0x001f280000300800 */
[----:B--2---:R0:W-:Y:S04]  /*5d40*/  STS.U16 [R44+0x6800], R57 ;  /* 0x006800392c007388 */ /* 0x0041e80000000400 */
[----:B-----5:R1:W-:Y:S04]  /*5d50*/  STS.U16 [R44+0x7800], R69 ;  /* 0x007800452c007388 */ /* 0x0203e80000000400 */
[----:B0-----:R-:W2:Y:S04]  /*5d60*/  LDL.LU R57, [R1+0x1b8] ;  /* 0x0001b80001397983 */ /* 0x001ea80000300800 */
[----:B------:R0:W-:Y:S04]  /*5d70*/  STS.U16 [R44+0x8800], R71 ;  /* 0x008800472c007388 */ /* 0x0001e80000000400 */
[----:B-1----:R-:W5:Y:S04]  /*5d80*/  LDL.LU R69, [R1+0x1a8] ;  /* 0x0001a80001457983 */ /* 0x002f680000300800 */
[----:B0-----:R-:W2:Y:S04]  /*5d90*/  LDL.LU R71, [R1+0x198] ;  /* 0x0001980001477983 */ /* 0x001ea80000300800 */
        /* <DEDUP_REMOVED lines=8> */
[----:B------:R0:W-:Y:S04]  /*5e20*/  STS.U16 [R44+0xb800], R59 ;  /* 0x00b8003b2c007388 */ /* 0x0001e80000000400 */
[----:B------:R-:W-:Y:S04]  /*5e30*/  STS.U16 [R44+0xc800], R61 ;  /* 0x00c8003d2c007388 */ /* 0x000fe80000000400 */
[----:B------:R1:W-:Y:S04]  /*5e40*/  STS.U16 [R44+0xd800], R60 ;  /* 0x00d8003c2c007388 */ /* 0x0003e80000000400 */
[----:B0-----:R-:W4:Y:S04]  /*5e50*/  LDL.LU R59, [R1+0x168] ;  /* 0x00016800013b7983 */ /* 0x001f280000300800 */
[----:B------:R0:W-:Y:S04]  /*5e60*/  STS.U16 [R44+0xf800], R62 ;  /* 0x00f8003e2c007388 */ /* 0x0001e80000000400 */
[----:B-1----:R-:W4:Y:S04]  /*5e70*/  LDL.LU R60, [R1+0x158] ;  /* 0x00015800013c7983 */ /* 0x002f280000300800 */
[----:B------:R-:W4:Y:S04]  /*5e80*/  LDL.LU R61, [R1+0x148] ;  /* 0x00014800013d7983 */ /* 0x000f280000300800 */
[----:B------:R1:W-:Y:S04]  /*5e90*/  STS.U16 [R44+0xe800], R63 ;  /* 0x00e8003f2c007388 */ /* 0x0003e80000000400 */
[----:B0-----:R-:W4:Y:S04]  /*5ea0*/  LDL.LU R62, [R1+0x138] ;  /* 0x00013800013e7983 */ /* 0x001f280000300800 */
[----:B------:R0:W-:Y:S04]  /*5eb0*/  STS.U16 [R44+0x1800], R0 ;  /* 0x001800002c007388 */ /* 0x0001e80000000400 */
[----:B-1----:R-:W4:Y:S04]  /*5ec0*/  LDL.LU R63, [R1+0x12c] ;  /* 0x00012c00013f7983 */ /* 0x002f280000300800 */
[----:B0-----:R-:W4:Y:S04]  /*5ed0*/  LDL.LU R0, [R1+0x120] ;  /* 0x0001200001007983 */ /* 0x001f280000300800 */
        /* <DEDUP_REMOVED lines=25> */
[----:B--2---:R1:W-:Y:S04]  /*6070*/  STS.U16 [R44+0x1b800], R57 ;  /* 0x01b800392c007388 */ /* 0x0043e80000000400 */
[----:B0-----:R-:W2:Y:S04]  /*6080*/  LDL.LU R45, [R1+0x14] ;  /* 0x00001400012d7983 */ /* 0x001ea80000300800 */
[----:B-----5:R0:W-:Y:S04]  /*6090*/  STS.U16 [R44+0x1c800], R69 ;  /* 0x01c800452c007388 */ /* 0x0201e80000000400 */
[----:B-1----:R-:W5:Y:S04]  /*60a0*/  LDL.LU R57, [R1+0x10] ;  /* 0x0000100001397983 */ /* 0x002f680000300800 */
[----:B------:R1:W-:Y:S04]  /*60b0*/  STS.U16 [R44+0x1d800], R71 ;  /* 0x01d800472c007388 */ /* 0x0003e80000000400 */
[----:B0-----:R-:W2:Y:S04]  /*60c0*/  LDL.LU R69, [R1+0xc] ;  /* 0x00000c0001457983 */ /* 0x001ea80000300800 */
[----:B---3--:R0:W-:Y:S04]  /*60d0*/  STS.U16 [R44+0x1e800], R124 ;  /* 0x01e8007c2c007388 */ /* 0x0081e80000000400 */
[----:B-1----:R-:W3:Y:S04]  /*60e0*/  LDL.LU R71, [R1+0x8] ;  /* 0x0000080001477983 */ /* 0x002ee80000300800 */
[----:B0-----:R-:W3:Y:S04]  /*60f0*/  LDL.LU R124, [R1+0x4] ;  /* 0x00000400017c7983 */ /* 0x001ee80000300800 */
[----:B----4-:R0:W-:Y:S04]  /*6100*/  STS.U16 [R44+0x1f800], R125 ;  /* 0x01f8007d2c007388 */ /* 0x0101e80000000400 */
[----:B0-----:R-:W4:Y:S04]  /*6110*/  LDL.LU R125, [R1] ;  /* 0x00000000017d7983 */ /* 0x001f280000300800 */
[----:B------:R0:W-:Y:S04]  /*6120*/  STS.U16 [R44+0x20800], R59 ;  /* 0x0208003b2c007388 */ /* 0x0001e80000000400 */
        /* <DEDUP_REMOVED lines=38> */
[----:B--2---:R0:W-:Y:S04]  /*6390*/  STS.U16 [R44+0x34800], R45 ;  /* 0x0348002d2c007388 */ /* 0x0041e80000000400 */
[----:B-1----:R-:W2:Y:S04]  /*63a0*/  LDL.LU R55, [R1+0x868] ;  /* 0x0008680001377983 */ /* 0x002ea80000300800 */
[----:B-----5:R1:W-:Y:S04]  /*63b0*/  STS.U16 [R44+0x35800], R57 ;  /* 0x035800392c007388 */ /* 0x0203e80000000400 */
[----:B0-----:R-:W5:Y:S04]  /*63c0*/  LDL.LU R45, [R1+0x864] ;  /* 0x00086400012d7983 */ /* 0x001f680000300800 */
[----:B------:R0:W-:Y:S04]  /*63d0*/  STS.U16 [R44+0x36800], R69 ;  /* 0x036800452c007388 */ /* 0x0001e80000000400 */
[----:B-1----:R-:W2:Y:S04]  /*63e0*/  LDL.LU R57, [R1+0x860] ;  /* 0x0008600001397983 */ /* 0x002ea80000300800 */
[----:B---3--:R1:W-:Y:S04]  /*63f0*/  STS.U16 [R44+0x37800], R71 ;  /* 0x037800472c007388 */ /* 0x0083e80000000400 */
[----:B0-----:R-:W3:Y:S04]  /*6400*/  LDL.LU R69, [R1+0x85c] ;  /* 0x00085c0001457983 */ /* 0x001ee80000300800 */
[----:B------:R0:W-:Y:S04]  /*6410*/  STS.U16 [R44+0x38800], R124 ;  /* 0x0388007c2c007388 */ /* 0x0001e80000000400 */
[----:B-1----:R-:W2:Y:S04]  /*6420*/  LDL.LU R71, [R1+0x858] ;  /* 0x0008580001477983 */ /* 0x002ea80000300800 */
[----:B0-----:R-:W3:Y:S04]  /*6430*/  LDL.LU R124, [R1+0x854] ;  /* 0x00085400017c7983 */ /* 0x001ee80000300800 */
[----:B----4-:R0:W-:Y:S04]  /*6440*/  STS.U16 [R44+0x39800], R125 ;  /* 0x0398007d2c007388 */ /* 0x0101e80000000400 */
[----:B0-----:R-:W4:Y:S04]  /*6450*/  LDL.LU R125, [R1+0x850] ;  /* 0x00085000017d7983 */ /* 0x001f280000300800 */
[----:B--2---:R-:W-:Y:S04]  /*6460*/  STS.U16 [R44+0x3c800], R71 ;  /* 0x03c800472c007388 */ /* 0x004fe80000000400 */
[----:B---3--:R-:W-:Y:S04]  /*6470*/  STS.U16 [R44+0x3b800], R124 ;  /* 0x03b8007c2c007388 */ /* 0x008fe80000000400 */
[----:B----4-:R0:W-:Y:S04]  /*6480*/  STS.U16 [R44+0x3a800], R125 ;  /* 0x03a8007d2c007388 */ /* 0x0101e80000000400 */
[----:B0-----:R-:W2:Y:S04]  /*6490*/  LDL.LU R125, [R1+0x2f0] ;  /* 0x0002f000017d7983 */ /* 0x001ea80000300800 */
[----:B------:R-:W3:Y:S04]  /*64a0*/  LDL.LU R124, [R1+0x2f8] ;  /* 0x0002f800017c7983 */ /* 0x000ee80000300800 */
[----:B------:R-:W4:Y:S01]  /*64b0*/  LDL.LU R71, [R1+0x304] ;  /* 0x0003040001477983 */ /* 0x000f220000300800 */
[----:B------:R-:W-:-:S03]  /*64c0*/  LOP3.LUT R46, R46, 0x60, RZ, 0x3c, !PT ;  /* 0x000000602e2e7812 */ /* 0x000fc600078e3cff */
[----:B------:R-:W-:Y:S04]  /*64d0*/  STS.U16 [R44+0x3d800], R69 ;  /* 0x03d800452c007388 */ /* 0x000fe80000000400 */
[----:B------:R-:W-:Y:S04]  /*64e0*/  STS.U16 [R44+0x3e800], R57 ;  /* 0x03e800392c007388 */ /* 0x000fe80000000400 */
[----:B-----5:R-:W-:Y:S04]  /*64f0*/  STS.U16 [R44+0x3f800], R45 ;  /* 0x03f8002d2c007388 */ /* 0x020fe80000000400 */
[----:B------:R0:W-:Y:S04]  /*6500*/  STS.U16 [R46+0x3c00], R0 ;  /* 0x003c00002e007388 */ /* 0x0001e80000000400 */
[----:B------:R-:W-:Y:S04]  /*6510*/  STS.U16 [R46+0x4c00], R47 ;  /* 0x004c002f2e007388 */ /* 0x000fe80000000400 */
[----:B------:R-:W-:Y:S04]  /*6520*/  STS.U16 [R46+0x5c00], R70 ;  /* 0x005c00462e007388 */ /* 0x000fe80000000400 */
[----:B------:R-:W-:Y:S04]  /*6530*/  STS.U16 [R46+0x6c00], R68 ;  /* 0x006c00442e007388 */ /* 0x000fe80000000400 */
[----:B------:R-:W-:Y:S04]  /*6540*/  STS.U16 [R46+0x7c00], R56 ;  /* 0x007c00382e007388 */ /* 0x000fe80000000400 */
[----:B--2---:R-:W-:Y:S04]  /*6550*/  STS.U16 [R46+0x2c00], R125 ;  /* 0x002c007d2e007388 */ /* 0x004fe80000000400 */
[----:B---3--:R-:W-:Y:S04]  /*6560*/  STS.U16 [R46+0x1c00], R124 ;  /* 0x001c007c2e007388 */ /* 0x008fe80000000400 */
[----:B----4-:R-:W-:Y:S04]  /*6570*/  STS.U16 [R46+0xc00], R71 ;  /* 0x000c00472e007388 */ /* 0x010fe80000000400 */
[----:B------:R-:W2:Y:S04]  /*6580*/  LDG.E.U16 R55, [R54.64] ;  /* 0x0000000636377981 */ /* 0x000ea8000c1e1500 */
[----:B------:R1:W3:Y:S01]  /*6590*/  LDG.E.U16 R3, [R2.64] ;  /* 0x0000000602037981 */ /* 0x0002e2000c1e1500 */
[----:B0-----:R-:W-:-:S03]  /*65a0*/  IMAD.MOV.U32 R0, RZ, RZ, 0x3f800000 ;  /* 0x3f800000ff007424 */ /* 0x001fc600078e00ff */
[----:B------:R-:W4:Y:S04]  /*65b0*/  LDG.E.U16 R49, [R48.64] ;  /* 0x0000000630317981 */ /* 0x000f28000c1e1500 */
[----:B------:R-:W5:Y:S04]  /*65c0*/  LDG.E.U16 R53, [R52.64] ;  /* 0x0000000634357981 */ /* 0x000f68000c1e1500 */
[----:B------:R-:W4:Y:S04]  /*65d0*/  LDG.E.U16 R51, [R50.64] ;  /* 0x0000000632337981 */ /* 0x000f28000c1e1500 */
        /* <DEDUP_REMOVED lines=49> */
[----:B------:R0:W4:Y:S04]  /*68f0*/  LDG.E.U16 R5, [R4.64] ;  /* 0x0000000604057981 */ /* 0x000128000c1e1500 */
[----:B------:R0:W4:Y:S01]  /*6900*/  LDG.E.U16 R123, [R122.64] ;  /* 0x000000067a7b7981 */ /* 0x000122000c1e1500 */
[----:B-1----:R-:W-:-:S03]  /*6910*/  IMAD.MOV.U32 R2, RZ, RZ, -0x800000 ;  /* 0xff800000ff027424 */ /* 0x002fc600078e00ff */
[----:B------:R1:W-:Y:S02]  /*6920*/  STL [R1+0x51c], R0 ;  /* 0x00051c0001007387 */ /* 0x0003e40000100800 */
[----:B-1----:R-:W-:Y:S02]  /*6930*/  IMAD.MOV.U32 R0, RZ, RZ, -0x800000 ;  /* 0xff800000ff007424 */ /* 0x002fe400078e00ff */
[----:B--2---:R-:W-:Y:S04]  /*6940*/  STS.U16 [R46+0x8c00], R55 ;  /* 0x008c00372e007388 */ /* 0x004fe80000000400 */
[----:B---3--:R1:W-:Y:S02]  /*6950*/  STS.U16 [R46+0x3ec00], R3 ;  /* 0x03ec00032e007388 */ /* 0x0083e40000000400 */
[----:B-1----:R-:W-:-:S05]  /*6960*/  MOV R3, 0xff800000 ;  /* 0xff80000000037802 */ /* 0x002fca0000000f00 */
        /* <DEDUP_REMOVED lines=25> */
[----:B------:R2:W-:Y:S04]  /*6b00*/  STL [R1+0x114], R2 ;  /* 0x0001140201007387 */ /* 0x0005e80000100800 */
[----:B------:R3:W-:Y:S01]  /*6b10*/  STL [R1+0x110], R0 ;  /* 0x0001100001007387 */ /* 0x0007e20000100800 */
[----:B-1----:R-:W-:Y:S01]  /*6b20*/  MOV R3, 0x3f800000 ;  /* 0x3f80000000037802 */ /* 0x002fe20000000f00 */
[----:B--2---:R-:W-:-:S02]  /*6b30*/  IMAD.MOV.U32 R2, RZ, RZ, 0x3f800000 ;  /* 0x3f800000ff027424 */ /* 0x004fc400078e00ff */
[----:B---3--:R-:W-:-:S05]  /*6b40*/  IMAD.MOV.U32 R0, RZ, RZ, 0x3f800000 ;  /* 0x3f800000ff007424 */ /* 0x008fca00078e00ff */
        /* <DEDUP_REMOVED lines=30> */
[----:B------:R-:W-:Y:S04]  /*6d30*/  STL [R1+0x1e0], RZ ;  /* 0x0001e0ff01007387 */ /* 0x000fe80000100800 */
[----:B------:R1:W-:Y:S04]  /*6d40*/  STL [R1+0x718], R0 ;  /* 0x0007180001007387 */ /* 0x0003e80000100800 */
[----:B------:R-:W-:Y:S04]  /*6d50*/  STL [R1+0x1e4], RZ ;  /* 0x0001e4ff01007387 */ /* 0x000fe80000100800 */
        /* <DEDUP_REMOVED lines=218> */
[----:B------:R-:W0:Y:S04]  /*7b00*/  S2R R56, SR_CTAID.X ;  /* 0x0000000000387919 */ /* 0x000e280000002500 */
        /* <DEDUP_REMOVED lines=20> */
[----:B------:R-:W2:Y:S01]  /*7c50*/  S2R R68, SR_TID.X ;  /* 0x0000000000447919 */ /* 0x000ea20000002100 */
[----:B0-----:R-:W-:-:S03]  /*7c60*/  IMAD.SHL.U32 R4, R56, 0x100, RZ ;  /* 0x0000010038047824 */ /* 0x001fc600078e00ff */
[----:B------:R-:W-:Y:S04]  /*7c70*/  STL [R1+0x350], RZ ;  /* 0x000350ff01007387 */ /* 0x000fe80000100800 */
[----:B------:R-:W-:Y:S04]  /*7c80*/  STL [R1+0x354], RZ ;  /* 0x000354ff01007387 */ /* 0x000fe80000100800 */
[----:B------:R-:W-:Y:S04]  /*7c90*/  STL [R1+0x358], RZ ;  /* 0x000358ff01007387 */ /* 0x000fe80000100800 */
[----:B------:R-:W-:Y:S04]  /*7ca0*/  STL [R1+0x35c], RZ ;  /* 0x00035cff01007387 */ /* 0x000fe80000100800 */
[----:B------:R-:W-:Y:S01]  /*7cb0*/  STL [R1+0x340], RZ ;  /* 0x000340ff01007387 */ /* 0x000fe20000100800 */
[----:B-1----:R-:W-:-:S03]  /*7cc0*/  IADD3 R0, R4, 0x100, RZ ;  /* 0x0000010004007810 */ /* 0x002fc60007ffe0ff */
[----:B------:R-:W-:Y:S04]  /*7cd0*/  STL [R1+0x344], RZ ;  /* 0x000344ff01007387 */ /* 0x000fe80000100800 */
[----:B------:R-:W-:Y:S04]  /*7ce0*/  STL [R1+0x348], RZ ;  /* 0x000348ff01007387 */ /* 0x000fe80000100800 */
[----:B----4-:R-:W-:Y:S04]  /*7cf0*/  STS.U16 [R46+0x9c00], R49 ;  /* 0x009c00312e007388 */ /* 0x010fe80000000400 */
[----:B-----5:R-:W-:Y:S04]  /*7d00*/  STS.U16 [R46+0xac00], R53 ;  /* 0x00ac00352e007388 */ /* 0x020fe80000000400 */
        /* <DEDUP_REMOVED lines=42> */
[----:B------:R-:W-:Y:S01]  /*7fb0*/  STL [R1+0x34c], RZ ;  /* 0x00034cff01007387 */ /* 0x000fe20000100800 */
[----:B------:R-:W-:-:S02]  /*7fc0*/  ISETP.GE.AND P0, PT, R0, 0x1, PT ;  /* 0x000000010000780c */ /* 0x000fc40003f06270 */
[----:B--2---:R-:W-:Y:S01]  /*7fd0*/  SHF.R.S32.HI R0, RZ, 0x4, R68 ;  /* 0x00000004ff007819 */ /* 0x004fe20000011444 */
[----:B------:R0:W-:Y:S01]  /*7fe0*/  STS.U16 [R46+0x17c00], R39 ;  /* 0x017c00272e007388 */ /* 0x0001e20000000400 */
[----:B------:R-:W-:Y:S01]  /*7ff0*/  MOV R125, 0xff800000 ;  /* 0xff800000007d7802 */ /* 0x000fe20000000f00 */
[----:B------:R-:W-:Y:S01]  /*8000*/  IMAD.MOV.U32 R124, RZ, RZ, -0x800000 ;  /* 0xff800000ff7c7424 */ /* 0x000fe200078e00ff */
[----:B------:R-:W-:Y:S01]  /*8010*/  MOV R122, 0xff800000 ;  /* 0xff800000007a7802 */ /* 0x000fe20000000f00 */
[----:B------:R1:W-:Y:S01]  /*8020*/  STS.U16 [R46+0x2ac00], R21 ;  /* 0x02ac00152e007388 */ /* 0x0003e20000000400 */
[----:B------:R-:W-:-:S03]  /*8030*/  LOP3.LUT R38, R68, 0x1ff, RZ, 0xc0, !PT ;  /* 0x000001ff44267812 */ /* 0x000fc600078ec0ff */
[----:B------:R2:W-:Y:S01]  /*8040*/  STS.U16 [R46+0x2bc00], R19 ;  /* 0x02bc00132e007388 */ /* 0x0005e20000000400 */
[----:B0-----:R-:W-:-:S03]  /*8050*/  LOP3.LUT R39, R68, 0x1c, RZ, 0xc0, !PT ;  /* 0x0000001c44277812 */ /* 0x001fc600078ec0ff */
[----:B------:R0:W-:Y:S01]  /*8060*/  STS.U16 [R46+0x34c00], R111 ;  /* 0x034c006f2e007388 */ /* 0x0001e20000000400 */
[----:B-1----:R-:W-:-:S03]  /*8070*/  SGXT R21, R0, 0x1 ;  /* 0x000000010015781a */ /* 0x002fc60000000200 */
[----:B------:R1:W-:Y:S01]  /*8080*/  STS.U16 [R46+0x35c00], R109 ;  /* 0x035c006d2e007388 */ /* 0x0003e20000000400 */
[----:B--2---:R-:W-:-:S03]  /*8090*/  LOP3.LUT R19, R68, 0x3, RZ, 0xc0, !PT ;  /* 0x0000000344137812 */ /* 0x004fc600078ec0ff */
[----:B------:R2:W-:Y:S01]  /*80a0*/  STS.U16 [R46+0x37c00], R7 ;  /* 0x037c00072e007388 */ /* 0x0005e20000000400 */
[----:B0-----:R-:W-:-:S03]  /*80b0*/  CS2R R110, SRZ ;  /* 0x00000000006e7805 */ /* 0x001fc6000001ff00 */
[----:B------:R0:W-:Y:S01]  /*80c0*/  STS.U16 [R46+0x38c00], R113 ;  /* 0x038c00712e007388 */ /* 0x0001e20000000400 */
[----:B-1----:R-:W-:-:S03]  /*80d0*/  CS2R R108, SRZ ;  /* 0x00000000006c7805 */ /* 0x002fc6000001ff00 */
[----:B------:R1:W-:Y:S01]  /*80e0*/  STS.U16 [R46+0x39c00], R115 ;  /* 0x039c00732e007388 */ /* 0x0003e20000000400 */
[----:B--2---:R-:W-:-:S03]  /*80f0*/  LOP3.LUT R7, R68, 0xf, RZ, 0xc0, !PT ;  /* 0x0000000f44077812 */ /* 0x004fc600078ec0ff */
[----:B------:R2:W-:Y:S01]  /*8100*/  STS.U16 [R46+0x3cc00], R121 ;  /* 0x03cc00792e007388 */ /* 0x0005e20000000400 */
[----:B0-----:R-:W-:-:S03]  /*8110*/  CS2R R112, SRZ ;  /* 0x0000000000707805 */ /* 0x001fc6000001ff00 */
[----:B------:R0:W-:Y:S01]  /*8120*/  STS.U16 [R46+0x3fc00], R123 ;  /* 0x03fc007b2e007388 */ /* 0x0001e20000000400 */
[----:B-1----:R-:W-:Y:S01]  /*8130*/  CS2R R114, SRZ ;  /* 0x0000000000727805 */ /* 0x002fe2000001ff00 */
[----:B--2---:R-:W-:Y:S02]  /*8140*/  IMAD.MOV.U32 R121, RZ, RZ, -0x800000 ;  /* 0xff800000ff797424 */ /* 0x004fe400078e00ff */
[----:B0-----:R-:W-:Y:S01]  /*8150*/  IMAD.MOV.U32 R123, RZ, RZ, -0x800000 ;  /* 0xff800000ff7b7424 */ /* 0x001fe200078e00ff */
[----:B------:R-:W-:Y:S05]  /*8160*/  @!P0 BRA `(.L_x_0) ;  /* 0x000132c000008947 */ /* 0x000fea0003800000 */
[----:B------:R-:W0:Y:S01]  /*8170*/  S2R R56, SR_CTAID.Y ;  /* 0x0000000000387919 */ /* 0x000e220000002600 */
[----:B------:R-:W-:Y:S01]  /*8180*/  IMAD R5, R38, c[0x0][0x1a8], RZ ;  /* 0x00006a0026057a24 */ /* 0x000fe200078e02ff */
[--C-:B------:R-:W-:Y:S01]  /*8190*/  SHF.R.S32.HI R8, RZ, 0x6, R68.reuse ;  /* 0x00000006ff087819 */ /* 0x100fe20000011444 */
[----:B------:R-:W-:Y:S01]  /*81a0*/  IMAD R7, R7, c[0x0][0x1b4], RZ ;  /* 0x00006d0007077a24 */ /* 0x000fe200078e02ff */
[----:B------:R-:W-:Y:S01]  /*81b0*/  SHF.R.S32.HI R10, RZ, 0x2, R68 ;  /* 0x00000002ff0a7819 */ /* 0x000fe20000011444 */
[C---:B------:R-:W-:Y:S01]  /*81c0*/  IMAD.SHL.U32 R6, R5.reuse, 0x2, RZ ;  /* 0x0000000205067824 */ /* 0x040fe200078e00ff */
[----:B------:R-:W-:Y:S01]  /*81d0*/  SGXT R8, R8, 0x1 ;  /* 0x000000010808781a */ /* 0x000fe20000000200 */
[----:B------:R-:W-:Y:S01]  /*81e0*/  IMAD.HI R5, R5, 0x2, RZ ;  /* 0x0000000205057827 */ /* 0x000fe200078e02ff */
[----:B------:R-:W-:Y:S01]  /*81f0*/  SGXT R10, R10, 0x1 ;  /* 0x000000010a0a781a */ /* 0x000fe20000000200 */
[----:B------:R-:W-:Y:S01]  /*8200*/  CS2R R108, SRZ ;  /* 0x00000000006c7805 */ /* 0x000fe2000001ff00 */
[----:B------:R-:W-:Y:S01]  /*8210*/  LOP3.LUT R9, R8, 0x90, RZ, 0xc0, !PT ;  /* 0x0000009008097812 */ /* 0x000fe200078ec0ff */
[----:B------:R-:W-:Y:S01]  /*8220*/  IMAD.MOV.U32 R20, RZ, RZ, c[0x0][0x1b8] ;  /* 0x00006e00ff147624 */ /* 0x000fe200078e00ff */
[----:B------:R-:W-:Y:S01]  /*8230*/  LOP3.LUT R13, R10, 0x90, RZ, 0xc0, !PT ;  /* 0x000000900a0d7812 */ /* 0x000fe200078ec0ff */
[----:B------:R-:W-:Y:S01]  /*8240*/  IMAD.MOV.U32 R41, RZ, RZ, -0x800000 ;  /* 0xff800000ff297424 */ /* 0x000fe200078e00ff */
[----:B------:R-:W-:Y:S01]  /*8250*/  SHF.L.U32 R36, R68, 0x5, RZ ;  /* 0x0000000544247819 */ /* 0x000fe200000006ff */
[C---:B------:R-:W-:Y:S01]  /*8260*/  IMAD.SHL.U32 R61, R39.reuse, 0x2, RZ ;  /* 0x00000002273d7824 */ /* 0x040fe200078e00ff */
[----:B------:R-:W-:Y:S01]  /*8270*/  LEA.HI R64, R39, 0xd8, RZ, 0x1e ;  /* 0x000000d827407811 */ /* 0x000fe200078ff0ff */
[----:B------:R-:W-:Y:S01]  /*8280*/  IMAD.MOV.U32 R40, RZ, RZ, -0x800000 ;  /* 0xff800000ff287424 */ /* 0x000fe200078e00ff */
[----:B------:R-:W-:Y:S01]  /*8290*/  LOP3.LUT R36, R13, 0x160, R36, 0xf8, !PT ;  /* 0x000001600d247812 */ /* 0x000fe200078ef824 */
[----:B------:R-:W-:Y:S01]  /*82a0*/  IMAD.MOV.U32 R37, RZ, RZ, c[0x0][0x1a4] ;  /* 0x00006900ff257624 */ /* 0x000fe200078e00ff */
[C---:B------:R-:W-:Y:S01]  /*82b0*/  LEA.HI R32, R39.reuse, 0xe0, RZ, 0x1e ;  /* 0x000000e027207811 */ /* 0x040fe200078ff0ff */
[----:B------:R-:W-:Y:S01]  /*82c0*/  IMAD.MOV.U32 R117, RZ, RZ, -0x800000 ;  /* 0xff800000ff757424 */ /* 0x000fe200078e00ff */
[----:B------:R-:W-:Y:S01]  /*82d0*/  LEA.HI R33, R39, 0xe8, RZ, 0x1e ;  /* 0x000000e827217811 */ /* 0x000fe200078ff0ff */
[----:B------:R-:W-:Y:S01]  /*82e0*/  IMAD R43, R37, 0x12, RZ ;  /* 0x00000012252b7824 */ /* 0x000fe200078e02ff */
[C---:B------:R-:W-:Y:S01]  /*82f0*/  LEA.HI R34, R39.reuse, 0xf0, RZ, 0x1e ;  /* 0x000000f027227811 */ /* 0x040fe200078ff0ff */
[C---:B0-----:R-:W-:Y:S01]  /*8300*/  IMAD R0, R56.reuse, c[0x0][0x1a0], RZ ;  /* 0x0000680038007a24 */ /* 0x041fe200078e02ff */
[C---:B------:R-:W-:Y:S01]  /*8310*/  LEA.HI R35, R39.reuse, 0xf8, RZ, 0x1e ;  /* 0x000000f827237811 */ /* 0x040fe200078ff0ff */
[----:B------:R-:W-:Y:S01]  /*8320*/  IMAD R2, R56, c[0x0][0x1b0], RZ ;  /* 0x00006c0038027a24 */ /* 0x000fe200078e02ff */
[----:B------:R-:W-:Y:S01]  /*8330*/  LEA.HI R28, R39, 0x20, RZ, 0x1e ;  /* 0x00000020271c7811 */ /* 0x000fe200078ff0ff */
[----:B------:R-:W-:Y:S01]  /*8340*/  IMAD R44, R37, 0x14, RZ ;  /* 0x00000014252c7824 */ /* 0x000fe200078e02ff */
[C---:B------:R-:W-:Y:S01]  /*8350*/  SHF.L.U32 R3, R0.reuse, 0x1, RZ ;  /* 0x0000000100037819 */ /* 0x040fe200000006ff */
[----:B------:R-:W-:Y:S01]  /*8360*/  IMAD.HI R0, R0, 0x2, RZ ;  /* 0x0000000200007827 */ /* 0x000fe200078e02ff */
[----:B------:R-:W-:Y:S01]  /*8370*/  LEA.HI R29, R39, 0x18, RZ, 0x1e ;  /* 0x00000018271d7811 */ /* 0x000fe200078ff0ff */
[----:B------:R-:W-:Y:S01]  /*8380*/  CS2R R110, SRZ ;  /* 0x00000000006e7805 */ /* 0x000fe2000001ff00 */
[----:B------:R-:W-:Y:S01]  /*8390*/  IADD3 R62, P0, P1, R6, c[0x0][0x168], R3 ;  /* 0x00005a00063e7a10 */ /* 0x000fe2000791e003 */
[C---:B------:R-:W-:Y:S01]  /*83a0*/  IMAD.SHL.U32 R3, R2.reuse, 0x2, RZ ;  /* 0x0000000202037824 */ /* 0x040fe200078e00ff */
[----:B------:R-:W-:Y:S01]  /*83b0*/  SHF.L.U32 R6, R7, 0x1, RZ ;  /* 0x0000000107067819 */ /* 0x000fe200000006ff */
[----:B------:R-:W-:Y:S01]  /*83c0*/  IMAD.HI R2, R2, 0x2, RZ ;  /* 0x0000000202027827 */ /* 0x000fe200078e02ff */
[----:B------:R-:W-:Y:S01]  /*83d0*/  IADD3.X R63, R5, c[0x0][0x16c], R0, P0, P1 ;  /* 0x00005b00053f7a10 */ /* 0x000fe200007e2400 */
[----:B------:R-:W-:Y:S01]  /*83e0*/  CS2R R112, SRZ ;  /* 0x0000000000707805 */ /* 0x000fe2000001ff00 */
[----:B------:R-:W-:Y:S01]  /*83f0*/  IADD3 R16, P2, P3, R6, c[0x0][0x170], R3 ;  /* 0x00005c0006107a10 */ /* 0x000fe20007b5e003 */
[----:B------:R-:W-:Y:S01]  /*8400*/  IMAD.HI R7, R7, 0x2, RZ ;  /* 0x0000000207077827 */ /* 0x000fe200078e02ff */
[----:B------:R-:W-:Y:S01]  /*8410*/  SHF.R.U32.HI R0, RZ, 0x4, R68 ;  /* 0x00000004ff007819 */ /* 0x000fe20000011644 */
[----:B------:R-:W-:Y:S01]  /*8420*/  STL.64 [R1+0x4c0], R62 ;  /* 0x0004c03e01007387 */ /* 0x000fe20000100a00 */
[----:B------:R-:W-:Y:S01]  /*8430*/  LEA.HI R30, R39, 0x10, RZ, 0x1e ;  /* 0x00000010271e7811 */ /* 0x000fe200078ff0ff */
[C---:B------:R-:W-:Y:S01]  /*8440*/  IMAD.SHL.U32 R6, R68.reuse, 0x2, RZ ;  /* 0x0000000244067824 */ /* 0x040fe200078e00ff */
[----:B------:R-:W-:Y:S01]  /*8450*/  IADD3.X R18, R7, c[0x0][0x174], R2, P2, P3 ;  /* 0x00005d0007127a10 */ /* 0x000fe200017e6402 */
[C---:B------:R-:W-:Y:S01]  /*8460*/  IMAD R48, R37.reuse, 0x9, RZ ;  /* 0x0000000925307824 */ /* 0x040fe200078e02ff */
[----:B------:R-:W-:Y:S01]  /*8470*/  LOP3.LUT R2, R68, 0x7, RZ, 0xc0, !PT ;  /* 0x0000000744027812 */ /* 0x000fe200078ec0ff */
[C---:B------:R-:W-:Y:S01]  /*8480*/  IMAD R49, R37.reuse, 0x5, RZ ;  /* 0x0000000525317824 */ /* 0x040fe200078e02ff */
[----:B------:R-:W-:Y:S01]  /*8490*/  SGXT.U32 R0, R0, 0x5 ;  /* 0x000000050000781a */ /* 0x000fe20000000000 */
[----:B------:R-:W-:Y:S01]  /*84a0*/  IMAD R45, R37, 0x16, RZ ;  /* 0x00000016252d7824 */ /* 0x000fe200078e02ff */
[--C-:B------:R-:W-:Y:S01]  /*84b0*/  LOP3.LUT R15, R13, 0x10, R6.reuse, 0x78, !PT ;  /* 0x000000100d0f7812 */ /* 0x100fe200078e7806 */
[----:B------:R-:W-:Y:S01]  /*84c0*/  IMAD.SHL.U32 R5, R2, 0x10, RZ ;  /* 0x0000001002057824 */ /* 0x000fe200078e00ff */
[----:B------:R-:W-:Y:S01]  /*84d0*/  SHF.L.U32 R13, R68, 0x3, RZ ;  /* 0x00000003440d7819 */ /* 0x000fe200000006ff */
[----:B------:R-:W-:Y:S01]  /*84e0*/  IMAD R3, R0, c[0x0][0x1b8], RZ ;  /* 0x00006e0000037a24 */ /* 0x000fe200078e02ff */
[--C-:B------:R-:W-:Y:S01]  /*84f0*/  LOP3.LUT R0, R9, 0x37e, R6.reuse, 0x78, !PT ;  /* 0x0000037e09007812 */ /* 0x100fe200078e7806 */
[----:B------:R-:W-:Y:S01]  /*8500*/  IMAD R7, R2, 0x210, RZ ;  /* 0x0000021002077824 */ /* 0x000fe200078e02ff */
[--C-:B------:R-:W-:Y:S01]  /*8510*/  LOP3.LUT R12, R5, 0x30, R6.reuse, 0x78, !PT ;  /* 0x00000030050c7812 */ /* 0x100fe200078e7806 */
[----:B------:R-:W-:Y:S01]  /*8520*/  IMAD R5, R20, 0x20, R3 ;  /* 0x0000002014057824 */ /* 0x000fe200078e0203 */
[----:B------:R-:W-:Y:S01]  /*8530*/  LOP3.LUT R9, R68, 0x20, RZ, 0xc0, !PT ;  /* 0x0000002044097812 */ /* 0x000fe200078ec0ff */
[----:B------:R-:W-:Y:S01]  /*8540*/  IMAD.SHL.U32 R0, R19, 0x2, RZ ;  /* 0x0000000213007824 */ /* 0x000fe200078e00ff */
[----:B------:R-:W-:Y:S01]  /*8550*/  LOP3.LUT R11, R7, 0x10, R6, 0x78, !PT ;  /* 0x00000010070b7812 */ /* 0x000fe200078e7806 */
[----:B------:R-:W-:Y:S01]  /*8560*/  IMAD R6, R20, 0x20, R5 ;  /* 0x0000002014067824 */ /* 0x000fe200078e0205 */
[----:B------:R-:W-:Y:S01]  /*8570*/  LOP3.LUT R7, R68, 0x10, RZ, 0xc0, !PT ;  /* 0x0000001044077812 */ /* 0x000fe200078ec0ff */
[--C-:B------:R-:W-:Y:S01]  /*8580*/  IMAD R17, R2, 0x4, R9.reuse ;  /* 0x0000000402117824 */ /* 0x100fe200078e0209 */
[----:B------:R-:W-:Y:S01]  /*8590*/  LEA.HI R2, R9, R0, RZ, 0x1e ;  /* 0x0000000009027211 */ /* 0x000fe200078ff0ff */
[----:B------:R-:W-:Y:S01]  /*85a0*/  IMAD R51, R37, 0xb, RZ ;  /* 0x0000000b25337824 */ /* 0x000fe200078e02ff */
[----:B------:R-:W-:Y:S01]  /*85b0*/  SHF.L.U32 R10, R7, 0x8, RZ ;  /* 0x00000008070a7819 */ /* 0x000fe200000006ff */
[C---:B------:R-:W-:Y:S01]  /*85c0*/  IMAD R7, R20.reuse, 0x20, R6 ;  /* 0x0000002014077824 */ /* 0x040fe200078e0206 */
[----:B------:R-:W-:Y:S01]  /*85d0*/  LOP3.LUT R0, R13, 0x60, RZ, 0xc0, !PT ;  /* 0x000000600d007812 */ /* 0x000fe200078ec0ff */
[----:B------:R-:W-:Y:S01]  /*85e0*/  IMAD.U32 R59, R17, 0x100, R12 ;  /* 0x00000100113b7824 */ /* 0x000fe200078e000c */
[----:B------:R-:W-:Y:S01]  /*85f0*/  SHF.R.U32.HI R2, RZ, 0x1, R9 ;  /* 0x00000001ff027819 */ /* 0x000fe20000011609 */
[C---:B------:R-:W-:Y:S01]  /*8600*/  IMAD R53, R37.reuse, 0x3, RZ ;  /* 0x0000000325357824 */ /* 0x040fe200078e02ff */
[C---:B------:R-:W-:Y:S01]  /*8610*/  LEA R8, R20.reuse, R7, 0x5 ;  /* 0x0000000714087211 */ /* 0x040fe200078e28ff */
[----:B------:R-:W-:Y:S01]  /*8620*/  IMAD R46, R37, 0x18, RZ ;  /* 0x00000018252e7824 */ /* 0x000fe200078e02ff */
[----:B------:R-:W-:Y:S01]  /*8630*/  LOP3.LUT R14, R13, 0xf00, RZ, 0xc0, !PT ;  /* 0x00000f000d0e7812 */ /* 0x000fe200078ec0ff */
[----:B------:R-:W-:Y:S01]  /*8640*/  IMAD R13, R19, 0x4, R0 ;  /* 0x00000004130d7824 */ /* 0x000fe200078e0200 */
[-C--:B------:R-:W-:Y:S01]  /*8650*/  LOP3.LUT R0, R11, R10.reuse, RZ, 0xfc, !PT ;  /* 0x0000000a0b007212 */ /* 0x080fe200078efcff */
[C---:B------:R-:W-:Y:S01]  /*8660*/  IMAD R9, R20.reuse, 0x20, R8 ;  /* 0x0000002014097824 */ /* 0x040fe200078e0208 */
[----:B------:R-:W-:Y:S01]  /*8670*/  LEA R11, R19, R10, 0x5 ;  /* 0x0000000a130b7211 */ /* 0x000fe200078e28ff */
[----:B------:R-:W-:Y:S01]  /*8680*/  STL [R1+0x218], R59 ;  /* 0x0002183b01007387 */ /* 0x000fe20000100800 */
[-C--:B------:R-:W-:Y:S01]  /*8690*/  LEA R26, P0, R3, R16.reuse, 0x1 ;  /* 0x00000010031a7211 */ /* 0x080fe200078008ff */
[C---:B------:R-:W-:Y:S01]  /*86a0*/  IMAD R10, R20.reuse, 0x20, R9 ;  /* 0x00000020140a7824 */ /* 0x040fe200078e0209 */
[-C--:B------:R-:W-:Y:S01]  /*86b0*/  LEA R24, P1, R5, R16.reuse, 0x1 ;  /* 0x0000001005187211 */ /* 0x080fe200078208ff */
[----:B------:R-:W-:Y:S01]  /*86c0*/  IMAD R47, R37, 0x1a, RZ ;  /* 0x0000001a252f7824 */ /* 0x000fe200078e02ff */
[----:B------:R-:W-:Y:S01]  /*86d0*/  IADD3 R12, R15, R11, R14 ;  /* 0x0000000b0f0c7210 */ /* 0x000fe20007ffe00e */
[----:B------:R-:W-:Y:S01]  /*86e0*/  IMAD R11, R20, 0x20, R10 ;  /* 0x00000020140b7824 */ /* 0x000fe200078e020a */
[C---:B------:R-:W-:Y:S01]  /*86f0*/  LEA R22, P2, R6.reuse, R16, 0x1 ;  /* 0x0000001006167211 */ /* 0x040fe200078408ff */
[----:B------:R-:W-:Y:S01]  /*8700*/  IMAD R50, R37, 0x1c, RZ ;  /* 0x0000001c25327824 */ /* 0x000fe200078e02ff */
[-C--:B------:R-:W-:Y:S01]  /*8710*/  LEA.HI.X.SX32 R27, R3, R18.reuse, 0x1, P0 ;  /* 0x00000012031b7211 */ /* 0x080fe200000f0eff */
[----:B------:R0:W-:Y:S01]  /*8720*/  STL [R1+0x5e4], R12 ;  /* 0x0005e40c01007387 */ /* 0x0001e20000100800 */
[-C--:B------:R-:W-:Y:S01]  /*8730*/  LEA.HI.X.SX32 R25, R5, R18.reuse, 0x1, P1 ;  /* 0x0000001205197211 */ /* 0x080fe200008f0eff */
[----:B------:R-:W-:Y:S01]  /*8740*/  IMAD R54, R37, 0xd, RZ ;  /* 0x0000000d25367824 */ /* 0x000fe200078e02ff */
[----:B------:R-:W-:Y:S01]  /*8750*/  LEA.HI.X.SX32 R23, R6, R18, 0x1, P2 ;  /* 0x0000001206177211 */ /* 0x000fe200010f0eff */
[----:B------:R1:W-:Y:S01]  /*8760*/  STL.64 [R1+0x710], R26 ;  /* 0x0007101a01007387 */ /* 0x0003e20000100a00 */
[----:B------:R-:W-:Y:S01]  /*8770*/  LEA R14, P2, R9, R16, 0x1 ;  /* 0x00000010090e7211 */ /* 0x000fe200078408ff */
[----:B------:R-:W-:Y:S01]  /*8780*/  IMAD R55, R37, 0x7, RZ ;  /* 0x0000000725377824 */ /* 0x000fe200078e02ff */
[----:B------:R-:W-:Y:S01]  /*8790*/  LOP3.LUT R2, R2, 0x90, R21, 0x78, !PT ;  /* 0x0000009002027812 */ /* 0x000fe200078e7815 */
[----:B------:R2:W-:Y:S01]  /*87a0*/  STL.64 [R1+0x708], R24 ;  /* 0x0007081801007387 */ /* 0x0005e20000100a00 */
[----:B------:R-:W-:Y:S01]  /*87b0*/  LEA.HI.X.SX32 R15, R9, R18, 0x1, P2 ;  /* 0x00000012090f7211 */ /* 0x000fe200010f0eff */
[----:B0-----:R-:W-:Y:S01]  /*87c0*/  IMAD R12, R20, 0x20, R11 ;  /* 0x00000020140c7824 */ /* 0x001fe200078e020b */
[----:B------:R-:W-:Y:S01]  /*87d0*/  IADD3 R2, R2, R13, RZ ;  /* 0x0000000d02027210 */ /* 0x000fe20007ffe0ff */
[----:B------:R0:W-:Y:S01]  /*87e0*/  STL.64 [R1+0x700], R22 ;  /* 0x0007001601007387 */ /* 0x0001e20000100a00 */
[----:B------:R-:W-:Y:S01]  /*87f0*/  LEA.HI R21, R39, 0x58, RZ, 0x1e ;  /* 0x0000005827157811 */ /* 0x000fe200078ff0ff */
[C---:B------:R-:W-:Y:S01]  /*8800*/  IMAD.SHL.U32 R42, R37.reuse, 0x2, RZ ;  /* 0x00000002252a7824 */ /* 0x040fe200078e00ff */
[C---:B------:R-:W-:Y:S01]  /*8810*/  LEA R3, R20.reuse, R12, 0x5 ;  /* 0x0000000c14037211 */ /* 0x040fe200078e28ff */
[----:B------:R-:W-:Y:S01]  /*8820*/  IMAD R52, R37, 0x1e, RZ ;  /* 0x0000001e25347824 */ /* 0x000fe200078e02ff */
[----:B------:R-:W-:Y:S01]  /*8830*/  LEA.HI R17, R39, 0x78, RZ, 0x1e ;  /* 0x0000007827117811 */ /* 0x000fe200078ff0ff */
[----:B------:R-:W-:Y:S01]  /*8840*/  IMAD.SHL.U32 R57, R37, 0x8, RZ ;  /* 0x0000000825397824 */ /* 0x000fe200078e00ff */
[----:B-1----:R-:W-:Y:S01]  /*8850*/  LEA.HI R27, R39, 0x28, RZ, 0x1e ;  /* 0x00000028271b7811 */ /* 0x002fe200078ff0ff */
[C---:B------:R-:W-:Y:S01]  /*8860*/  IMAD R5, R20.reuse, 0x20, R3 ;  /* 0x0000002014057824 */ /* 0x040fe200078e0203 */
[-C--:B--2---:R-:W-:Y:S01]  /*8870*/  LEA R24, P0, R7, R16.reuse, 0x1 ;  /* 0x0000001007187211 */ /* 0x084fe200078008ff */
[----:B------:R-:W-:Y:S01]  /*8880*/  IMAD R56, R37, 0xf, RZ ;  /* 0x0000000f25387824 */ /* 0x000fe200078e02ff */
[----:B------:R-:W-:Y:S01]  /*8890*/  LEA.HI R26, R39, 0x30, RZ, 0x1e ;  /* 0x00000030271a7811 */ /* 0x000fe200078ff0ff */
[----:B------:R-:W-:Y:S01]  /*88a0*/  IMAD R6, R20, 0x20, R5 ;  /* 0x0000002014067824 */ /* 0x000fe200078e0205 */
[C---:B0-----:R-:W-:Y:S01]  /*88b0*/  LEA R22, P1, R8.reuse, R16, 0x1 ;  /* 0x0000001008167211 */ /* 0x041fe200078208ff */
[----:B------:R-:W-:Y:S01]  /*88c0*/  IMAD.MOV.U32 R118, RZ, RZ, -0x800000 ;  /* 0xff800000ff767424 */ /* 0x000fe200078e00ff */
[-C--:B------:R-:W-:Y:S01]  /*88d0*/  LEA.HI.X.SX32 R25, R7, R18.reuse, 0x1, P0 ;  /* 0x0000001207197211 */ /* 0x080fe200000f0eff */
[----:B------:R-:W-:Y:S01]  /*88e0*/  CS2R R114, SRZ ;  /* 0x0000000000727805 */ /* 0x000fe2000001ff00 */
[----:B------:R-:W-:Y:S01]  /*88f0*/  LEA.HI.X.SX32 R23, R8, R18, 0x1, P1 ;  /* 0x0000001208177211 */ /* 0x000fe200008f0eff */
[----:B------:R-:W-:Y:S01]  /*8900*/  UMOV UR4, URZ ;  /* 0x0000003f00047c82 */ /* 0x000fe20008000000 */
[----:B------:R-:W-:Y:S01]  /*8910*/  LEA R7, R20, R6, 0x5 ;  /* 0x0000000614077211 */ /* 0x000fe200078e28ff */
[----:B------:R0:W-:Y:S01]  /*8920*/  STL.64 [R1+0x6f8], R24 ;  /* 0x0006f81801007387 */ /* 0x0001e20000100a00 */
[----:B------:R-:W-:Y:S01]  /*8930*/  LEA.HI R31, R39, 0x8, RZ, 0x1e ;  /* 0x00000008271f7811 */ /* 0x000fe200078ff0ff */
[----:B------:R-:W-:Y:S01]  /*8940*/  UMOV UR5, URZ ;  /* 0x0000003f00057c82 */ /* 0x000fe20008000000 */
[----:B------:R-:W-:Y:S01]  /*8950*/  SHF.L.U32 R60, R38, 0x1, RZ ;  /* 0x00000001263c7819 */ /* 0x000fe200000006ff */
[----:B------:R1:W-:Y:S01]  /*8960*/  STL.64 [R1+0x6f0], R22 ;  /* 0x0006f01601007387 */ /* 0x0003e20000100a00 */
[----:B------:R-:W-:Y:S01]  /*8970*/  IMAD R8, R20, 0x20, R7 ;  /* 0x0000002014087824 */ /* 0x000fe200078e0207 */
[----:B------:R-:W-:-:S02]  /*8980*/  SHF.L.U32 R58, R37, 0x2, RZ ;  /* 0x00000002253a7819 */ /* 0x000fc400000006ff */
[----:B------:R2:W-:Y:S01]  /*8990*/  STL.64 [R1+0x6e8], R14 ;  /* 0x0006e80e01007387 */ /* 0x0005e20000100a00 */
[----:B------:R-:W-:Y:S01]  /*89a0*/  IMAD R9, R20, 0x20, R8 ;  /* 0x0000002014097824 */ /* 0x000fe200078e0208 */
[----:B------:R-:W-:Y:S02]  /*89b0*/  LOP3.LUT P6, RZ, R68, 0x1, RZ, 0xc0, !PT ;  /* 0x0000000144ff7812 */ /* 0x000fe400078cc0ff */
[CC--:B0-----:R-:W-:Y:S02]  /*89c0*/  LEA R24, P0, R10.reuse, R16.reuse, 0x1 ;  /* 0x000000100a187211 */ /* 0x0c1fe400078008ff */
[----:B------:R-:W-:Y:S02]  /*89d0*/  MOV R120, RZ ;  /* 0x000000ff00787202 */ /* 0x000fe40000000f00 */
[----:B-1----:R-:W-:Y:S02]  /*89e0*/  LEA R22, P1, R11, R16, 0x1 ;  /* 0x000000100b167211 */ /* 0x002fe400078208ff */
[----:B------:R-:W-:-:S02]  /*89f0*/  LEA.HI.X.SX32 R25, R10, R18, 0x1, P0 ;  /* 0x000000120a197211 */ /* 0x000fc400000f0eff */
[C---:B--2---:R-:W-:Y:S02]  /*8a00*/  LEA R14, P2, R12.reuse, R16, 0x1 ;  /* 0x000000100c0e7211 */ /* 0x044fe400078408ff */
[-C--:B------:R-:W-:Y:S01]  /*8a10*/  LEA.HI.X.SX32 R23, R11, R18.reuse, 0x1, P1 ;  /* 0x000000120b177211 */ /* 0x080fe200008f0eff */
[----:B------:R0:W-:Y:S01]  /*8a20*/  STL.64 [R1+0x6e0], R24 ;  /* 0x0006e01801007387 */ /* 0x0001e20000100a00 */
[----:B------:R-:W-:Y:S02]  /*8a30*/  LEA.HI.X.SX32 R15, R12, R18, 0x1, P2 ;  /* 0x000000120c0f7211 */ /* 0x000fe400010f0eff */
[C---:B------:R-:W-:Y:S01]  /*8a40*/  LEA R10, P2, R6.reuse, R16, 0x1 ;  /* 0x00000010060a7211 */ /* 0x040fe200078408ff */
[----:B------:R1:W-:Y:S01]  /*8a50*/  STL.64 [R1+0x6d8], R22 ;  /* 0x0006d81601007387 */ /* 0x0003e20000100a00 */
[----:B------:R-:W-:Y:S02]  /*8a60*/  MOV R119, 0xff800000 ;  /* 0xff80000000777802 */ /* 0x000fe40000000f00 */
[----:B------:R-:W-:Y:S01]  /*8a70*/  LEA.HI.X.SX32 R11, R6, R18, 0x1, P2 ;  /* 0x00000012060b7211 */ /* 0x000fe200010f0eff */
[----:B------:R2:W-:Y:S01]  /*8a80*/  STL.64 [R1+0x6d0], R14 ;  /* 0x0006d00e01007387 */ /* 0x0005e20000100a00 */
[----:B------:R-:W-:-:S02]  /*8a90*/  LEA R12, P2, R9, R16, 0x1 ;  /* 0x00000010090c7211 */ /* 0x000fc400078408ff */
[----:B------:R-:W-:Y:S02]  /*8aa0*/  LEA.HI R6, R39, 0xd0, RZ, 0x1e ;  /* 0x000000d027067811 */ /* 0x000fe400078ff0ff */
[----:B------:R-:W-:Y:S02]  /*8ab0*/  LEA.HI.X.SX32 R13, R9, R18, 0x1, P2 ;  /* 0x00000012090d7211 */ /* 0x000fe400010f0eff */
[----:B0-----:R-:W-:Y:S02]  /*8ac0*/  LEA.HI R24, R39, 0x40, RZ, 0x1e ;  /* 0x0000004027187811 */ /* 0x001fe400078ff0ff */
[-C--:B-1----:R-:W-:Y:S02]  /*8ad0*/  LEA R22, P0, R3, R16.reuse, 0x1 ;  /* 0x0000001003167211 */ /* 0x082fe400078008ff */
[----:B------:R-:W-:Y:S02]  /*8ae0*/  LEA.HI R25, R39, 0x38, RZ, 0x1e ;  /* 0x0000003827197811 */ /* 0x000fe400078ff0ff */
[----:B--2---:R-:W-:-:S02]  /*8af0*/  LEA R14, P1, R5, R16, 0x1 ;  /* 0x00000010050e7211 */ /* 0x004fc400078208ff */
[-C--:B------:R-:W-:Y:S02]  /*8b00*/  LEA.HI.X.SX32 R23, R3, R18.reuse, 0x1, P0 ;  /* 0x0000001203177211 */ /* 0x080fe400000f0eff */
[----:B------:R-:W-:Y:S02]  /*8b10*/  LEA.HI.X.SX32 R15, R5, R18, 0x1, P1 ;  /* 0x00000012050f7211 */ /* 0x000fe400008f0eff */
[----:B------:R-:W-:Y:S01]  /*8b20*/  LEA R3, R20, R9, 0x5 ;  /* 0x0000000914037211 */ /* 0x000fe200078e28ff */
[----:B------:R0:W-:Y:S01]  /*8b30*/  STL.64 [R1+0x6c8], R22 ;  /* 0x0006c81601007387 */ /* 0x0001e20000100a00 */
[C---:B------:R-:W-:Y:S02]  /*8b40*/  LEA.HI R9, R39.reuse, 0xb8, RZ, 0x1e ;  /* 0x000000b827097811 */ /* 0x040fe400078ff0ff */
[----:B------:R-:W-:Y:S01]  /*8b50*/  LEA.HI R20, R39, 0x60, RZ, 0x1e ;  /* 0x0000006027147811 */ /* 0x000fe200078ff0ff */
[----:B------:R1:W-:Y:S01]  /*8b60*/  STL.64 [R1+0x6c0], R14 ;  /* 0x0006c00e01007387 */ /* 0x0003e20000100a00 */
[----:B------:R-:W-:-:S03]  /*8b70*/  SHF.R.U32.HI R5, RZ, 0x3, R68 ;  /* 0x00000003ff057819 */ /* 0x000fc60000011644 */
[----:B------:R2:W-:Y:S01]  /*8b80*/  STL.64 [R1+0x6b8], R10 ;  /* 0x0006b80a01007387 */ /* 0x0005e20000100a00 */
[CC--:B0-----:R-:W-:Y:S02]  /*8b90*/  LEA R22, P0, R7.reuse, R16.reuse, 0x1 ;  /* 0x0000001007167211 */ /* 0x0c1fe400078008ff */
[C---:B-1----:R-:W-:Y:S02]  /*8ba0*/  LEA R14, P1, R8.reuse, R16, 0x1 ;  /* 0x00000010080e7211 */ /* 0x042fe400078208ff */
[----:B------:R-:W-:Y:S02]  /*8bb0*/  LEA.HI.X.SX32 R23, R7, R18, 0x1, P0 ;  /* 0x0000001207177211 */ /* 0x000fe400000f0eff */
[C---:B--2---:R-:W-:Y:S02]  /*8bc0*/  LEA R10, P3, R3.reuse, R16, 0x1 ;  /* 0x00000010030a7211 */ /* 0x044fe400078608ff */
[-C--:B------:R-:W-:Y:S01]  /*8bd0*/  LEA.HI.X.SX32 R15, R8, R18.reuse, 0x1, P1 ;  /* 0x00000012080f7211 */ /* 0x080fe200008f0eff */
[----:B------:R0:W-:Y:S01]  /*8be0*/  STL.64 [R1+0x6b0], R22 ;  /* 0x0006b01601007387 */ /* 0x0001e20000100a00 */
[----:B------:R-:W-:-:S02]  /*8bf0*/  LEA.HI.X.SX32 R11, R3, R18, 0x1, P3 ;  /* 0x00000012030b7211 */ /* 0x000fc400018f0eff */
[----:B------:R-:W-:Y:S01]  /*8c00*/  LEA.HI R3, R39, R4, RZ, 0x1e ;  /* 0x0000000427037211 */ /* 0x000fe200078ff0ff */
[----:B------:R1:W-:Y:S01]  /*8c10*/  STL.64 [R1+0x6a8], R14 ;  /* 0x0006a80e01007387 */ /* 0x0003e20000100a00 */
[----:B------:R-:W-:Y:S01]  /*8c20*/  IMAD.MOV.U32 R3, RZ, RZ, 0x3f800000 ;  /* 0x3f800000ff037424 */ /* 0x000fe200078e00ff */
[----:B------:R-:W-:Y:S02]  /*8c30*/  ISETP.NE.U32.AND P0, PT, R19, RZ, PT ;  /* 0x000000ff1300720c */ /* 0x000fe40003f05070 */
[----:B------:R2:W-:Y:S01]  /*8c40*/  STL.64 [R1+0x6a0], R12 ;  /* 0x0006a00c01007387 */ /* 0x0005e20000100a00 */
[C---:B------:R-:W-:Y:S02]  /*8c50*/  LEA.HI R16, R39.reuse, 0x80, RZ, 0x1e ;  /* 0x0000008027107811 */ /* 0x040fe400078ff0ff */
[C---:B------:R-:W-:Y:S01]  /*8c60*/  LEA.HI R8, R39.reuse, 0xc0, RZ, 0x1e ;  /* 0x000000c027087811 */ /* 0x040fe200078ff0ff */
[----:B------:R3:W-:Y:S01]  /*8c70*/  STL.64 [R1+0x698], R10 ;  /* 0x0006980a01007387 */ /* 0x0007e20000100a00 */
[----:B------:R-:W-:-:S02]  /*8c80*/  LEA.HI R7, R39, 0xc8, RZ, 0x1e ;  /* 0x000000c827077811 */ /* 0x000fc400078ff0ff */
[C---:B0-----:R-:W-:Y:S01]  /*8c90*/  LEA.HI R23, R39.reuse, 0x48, RZ, 0x1e ;  /* 0x0000004827177811 */ /* 0x041fe200078ff0ff */
[----:B------:R0:W-:Y:S01]  /*8ca0*/  STL [R1+0x51c], R3 ;  /* 0x00051c0301007387 */ /* 0x0001e20000100800 */
[C---:B-1----:R-:W-:Y:S02]  /*8cb0*/  LEA.HI R15, R39.reuse, 0x88, RZ, 0x1e ;  /* 0x00000088270f7811 */ /* 0x042fe400078ff0ff */
[C---:B------:R-:W-:Y:S01]  /*8cc0*/  LEA.HI R14, R39.reuse, 0x90, RZ, 0x1e ;  /* 0x00000090270e7811 */ /* 0x040fe200078ff0ff */
[----:B------:R-:W-:Y:S01]  /*8cd0*/  STL [R1], R41 ;  /* 0x0000002901007387 */ /* 0x000fe20000100800 */
[C---:B--2---:R-:W-:Y:S02]  /*8ce0*/  LEA.HI R13, R39.reuse, 0x98, RZ, 0x1e ;  /* 0x00000098270d7811 */ /* 0x044fe400078ff0ff */
[C---:B------:R-:W-:Y:S01]  /*8cf0*/  LEA.HI R12, R39.reuse, 0xa0, RZ, 0x1e ;  /* 0x000000a0270c7811 */ /* 0x040fe200078ff0ff */
[----:B------:R-:W-:Y:S01]  /*8d00*/  STL [R1+0xe0], R40 ;  /* 0x0000e02801007387 */ /* 0x000fe20000100800 */
[C---:B---3--:R-:W-:Y:S01]  /*8d10*/  LEA.HI R11, R39.reuse, 0xa8, RZ, 0x1e ;  /* 0x000000a8270b7811 */ /* 0x048fe200078ff0ff */
[----:B0-----:R-:W-:Y:S01]  /*8d20*/  IMAD.MOV.U32 R3, RZ, RZ, RZ ;  /* 0x000000ffff037224 */ /* 0x001fe200078e00ff */
[----:B------:R-:W-:-:S02]  /*8d30*/  LEA.HI R10, R39, 0xb0, RZ, 0x1e ;  /* 0x000000b0270a7811 */ /* 0x000fc400078ff0ff */
[C---:B------:R-:W-:Y:S02]  /*8d40*/  LEA.HI R22, R39.reuse, 0x50, RZ, 0x1e ;  /* 0x0000005027167811 */ /* 0x040fe400078ff0ff */
[C---:B------:R-:W-:Y:S02]  /*8d50*/  LEA.HI R19, R39.reuse, 0x68, RZ, 0x1e ;  /* 0x0000006827137811 */ /* 0x040fe400078ff0ff */
[----:B------:R-:W-:Y:S02]  /*8d60*/  LEA.HI R18, R39, 0x70, RZ, 0x1e ;  /* 0x0000007027127811 */ /* 0x000fe400078ff0ff */
[----:B------:R-:W-:Y:S02]  /*8d70*/  MOV R39, 0xff800000 ;  /* 0xff80000000277802 */ /* 0x000fe40000000f00 */
[----:B------:R-:W-:Y:S01]  /*8d80*/  ISETP.LT.U32.AND P0, PT, R38, 0x40, !P0 ;  /* 0x000000402600780c */ /* 0x000fe20004701070 */
[C---:B------:R-:W-:Y:S02]  /*8d90*/  IMAD.IADD R38, R4.reuse, 0x1, R35 ;  /* 0x0000000104267824 */ /* 0x040fe400078e0223 */
[----:B------:R-:W-:Y:S01]  /*8da0*/  STL [R1+0xe4], R39 ;  /* 0x0000e42701007387 */ /* 0x000fe20000100800 */
[----:B------:R-:W-:-:S02]  /*8db0*/  IMAD.IADD R38, R4, 0x1, R32 ;  /* 0x0000000104267824 */ /* 0x000fc400078e0220 */
[C---:B------:R-:W-:Y:S01]  /*8dc0*/  IMAD.IADD R38, R4.reuse, 0x1, R7 ;  /* 0x0000000104267824 */ /* 0x040fe200078e0207 */
[----:B------:R-:W-:Y:S01]  /*8dd0*/  STL [R1+0xe8], R41 ;  /* 0x0000e82901007387 */ /* 0x000fe20000100800 */
[C---:B------:R-:W-:Y:S02]  /*8de0*/  IMAD.IADD R38, R4.reuse, 0x1, R10 ;  /* 0x0000000104267824 */ /* 0x040fe400078e020a */
[C---:B------:R-:W-:Y:S01]  /*8df0*/  IMAD.IADD R38, R4.reuse, 0x1, R13 ;  /* 0x0000000104267824 */ /* 0x040fe200078e020d */
[----:B------:R-:W-:Y:S01]  /*8e00*/  STL [R1+0xec], R40 ;  /* 0x0000ec2801007387 */ /* 0x000fe20000100800 */
[C---:B------:R-:W-:Y:S02]  /*8e10*/  IMAD.IADD R38, R4.reuse, 0x1, R16 ;  /* 0x0000000104267824 */ /* 0x040fe400078e0210 */
[C---:B------:R-:W-:Y:S01]  /*8e20*/  IMAD.IADD R38, R4.reuse, 0x1, R19 ;  /* 0x0000000104267824 */ /* 0x040fe200078e0213 */
[----:B------:R-:W-:Y:S01]  /*8e30*/  STL [R1+0x164], R39 ;  /* 0x0001642701007387 */ /* 0x000fe20000100800 */
[----:B------:R-:W-:-:S02]  /*8e40*/  IMAD.IADD R38, R4, 0x1, R22 ;  /* 0x0000000104267824 */ /* 0x000fc400078e0216 */
[C---:B------:R-:W-:Y:S01]  /*8e50*/  IMAD.IADD R38, R4.reuse, 0x1, R25 ;  /* 0x0000000104267824 */ /* 0x040fe200078e0219 */
[----:B------:R-:W-:Y:S01]  /*8e60*/  STL [R1+0x1c0], R41 ;  /* 0x0001c02901007387 */ /* 0x000fe20000100800 */
[C---:B------:R-:W-:Y:S02]  /*8e70*/  IMAD.IADD R38, R4.reuse, 0x1, R28 ;  /* 0x0000000104267824 */ /* 0x040fe400078e021c */
[----:B------:R-:W-:Y:S01]  /*8e80*/  IMAD.IADD R38, R4, 0x1, R31 ;  /* 0x0000000104267824 */ /* 0x000fe200078e021f */
[----:B------:R-:W-:Y:S01]  /*8e90*/  STL [R1+0x204], R40 ;  /* 0x0002042801007387 */ /* 0x000fe20000100800 */
[----:B------:R-:W-:Y:S02]  /*8ea0*/  IMAD.SHL.U32 R31, R31, 0x8, RZ ;  /* 0x000000081f1f7824 */ /* 0x000fe400078e00ff */
[----:B------:R-:W-:Y:S01]  /*8eb0*/  IMAD.SHL.U32 R28, R28, 0x8, RZ ;  /* 0x000000081c1c7824 */ /* 0x000fe200078e00ff */
[----:B------:R-:W-:Y:S01]  /*8ec0*/  STL [R1+0x208], R39 ;  /* 0x0002082701007387 */ /* 0x000fe20000100800 */
[----:B------:R-:W-:-:S02]  /*8ed0*/  IMAD.SHL.U32 R25, R25, 0x8, RZ ;  /* 0x0000000819197824 */ /* 0x000fc400078e00ff */
[----:B------:R-:W-:Y:S01]  /*8ee0*/  IMAD.SHL.U32 R22, R22, 0x8, RZ ;  /* 0x0000000816167824 */ /* 0x000fe200078e00ff */
[----:B------:R-:W-:Y:S01]  /*8ef0*/  STL [R1+0x20c], R41 ;  /* 0x00020c2901007387 */ /* 0x000fe20000100800 */
[----:B------:R-:W-:Y:S02]  /*8f00*/  IMAD.SHL.U32 R19, R19, 0x8, RZ ;  /* 0x0000000813137824 */ /* 0x000fe400078e00ff */
[----:B------:R-:W-:Y:S01]  /*8f10*/  IMAD.SHL.U32 R16, R16, 0x8, RZ ;  /* 0x0000000810107824 */ /* 0x000fe200078e00ff */
        /* <DEDUP_REMOVED lines=8> */
[----:B------:R-:W-:Y:S01]  /*8fa0*/  IMAD R38, R37, 0xa, RZ ;  /* 0x0000000a25267824 */ /* 0x000fe200078e02ff */
        /* <DEDUP_REMOVED lines=16> */
[----:B0-----:R-:W-:-:S02]  /*90b0*/  IMAD.MOV.U32 R39, RZ, RZ, 0x3f800000 ;  /* 0x3f800000ff277424 */ /* 0x001fc400078e00ff */
[----:B-1----:R-:W-:-:S03]  /*90c0*/  IMAD.MOV.U32 R41, RZ, RZ, 0x3f800000 ;  /* 0x3f800000ff297424 */ /* 0x002fc600078e00ff */
[----:B------:R-:W-:Y:S01]  /*90d0*/  STL [R1+0x520], R39 ;  /* 0x0005202701007387 */ /* 0x000fe20000100800 */
[----:B--2---:R-:W-:-:S03]  /*90e0*/  MOV R40, 0x3f800000 ;  /* 0x3f80000000287802 */ /* 0x004fc60000000f00 */
        /* <DEDUP_REMOVED lines=29> */
[----:B------:R-:W-:Y:S01]  /*92c0*/  STL [R1+0x1e0], RZ ;  /* 0x0001e0ff01007387 */ /* 0x000fe20000100800 */
[----:B0-----:R-:W-:-:S03]  /*92d0*/  IMAD R41, R37, 0xe, RZ ;  /* 0x0000000e25297824 */ /* 0x001fc600078e02ff */
[----:B------:R0:W-:Y:S01]  /*92e0*/  STL [R1+0x718], R39 ;  /* 0x0007182701007387 */ /* 0x0001e20000100800 */
[----:B-1----:R-:W-:-:S03]  /*92f0*/  IMAD.IADD R40, R4, 0x1, R34 ;  /* 0x0000000104287824 */ /* 0x002fc600078e0222 */
[----:B------:R-:W-:Y:S01]  /*9300*/  STL [R1+0x1e4], RZ ;  /* 0x0001e4ff01007387 */ /* 0x000fe20000100800 */
[C---:B------:R-:W-:Y:S02]  /*9310*/  IMAD.IADD R40, R4.reuse, 0x1, R64 ;  /* 0x0000000104287824 */ /* 0x040fe400078e0240 */
[C---:B------:R-:W-:Y:S01]  /*9320*/  IMAD.IADD R40, R4.reuse, 0x1, R8 ;  /* 0x0000000104287824 */ /* 0x040fe200078e0208 */
[----:B------:R-:W-:Y:S01]  /*9330*/  STL [R1+0x1e8], RZ ;  /* 0x0001e8ff01007387 */ /* 0x000fe20000100800 */
[C---:B------:R-:W-:Y:S01]  /*9340*/  IMAD.IADD R40, R4.reuse, 0x1, R11 ;  /* 0x0000000104287824 */ /* 0x040fe200078e020b */
[C---:B0-----:R-:W-:Y:S01]  /*9350*/  IADD3 R39, R4.reuse, R33, RZ ;  /* 0x0000002104277210 */ /* 0x041fe20007ffe0ff */
[C---:B------:R-:W-:Y:S01]  /*9360*/  IMAD.IADD R40, R4.reuse, 0x1, R14 ;  /* 0x0000000104287824 */ /* 0x040fe200078e020e */
[----:B------:R-:W-:Y:S01]  /*9370*/  STL [R1+0x1ec], RZ ;  /* 0x0001ecff01007387 */ /* 0x000fe20000100800 */
[C---:B------:R-:W-:Y:S01]  /*9380*/  IADD3 R39, R4.reuse, R6, RZ ;  /* 0x0000000604277210 */ /* 0x040fe20007ffe0ff */
[C---:B------:R-:W-:Y:S01]  /*9390*/  IMAD.IADD R40, R4.reuse, 0x1, R17 ;  /* 0x0000000104287824 */ /* 0x040fe200078e0211 */
[C---:B------:R-:W-:Y:S01]  /*93a0*/  IADD3 R39, R4.reuse, R9, RZ ;  /* 0x0000000904277210 */ /* 0x040fe20007ffe0ff */
        /* <DEDUP_REMOVED lines=13> */
[C---:B------:R-:W-:Y:S01]  /*9480*/  IMAD.IADD R40, R4.reuse, 0x1, R29 ;  /* 0x0000000104287824 */ /* 0x040fe200078e021d */
[----:B------:R-:W-:Y:S01]  /*9490*/  IADD3 R39, R4, R30, RZ ;  /* 0x0000001e04277210 */ /* 0x000fe20007ffe0ff */
[----:B------:R-:W-:Y:S01]  /*94a0*/  IMAD.SHL.U32 R29, R29, 0x8, RZ ;  /* 0x000000081d1d7824 */ /* 0x000fe200078e00ff */
[----:B------:R-:W-:Y:S01]  /*94b0*/  STL [R1+0x150], RZ ;  /* 0x000150ff01007387 */ /* 0x000fe20000100800 */
[----:B------:R-:W-:Y:S01]  /*94c0*/  LOP3.LUT R4, R5, 0x4, RZ, 0xc0, !PT ;  /* 0x0000000405047812 */ /* 0x000fe200078ec0ff */
[----:B------:R-:W-:Y:S01]  /*94d0*/  IMAD.SHL.U32 R5, R64, 0x8, RZ ;  /* 0x0000000840057824 */ /* 0x000fe200078e00ff */
[----:B------:R-:W-:Y:S01]  /*94e0*/  SHF.L.U32 R30, R30, 0x3, RZ ;  /* 0x000000031e1e7819 */ /* 0x000fe200000006ff */
[----:B------:R-:W-:Y:S01]  /*94f0*/  STL [R1+0x154], RZ ;  /* 0x000154ff01007387 */ /* 0x000fe20000100800 */
[----:B------:R-:W-:Y:S01]  /*9500*/  SHF.L.U32 R27, R27, 0x3, RZ ;  /* 0x000000031b1b7819 */ /* 0x000fe200000006ff */
[----:B------:R-:W-:Y:S01]  /*9510*/  IMAD.SHL.U32 R26, R26, 0x8, RZ ;  /* 0x000000081a1a7824 */ /* 0x000fe200078e00ff */
[C---:B------:R-:W-:Y:S01]  /*9520*/  IADD3 R64, R4.reuse, R31, RZ ;  /* 0x0000001f04407210 */ /* 0x040fe20007ffe0ff */
[----:B------:R-:W-:Y:S01]  /*9530*/  STL [R1+0x158], RZ ;  /* 0x000158ff01007387 */ /* 0x000fe20000100800 */
[----:B------:R-:W-:Y:S01]  /*9540*/  IMAD.IADD R31, R4, 0x1, R30 ;  /* 0x00000001041f7824 */ /* 0x000fe200078e021e */
[----:B------:R-:W-:Y:S01]  /*9550*/  SHF.L.U32 R24, R24, 0x3, RZ ;  /* 0x0000000318187819 */ /* 0x000fe200000006ff */
[C---:B------:R-:W-:Y:S01]  /*9560*/  IMAD.IADD R30, R4.reuse, 0x1, R29 ;  /* 0x00000001041e7824 */ /* 0x040fe200078e021d */
[----:B------:R-:W-:Y:S01]  /*9570*/  STL [R1+0x15c], RZ ;  /* 0x00015cff01007387 */ /* 0x000fe20000100800 */
[C---:B------:R-:W-:Y:S01]  /*9580*/  IADD3 R29, R4.reuse, R28, RZ ;  /* 0x0000001c041d7210 */ /* 0x040fe20007ffe0ff */
[----:B------:R-:W-:Y:S01]  /*9590*/  IMAD.SHL.U32 R23, R23, 0x8, RZ ;  /* 0x0000000817177824 */ /* 0x000fe200078e00ff */
[----:B------:R-:W-:Y:S01]  /*95a0*/  SHF.L.U32 R21, R21, 0x3, RZ ;  /* 0x0000000315157819 */ /* 0x000fe200000006ff */
[----:B------:R-:W-:Y:S01]  /*95b0*/  STL [R1+0x140], RZ ;  /* 0x000140ff01007387 */ /* 0x000fe20000100800 */
[----:B------:R-:W-:Y:S01]  /*95c0*/  IMAD.IADD R28, R4, 0x1, R27 ;  /* 0x00000001041c7824 */ /* 0x000fe200078e021b */
[----:B------:R-:W-:Y:S01]  /*95d0*/  SHF.L.U32 R18, R18, 0x3, RZ ;  /* 0x0000000312127819 */ /* 0x000fe200000006ff */
[C---:B------:R-:W-:Y:S01]  /*95e0*/  IMAD.IADD R27, R4.reuse, 0x1, R26 ;  /* 0x00000001041b7824 */ /* 0x040fe200078e021a */
[----:B------:R-:W-:Y:S01]  /*95f0*/  STL [R1+0x144], RZ ;  /* 0x000144ff01007387 */ /* 0x000fe20000100800 */
[----:B------:R-:W-:Y:S01]  /*9600*/  IADD3 R26, R4, R25, RZ ;  /* 0x00000019041a7210 */ /* 0x000fe20007ffe0ff */
[----:B------:R-:W-:Y:S01]  /*9610*/  IMAD.SHL.U32 R20, R20, 0x8, RZ ;  /* 0x0000000814147824 */ /* 0x000fe200078e00ff */
[----:B------:R-:W-:Y:S01]  /*9620*/  SHF.L.U32 R15, R15, 0x3, RZ ;  /* 0x000000030f0f7819 */ /* 0x000fe200000006ff */
        /* <DEDUP_REMOVED lines=17> */
[----:B------:R-:W-:-:S02]  /*9740*/  IMAD.IADD R19, R4, 0x1, R18 ;  /* 0x0000000104137824 */ /* 0x000fc400078e0212 */
[C---:B------:R-:W-:Y:S01]  /*9750*/  IMAD.IADD R18, R4.reuse, 0x1, R17 ;  /* 0x0000000104127824 */ /* 0x040fe200078e0211 */
[----:B------:R-:W-:Y:S01]  /*9760*/  STL [R1+0x3c], RZ ;  /* 0x00003cff01007387 */ /* 0x000fe20000100800 */
[C---:B------:R-:W-:Y:S01]  /*9770*/  IADD3 R17, R4.reuse, R16, RZ ;  /* 0x0000001004117210 */ /* 0x040fe20007ffe0ff */
[----:B------:R-:W-:Y:S02]  /*9780*/  IMAD.SHL.U32 R11, R11, 0x8, RZ ;  /* 0x000000080b0b7824 */ /* 0x000fe400078e00ff */
[----:B------:R-:W-:Y:S01]  /*9790*/  STL [R1+0x20], RZ ;  /* 0x000020ff01007387 */ /* 0x000fe20000100800 */
[C---:B------:R-:W-:Y:S02]  /*97a0*/  IMAD.IADD R16, R4.reuse, 0x1, R15 ;  /* 0x0000000104107824 */ /* 0x040fe400078e020f */
[C---:B------:R-:W-:Y:S01]  /*97b0*/  IMAD.IADD R15, R4.reuse, 0x1, R14 ;  /* 0x00000001040f7824 */ /* 0x040fe200078e020e */
[----:B------:R-:W-:Y:S01]  /*97c0*/  STL [R1+0x24], RZ ;  /* 0x000024ff01007387 */ /* 0x000fe20000100800 */
[----:B------:R-:W-:Y:S01]  /*97d0*/  IADD3 R14, R4, R13, RZ ;  /* 0x0000000d040e7210 */ /* 0x000fe20007ffe0ff */
[----:B------:R-:W-:-:S02]  /*97e0*/  IMAD.SHL.U32 R8, R8, 0x8, RZ ;  /* 0x0000000808087824 */ /* 0x000fc400078e00ff */
[----:B------:R-:W-:Y:S01]  /*97f0*/  STL [R1+0x28], RZ ;  /* 0x000028ff01007387 */ /* 0x000fe20000100800 */
[C---:B------:R-:W-:Y:S02]  /*9800*/  IMAD.IADD R13, R4.reuse, 0x1, R12 ;  /* 0x00000001040d7824 */ /* 0x040fe400078e020c */
[C---:B------:R-:W-:Y:S01]  /*9810*/  IMAD.IADD R12, R4.reuse, 0x1, R11 ;  /* 0x00000001040c7824 */ /* 0x040fe200078e020b */
[----:B------:R-:W-:Y:S01]  /*9820*/  STL [R1+0x2c], RZ ;  /* 0x00002cff01007387 */ /* 0x000fe20000100800 */
[C---:B------:R-:W-:Y:S01]  /*9830*/  IADD3 R11, R4.reuse, R10, RZ ;  /* 0x0000000a040b7210 */ /* 0x040fe20007ffe0ff */
[C---:B------:R-:W-:Y:S01]  /*9840*/  IMAD.IADD R10, R4.reuse, 0x1, R9 ;  /* 0x00000001040a7824 */ /* 0x040fe200078e0209 */
[----:B------:R-:W-:Y:S01]  /*9850*/  IADD3 R10, P2, R43, R62, RZ ;  /* 0x0000003e2b0a7210 */ /* 0x000fe20007f5e0ff */
[----:B------:R-:W-:Y:S01]  /*9860*/  STL [R1+0x10], RZ ;  /* 0x000010ff01007387 */ /* 0x000fe20000100800 */
[C---:B------:R-:W-:Y:S01]  /*9870*/  IMAD.IADD R9, R4.reuse, 0x1, R8 ;  /* 0x0000000104097824 */ /* 0x040fe200078e0208 */
[C---:B------:R-:W-:Y:S01]  /*9880*/  IADD3 R8, R4.reuse, R7, RZ ;  /* 0x0000000704087210 */ /* 0x040fe20007ffe0ff */
[C---:B------:R-:W-:Y:S01]  /*9890*/  IMAD.IADD R7, R4.reuse, 0x1, R6 ;  /* 0x0000000104077824 */ /* 0x040fe200078e0206 */
[----:B------:R-:W-:Y:S01]  /*98a0*/  STL [R1+0x14], RZ ;  /* 0x000014ff01007387 */ /* 0x000fe20000100800 */
[C---:B------:R-:W-:Y:S01]  /*98b0*/  IMAD.IADD R6, R4.reuse, 0x1, R5 ;  /* 0x0000000104067824 */ /* 0x040fe200078e0205 */
[----:B------:R-:W-:Y:S01]  /*98c0*/  IADD3 R5, R4, R32, RZ ;  /* 0x0000002004057210 */ /* 0x000fe20007ffe0ff */
[----:B------:R-:W-:Y:S01]  /*98d0*/  IMAD.SHL.U32 R34, R34, 0x8, RZ ;  /* 0x0000000822227824 */ /* 0x000fe200078e00ff */
[----:B------:R-:W-:Y:S01]  /*98e0*/  STL [R1+0x18], RZ ;  /* 0x000018ff01007387 */ /* 0x000fe20000100800 */
[----:B------:R-:W-:-:S02]  /*98f0*/  IMAD R39, R37, 0x6, RZ ;  /* 0x0000000625277824 */ /* 0x000fc400078e02ff */
[----:B------:R-:W-:Y:S01]  /*9900*/  IMAD R40, R37, 0xc, RZ ;  /* 0x0000000c25287824 */ /* 0x000fe200078e02ff */
        /* <DEDUP_REMOVED lines=219> */
[----:B------:R-:W-:Y:S04]  /*a6c0*/  STL [R1+0x590], R13 ;  /* 0x0005900d01007387 */ /* 0x000fe80000100800 */
[----:B------:R1:W-:Y:S01]  /*a6d0*/  STL [R1+0x588], R12 ;  /* 0x0005880c01007387 */ /* 0x0003e20000100800 */
[----:B0-----:R-:W-:-:S03]  /*a6e0*/  IADD3 R14, P1, R38, R62, RZ ;  /* 0x0000003e260e7210 */ /* 0x001fc60007f3e0ff */
[----:B------:R0:W-:Y:S01]  /*a6f0*/  STL [R1+0x584], R11 ;  /* 0x0005840b01007387 */ /* 0x0001e20000100800 */
[----:B------:R-:W-:-:S03]  /*a700*/  LEA.HI.X.SX32 R15, R49, R63, 0x1, P1 ;  /* 0x0000003f310f7211 */ /* 0x000fc600008f0eff */
[----:B------:R2:W-:Y:S01]  /*a710*/  STL [R1+0x578], R8 ;  /* 0x0005780801007387 */ /* 0x0005e20000100800 */
[----:B-1----:R-:W-:-:S03]  /*a720*/  IADD3 R12, P4, R46, R62, RZ ;  /* 0x0000003e2e0c7210 */ /* 0x002fc60007f9e0ff */
[----:B------:R1:W-:Y:S01]  /*a730*/  STL [R1+0x574], R7 ;  /* 0x0005740701007387 */ /* 0x0003e20000100800 */
[----:B0-----:R-:W-:-:S03]  /*a740*/  LEA.HI.X.SX32 R11, R48, R63, 0x1, P2 ;  /* 0x0000003f300b7211 */ /* 0x001fc600010f0eff */
[----:B------:R0:W-:Y:S01]  /*a750*/  STL [R1+0x570], R6 ;  /* 0x0005700601007387 */ /* 0x0001e20000100800 */
[-C--:B------:R-:W-:Y:S02]  /*a760*/  LEA.HI.X.SX32 R13, R40, R63.reuse, 0x1, P4 ;  /* 0x0000003f280d7211 */ /* 0x080fe400020f0eff */
[----:B--2---:R-:W-:Y:S01]  /*a770*/  IADD3 R8, P5, R44, R62, RZ ;  /* 0x0000003e2c087210 */ /* 0x004fe20007fbe0ff */
[----:B------:R2:W-:Y:S01]  /*a780*/  STL [R1+0x56c], R5 ;  /* 0x00056c0501007387 */ /* 0x0005e20000100800 */
[----:B-1----:R-:W-:Y:S02]  /*a790*/  IMAD.IADD R7, R4, 0x1, R33 ;  /* 0x0000000104077824 */ /* 0x002fe400078e0221 */
[----:B------:R-:W-:Y:S01]  /*a7a0*/  LEA.HI.X.SX32 R9, R38, R63, 0x1, P5 ;  /* 0x0000003f26097211 */ /* 0x000fe200028f0eff */
[C---:B0-----:R-:W-:Y:S02]  /*a7b0*/  IMAD.IADD R6, R4.reuse, 0x1, R34 ;  /* 0x0000000104067824 */ /* 0x041fe400078e0222 */
[----:B------:R-:W-:Y:S01]  /*a7c0*/  STL [R1+0x568], R7 ;  /* 0x0005680701007387 */ /* 0x000fe20000100800 */
[----:B--2---:R-:W-:-:S03]  /*a7d0*/  IADD3 R5, R4, R35, RZ ;  /* 0x0000002304057210 */ /* 0x004fc60007ffe0ff */
[----:B------:R0:W-:Y:S01]  /*a7e0*/  STL [R1+0x564], R6 ;  /* 0x0005640601007387 */ /* 0x0001e20000100800 */
[----:B------:R-:W-:Y:S01]  /*a7f0*/  IMAD.IADD R4, R61, 0x1, R4 ;  /* 0x000000013d047824 */ /* 0x000fe200078e0204 */
[-C--:B------:R-:W-:Y:S02]  /*a800*/  IADD3 R4, P1, R39, R62.reuse, RZ ;  /* 0x0000003e27047210 */ /* 0x080fe40007f3e0ff */
[----:B------:R1:W-:Y:S04]  /*a810*/  STL [R1+0x560], R5 ;  /* 0x0005600501007387 */ /* 0x0003e80000100800 */
[----:B------:R2:W-:Y:S01]  /*a820*/  STL.64 [R1+0x650], R10 ;  /* 0x0006500a01007387 */ /* 0x0005e20000100a00 */
[----:B0-----:R-:W-:-:S03]  /*a830*/  IADD3 R6, P3, R45, R62, RZ ;  /* 0x0000003e2d067210 */ /* 0x001fc60007f7e0ff */
[----:B------:R0:W-:Y:S01]  /*a840*/  STL.64 [R1+0x648], R8 ;  /* 0x0006480801007387 */ /* 0x0001e20000100a00 */
[-C--:B------:R-:W-:Y:S02]  /*a850*/  LEA.HI.X.SX32 R7, R51, R63.reuse, 0x1, P3 ;  /* 0x0000003f33077211 */ /* 0x080fe400018f0eff */
[----:B-1----:R-:W-:Y:S01]  /*a860*/  LEA.HI.X.SX32 R5, R53, R63, 0x1, P1 ;  /* 0x0000003f35057211 */ /* 0x002fe200008f0eff */
[----:B------:R-:W-:Y:S01]  /*a870*/  STL.64 [R1+0x670], R14 ;  /* 0x0006700e01007387 */ /* 0x000fe20000100a00 */
[----:B--2---:R-:W-:-:S03]  /*a880*/  IADD3 R10, P2, R47, R62, RZ ;  /* 0x0000003e2f0a7210 */ /* 0x004fc60007f5e0ff */
[----:B------:R1:W-:Y:S01]  /*a890*/  STL.64 [R1+0x640], R6 ;  /* 0x0006400601007387 */ /* 0x0003e20000100a00 */
[----:B0-----:R-:W-:-:S03]  /*a8a0*/  IADD3 R8, P5, R40, R62, RZ ;  /* 0x0000003e28087210 */ /* 0x001fc60007fbe0ff */
[----:B------:R0:W-:Y:S01]  /*a8b0*/  STL.64 [R1+0x680], R4 ;  /* 0x0006800401007387 */ /* 0x0001e20000100a00 */
[-C--:B------:R-:W-:Y:S02]  /*a8c0*/  LEA.HI.X.SX32 R11, R54, R63.reuse, 0x1, P2 ;  /* 0x0000003f360b7211 */ /* 0x080fe400010f0eff */
[----:B------:R-:W-:-:S05]  /*a8d0*/  LEA.HI.X.SX32 R9, R39, R63, 0x1, P5 ;  /* 0x0000003f27097211 */ /* 0x000fca00028f0eff */
[----:B------:R2:W-:Y:S01]  /*a8e0*/  STL.64 [R1+0x668], R8 ;  /* 0x0006680801007387 */ /* 0x0005e20000100a00 */
[----:B-1----:R-:W-:-:S03]  /*a8f0*/  IADD3 R6, P3, R50, R62, RZ ;  /* 0x0000003e32067210 */ /* 0x002fc60007f7e0ff */
[----:B------:R1:W-:Y:S01]  /*a900*/  STL.64 [R1+0x638], R12 ;  /* 0x0006380c01007387 */ /* 0x0003e20000100a00 */
[C---:B------:R-:W-:Y:S02]  /*a910*/  LEA.HI.X.SX32 R7, R41.reuse, R63, 0x1, P3 ;  /* 0x0000003f29077211 */ /* 0x040fe400018f0eff */
[----:B0-----:R-:W-:Y:S01]  /*a920*/  LOP3.LUT R5, R36, 0x10, R68, 0x78, !PT ;  /* 0x0000001024057812 */ /* 0x001fe200078e7844 */
[----:B------:R0:W-:Y:S01]  /*a930*/  STL.64 [R1+0x630], R10 ;  /* 0x0006300a01007387 */ /* 0x0001e20000100a00 */
[-C--:B------:R-:W-:Y:S02]  /*a940*/  IADD3 R4, P1, R52, R62.reuse, RZ ;  /* 0x0000003e34047210 */ /* 0x080fe40007f3e0ff */
[----:B--2---:R-:W-:-:S04]  /*a950*/  IADD3 R8, P5, R41, R62, RZ ;  /* 0x0000003e29087210 */ /* 0x004fc80007fbe0ff */
[-C--:B------:R-:W-:Y:S02]  /*a960*/  LEA.HI.X.SX32 R9, R55, R63.reuse, 0x1, P5 ;  /* 0x0000003f37097211 */ /* 0x080fe400028f0eff */
[CC--:B-1----:R-:W-:Y:S02]  /*a970*/  IADD3 R12, P4, R42.reuse, R62.reuse, RZ ;  /* 0x0000003e2a0c7210 */ /* 0x0c2fe40007f9e0ff */
[CC--:B0-----:R-:W-:Y:S01]  /*a980*/  LEA R10, P2, R37.reuse, R62.reuse, 0x2 ;  /* 0x0000003e250a7211 */ /* 0x0c1fe200078410ff */
[----:B------:R0:W-:Y:S01]  /*a990*/  STL.64 [R1+0x660], R8 ;  /* 0x0006600801007387 */ /* 0x0001e20000100a00 */
[CC--:B------:R-:W-:Y:S02]  /*a9a0*/  LEA.HI.X.SX32 R13, R37.reuse, R63.reuse, 0x1, P4 ;  /* 0x0000003f250d7211 */ /* 0x0c0fe400020f0eff */
[----:B------:R-:W-:Y:S01]  /*a9b0*/  LEA.HI.X.SX32 R11, R42, R63, 0x1, P2 ;  /* 0x0000003f2a0b7211 */ /* 0x000fe200010f0eff */
[----:B------:R1:W-:Y:S04]  /*a9c0*/  STL.64 [R1+0x628], R6 ;  /* 0x0006280601007387 */ /* 0x0003e80000100a00 */
[----:B------:R2:W-:Y:S01]  /*a9d0*/  STL [R1+0x210], R5 ;  /* 0x0002100501007387 */ /* 0x0005e20000100800 */
[----:B0-----:R-:W-:-:S03]  /*a9e0*/  LEA R8, P5, R37, R62, 0x3 ;  /* 0x0000003e25087211 */ /* 0x001fc600078a18ff */
[----:B------:R-:W-:Y:S01]  /*a9f0*/  STL.64 [R1+0x690], R12 ;  /* 0x0006900c01007387 */ /* 0x000fe20000100a00 */
[----:B-1----:R-:W-:-:S03]  /*aa00*/  LEA R6, P3, R37, R62, 0x4 ;  /* 0x0000003e25067211 */ /* 0x002fc600078620ff */
[----:B------:R-:W-:Y:S01]  /*aa10*/  STL.64 [R1+0x688], R10 ;  /* 0x0006880a01007387 */ /* 0x000fe20000100a00 */
[-C--:B------:R-:W-:Y:S02]  /*aa20*/  LEA.HI.X.SX32 R9, R58, R63.reuse, 0x1, P5 ;  /* 0x0000003f3a097211 */ /* 0x080fe400028f0eff */
[-C--:B------:R-:W-:Y:S02]  /*aa30*/  LEA.HI.X.SX32 R7, R57, R63.reuse, 0x1, P3 ;  /* 0x0000003f39077211 */ /* 0x080fe400018f0eff */
[----:B--2---:R-:W-:Y:S01]  /*aa40*/  LEA.HI.X.SX32 R5, R56, R63, 0x1, P1 ;  /* 0x0000003f38057211 */ /* 0x004fe200008f0eff */
[----:B------:R-:W-:Y:S04]  /*aa50*/  STL.64 [R1+0x678], R8 ;  /* 0x0006780801007387 */ /* 0x000fe80000100a00 */
[----:B------:R-:W-:Y:S04]  /*aa60*/  STL [R1+0x384], RZ ;  /* 0x000384ff01007387 */ /* 0x000fe80000100800 */
[----:B------:R0:W-:Y:S04]  /*aa70*/  STL.64 [R1+0x658], R6 ;  /* 0x0006580601007387 */ /* 0x0001e80000100a00 */
[----:B------:R1:W-:Y:S04]  /*aa80*/  STL.64 [R1+0x620], R4 ;  /* 0x0006200401007387 */ /* 0x0003e80000100a00 */
[----:B------:R2:W-:Y:S04]  /*aa90*/  STL [R1+0x388], RZ ;  /* 0x000388ff01007387 */ /* 0x0005e80000100800 */
[----:B------:R2:W-:Y:S01]  /*aaa0*/  STL [R1+0x38c], RZ ;  /* 0x00038cff01007387 */ /* 0x0005e20000100800 */
[----:B0-----:R-:W-:-:S02]  /*aab0*/  LOP3.LUT R6, R60, 0x30, RZ, 0x3c, !PT ;  /* 0x000000303c067812 */ /* 0x001fc400078e3cff */
[C---:B------:R-:W-:Y:S01]  /*aac0*/  LOP3.LUT R6, R60.reuse, 0x60, RZ, 0x3c, !PT ;  /* 0x000000603c067812 */ /* 0x040fe200078e3cff */
[----:B------:R2:W-:Y:S01]  /*aad0*/  STL [R1+0x370], RZ ;  /* 0x000370ff01007387 */ /* 0x0005e20000100800 */
[C---:B-1----:R-:W-:Y:S02]  /*aae0*/  LOP3.LUT R4, R60.reuse, 0x20, RZ, 0x3c, !PT ;  /* 0x000000203c047812 */ /* 0x042fe400078e3cff */
[----:B------:R-:W-:Y:S01]  /*aaf0*/  LOP3.LUT R4, R60, 0x50, RZ, 0x3c, !PT ;  /* 0x000000503c047812 */ /* 0x000fe200078e3cff */
[----:B------:R2:W-:Y:S01]  /*ab00*/  STL [R1+0x374], RZ ;  /* 0x000374ff01007387 */ /* 0x0005e20000100800 */
[----:B------:R-:W-:Y:S02]  /*ab10*/  LOP3.LUT R4, R0, 0x20, RZ, 0x3c, !PT ;  /* 0x0000002000047812 */ /* 0x000fe400078e3cff */
[----:B------:R-:W-:Y:S01]  /*ab20*/  LOP3.LUT R4, R59, 0x40, RZ, 0x3c, !PT ;  /* 0x000000403b047812 */ /* 0x000fe200078e3cff */
[----:B------:R2:W-:Y:S01]  /*ab30*/  STL [R1+0x378], RZ ;  /* 0x000378ff01007387 */ /* 0x0005e20000100800 */
[----:B------:R-:W-:-:S02]  /*ab40*/  LOP3.LUT R5, R60, 0x10, RZ, 0x3c, !PT ;  /* 0x000000103c057812 */ /* 0x000fc400078e3cff */
[C---:B------:R-:W-:Y:S01]  /*ab50*/  LOP3.LUT R5, R60.reuse, 0x40, RZ, 0x3c, !PT ;  /* 0x000000403c057812 */ /* 0x040fe200078e3cff */
[----:B------:R2:W-:Y:S01]  /*ab60*/  STL [R1+0x37c], RZ ;  /* 0x00037cff01007387 */ /* 0x0005e20000100800 */
[----:B------:R-:W-:Y:S02]  /*ab70*/  LOP3.LUT R5, R60, 0x70, RZ, 0x3c, !PT ;  /* 0x000000703c057812 */ /* 0x000fe400078e3cff */
[C---:B------:R-:W-:Y:S01]  /*ab80*/  LOP3.LUT R6, R0.reuse, 0x40, RZ, 0x3c, !PT ;  /* 0x0000004000067812 */ /* 0x040fe200078e3cff */
[----:B------:R2:W-:Y:S01]  /*ab90*/  STL [R1+0x360], RZ ;  /* 0x000360ff01007387 */ /* 0x0005e20000100800 */
[----:B------:R-:W-:-:S03]  /*aba0*/  LOP3.LUT R5, R0, 0x60, RZ, 0x3c, !PT ;  /* 0x0000006000057812 */ /* 0x000fc600078e3cff */
[----:B------:R2:W-:Y:S04]  /*abb0*/  STL [R1+0x364], RZ ;  /* 0x000364ff01007387 */ /* 0x0005e80000100800 */
        /* <DEDUP_REMOVED lines=10> */
[----:B------:R2:W-:Y:S02]  /*ac60*/  STL [R1+0x7a0], R4 ;  /* 0x0007a00401007387 */ /* 0x0005e40000100800 */
.L_x_1:
[----:B0-----:R-:W3:Y:S04]  /*ac70*/  LDL.64 R6, [R1+0x690] ;  /* 0x0006900001067983 */ /* 0x001ee80000100a00 */
[----:B------:R-:W4:Y:S04]  /*ac80*/  LDL.64 R8, [R1+0x670] ;  /* 0x0006700001087983 */ /* 0x000f280000100a00 */
[----:B--2---:R-:W2:Y:S04]  /*ac90*/  LDL.64 R4, [R1+0x4c0] ;  /* 0x0004c00001047983 */ /* 0x004ea80000100a00 */
[----:B------:R-:W2:Y:S04]  /*aca0*/  LDL.64 R10, [R1+0x678] ;  /* 0x00067800010a7983 */ /* 0x000ea80000100a00 */
        /* <DEDUP_REMOVED lines=12> */
[----:B------:R-:W-:Y:S04]  /*ad70*/  STL [R1+0xa10], R108 ;  /* 0x000a106c01007387 */ /* 0x000fe80000100800 */
[----:B------:R-:W-:Y:S04]  /*ad80*/  STL [R1+0xa0c], R109 ;  /* 0x000a0c6d01007387 */ /* 0x000fe80000100800 */
[----:B------:R0:W-:Y:S04]  /*ad90*/  STL [R1+0xa08], R110 ;  /* 0x000a086e01007387 */ /* 0x0001e80000100800 */
[----:B------:R-:W-:Y:S04]  /*ada0*/  STL [R1+0xa04], R111 ;  /* 0x000a046f01007387 */ /* 0x000fe80000100800 */
[----:B------:R-:W-:Y:S04]  /*adb0*/  STL [R1+0x9fc], R112 ;  /* 0x0009fc7001007387 */ /* 0x000fe80000100800 */
[----:B------:R-:W-:Y:S04]  /*adc0*/  STL [R1+0x9f8], R113 ;  /* 0x0009f87101007387 */ /* 0x000fe80000100800 */
[----:B------:R-:W-:Y:S04]  /*add0*/  STL [R1+0x9f4], R114 ;  /* 0x0009f47201007387 */ /* 0x000fe80000100800 */
[----:B------:R-:W-:Y:S04]  /*ade0*/  STL [R1+0x9f0], R115 ;  /* 0x0009f07301007387 */ /* 0x000fe80000100800 */
[----:B------:R-:W-:Y:S04]  /*adf0*/  STL [R1+0x9ec], R3 ;  /* 0x0009ec0301007387 */ /* 0x000fe80000100800 */
[----:B------:R1:W-:Y:S04]  /*ae00*/  STL [R1+0x9bc], R2 ;  /* 0x0009bc0201007387 */ /* 0x0003e80000100800 */
[----:B0-----:R-:W2:Y:S01]  /*ae10*/  LDL R110, [R1+0x218] ;  /* 0x00021800016e7983 */ /* 0x001ea20000100800 */
[----:B---3--:R-:W-:-:S04]  /*ae20*/  IMAD.WIDE R6, R120, 0x2, R6 ;  /* 0x0000000278067825 */ /* 0x008fc800078e0206 */
[C---:B----4-:R-:W-:Y:S02]  /*ae30*/  IMAD.WIDE R8, R120.reuse, 0x2, R8 ;  /* 0x0000000278087825 */ /* 0x050fe400078e0208 */
[----:B------:R0:W3:Y:S02]  /*ae40*/  LDG.E.U16 R6, [R6.64] ;  /* 0x0000000606067981 */ /* 0x0000e4000c1e1500 */
[----:B--2---:R-:W-:-:S04]  /*ae50*/  IMAD.WIDE R4, R120, 0x2, R4 ;  /* 0x0000000278047825 */ /* 0x004fc800078e0204 */
[C---:B------:R-:W-:Y:S02]  /*ae60*/  IMAD.WIDE R10, R120.reuse, 0x2, R10 ;  /* 0x00000002780a7825 */ /* 0x040fe400078e020a */
[----:B------:R2:W4:Y:S02]  /*ae70*/  LDG.E.U16 R4, [R4.64] ;  /* 0x0000000604047981 */ /* 0x000524000c1e1500 */
[C---:B------:R-:W-:Y:S02]  /*ae80*/  IMAD.WIDE R14, R120.reuse, 0x2, R14 ;  /* 0x00000002780e7825 */ /* 0x040fe400078e020e */
[----:B0-----:R0:W3:Y:S02]  /*ae90*/  LDG.E.U16 R7, [R8.64] ;  /* 0x0000000608077981 */ /* 0x0010e4000c1e1500 */
[C---:B------:R-:W-:Y:S02]  /*aea0*/  IMAD.WIDE R12, R120.reuse, 0x2, R12 ;  /* 0x00000002780c7825 */ /* 0x040fe400078e020c */
[----:B------:R1:W3:Y:S04]  /*aeb0*/  LDG.E.U16 R18, [R10.64] ;  /* 0x000000060a127981 */ /* 0x0002e8000c1e1500 */
[----:B--2---:R2:W3:Y:S01]  /*aec0*/  LDG.E.U16 R5, [R14.64] ;  /* 0x000000060e057981 */ /* 0x0044e2000c1e1500 */
[----:B0-----:R-:W-:-:S03]  /*aed0*/  IMAD.WIDE R8, R120, 0x2, R36 ;  /* 0x0000000278087825 */ /* 0x001fc600078e0224 */
[----:B------:R0:W3:Y:S01]  /*aee0*/  LDG.E.U16 R19, [R12.64] ;  /* 0x000000060c137981 */ /* 0x0000e2000c1e1500 */
[----:B-1----:R-:W-:-:S04]  /*aef0*/  IMAD.WIDE R10, R120, 0x2, R24 ;  /* 0x00000002780a7825 */ /* 0x002fc800078e0218 */
[C---:B--2---:R-:W-:Y:S02]  /*af00*/  IMAD.WIDE R14, R120.reuse, 0x2, R20 ;  /* 0x00000002780e7825 */ /* 0x044fe400078e0214 */
[----:B------:R1:W2:Y:S02]  /*af10*/  LDG.E.U16 R20, [R8.64] ;  /* 0x0000000608147981 */ /* 0x0002a4000c1e1500 */
[C---:B0-----:R-:W-:Y:S02]  /*af20*/  IMAD.WIDE R12, R120.reuse, 0x2, R22 ;  /* 0x00000002780c7825 */ /* 0x041fe400078e0216 */
[----:B------:R0:W3:Y:S02]  /*af30*/  LDG.E.U16 R21, [R10.64] ;  /* 0x000000060a157981 */ /* 0x0000e4000c1e1500 */
[C---:B------:R-:W-:Y:S02]  /*af40*/  IMAD.WIDE R16, R120.reuse, 0x2, R16 ;  /* 0x0000000278107825 */ /* 0x040fe400078e0210 */
[----:B------:R0:W3:Y:S02]  /*af50*/  LDG.E.U16 R22, [R12.64] ;  /* 0x000000060c167981 */ /* 0x0000e4000c1e1500 */
[----:B-1----:R-:W-:-:S02]  /*af60*/  IMAD.WIDE R8, R120, 0x2, R34 ;  /* 0x0000000278087825 */ /* 0x002fc400078e0222 */
[----:B------:R1:W3:Y:S02]  /*af70*/  LDG.E.U16 R23, [R14.64] ;  /* 0x000000060e177981 */ /* 0x0002e4000c1e1500 */
[C---:B0-----:R-:W-:Y:S02]  /*af80*/  IMAD.WIDE R10, R120.reuse, 0x2, R32 ;  /* 0x00000002780a7825 */ /* 0x041fe400078e0220 */
[----:B------:R0:W3:Y:S02]  /*af90*/  LDG.E.U16 R24, [R16.64] ;  /* 0x0000000610187981 */ /* 0x0000e4000c1e1500 */
[C---:B------:R-:W-:Y:S02]  /*afa0*/  IMAD.WIDE R12, R120.reuse, 0x2, R30 ;  /* 0x00000002780c7825 */ /* 0x040fe400078e021e */
[----:B------:R0:W3:Y:S02]  /*afb0*/  LDG.E.U16 R8, [R8.64] ;  /* 0x0000000608087981 */ /* 0x0000e4000c1e1500 */
[----:B-1----:R-:W-:-:S02]  /*afc0*/  IMAD.WIDE R14, R120, 0x2, R28 ;  /* 0x00000002780e7825 */ /* 0x002fc400078e021c */
[----:B------:R1:W3:Y:S02]  /*afd0*/  LDG.E.U16 R10, [R10.64] ;  /* 0x000000060a0a7981 */ /* 0x0002e4000c1e1500 */
[----:B0-----:R-:W-:Y:S02]  /*afe0*/  IMAD.WIDE R16, R120, 0x2, R26 ;  /* 0x0000000278107825 */ /* 0x001fe400078e021a */
[----:B------:R0:W3:Y:S04]  /*aff0*/  LDG.E.U16 R9, [R12.64] ;  /* 0x000000060c097981 */ /* 0x0000e8000c1e1500 */
[----:B-1----:R-:W3:Y:S04]  /*b000*/  LDG.E.U16 R11, [R14.64] ;  /* 0x000000060e0b7981 */ /* 0x002ee8000c1e1500 */
[----:B0-----:R-:W3:Y:S04]  /*b010*/  LDG.E.U16 R12, [R16.64] ;  /* 0x00000006100c7981 */ /* 0x001ee8000c1e1500 */
[----:B------:R-:W-:Y:S04]  /*b020*/  STL [R1+0x854], R120 ;  /* 0x0008547801007387 */ /* 0x000fe80000100800 */
[----:B------:R-:W3:Y:S04]  /*b030*/  LDL R109, [R1+0x7a0] ;  /* 0x0007a000016d7983 */ /* 0x000ee80000100800 */
[----:B------:R-:W0:Y:S02]  /*b040*/  S2R R25, SR_TID.X ;  /* 0x0000000000197919 */ /* 0x000e240000002100 */
[----:B0-----:R-:W-:-:S04]  /*b050*/  LOP3.LUT R26, R25, 0x1ff, RZ, 0xc0, !PT ;  /* 0x000001ff191a7812 */ /* 0x001fc800078ec0ff */
[C---:B------:R-:W-:Y:S01]  /*b060*/  SHF.L.U32 R27, R26.reuse, 0x1, RZ ;  /* 0x000000011a1b7819 */ /* 0x040fe200000006ff */
[C---:B------:R-:W-:Y:S01]  /*b070*/  IMAD.SHL.U32 R2, R26.reuse, 0x2, RZ ;  /* 0x000000021a027824 */ /* 0x040fe200078e00ff */
[----:B------:R-:W-:Y:S02]  /*b080*/  BAR.SYNC.DEFER_BLOCKING 0x0 ;  /* 0x0000000000007b1d */ /* 0x000fe40000010000 */
[C---:B------:R-:W-:Y:S01]  /*b090*/  LOP3.LUT R25, R27.reuse, 0x10, RZ, 0x3c, !PT ;  /* 0x000000101b197812 */ /* 0x040fe200078e3cff */
[----:B------:R-:W-:Y:S01]  /*b0a0*/  IMAD.SHL.U32 R26, R26, 0x2, RZ ;  /* 0x000000021a1a7824 */ /* 0x000fe200078e00ff */
[----:B------:R-:W-:Y:S02]  /*b0b0*/  LOP3.LUT R3, R27, 0x20, RZ, 0x3c, !PT ;  /* 0x000000201b037812 */ /* 0x000fe400078e3cff */
[----:B-----5:R-:W-:Y:S01]  /*b0c0*/  LOP3.LUT R108, R0, 0x20, RZ, 0x3c, !PT ;  /* 0x00000020006c7812 */ /* 0x020fe200078e3cff */
[----:B----4-:R-:W-:Y:S04]  /*b0d0*/  STS.U16 [R2+0x40000], R4 ;  /* 0x0400000402007388 */ /* 0x010fe80000000400 */
[----:B--2---:R-:W-:Y:S04]  /*b0e0*/  STS.U16 [R2+0x42000], R20 ;  /* 0x0420001402007388 */ /* 0x004fe80000000400 */
[----:B---3--:R-:W-:Y:S04]  /*b0f0*/  STS.U16 [R25+0x40400], R6 ;  /* 0x0404000619007388 */ /* 0x008fe80000000400 */
[----:B------:R0:W-:Y:S04]  /*b100*/  STS.U16 [R25+0x42400], R21 ;  /* 0x0424001519007388 */ /* 0x0001e80000000400 */
[----:B------:R-:W-:Y:S04]  /*b110*/  STS.U16 [R3+0x40800], R5 ;  /* 0x0408000503007388 */ /* 0x000fe80000000400 */
[----:B------:R1:W-:Y:S01]  /*b120*/  STS.U16 [R3+0x42800], R22 ;  /* 0x0428001603007388 */ /* 0x0003e20000000400 */
[----:B0-----:R-:W-:-:S05]  /*b130*/  LOP3.LUT R25, R26, 0x30, RZ, 0x3c, !PT ;  /* 0x000000301a197812 */ /* 0x001fca00078e3cff */
[----:B------:R-:W-:Y:S01]  /*b140*/  STS.U16 [R25+0x40c00], R19 ;  /* 0x040c001319007388 */ /* 0x000fe20000000400 */
[----:B-1----:R-:W-:-:S03]  /*b150*/  LOP3.LUT R3, R26, 0x40, RZ, 0x3c, !PT ;  /* 0x000000401a037812 */ /* 0x002fc600078e3cff */
[----:B------:R0:W-:Y:S04]  /*b160*/  STS.U16 [R25+0x42c00], R23 ;  /* 0x042c001719007388 */ /* 0x0001e80000000400 */
[----:B------:R-:W-:Y:S04]  /*b170*/  STS.U16 [R3+0x41000], R18 ;  /* 0x0410001203007388 */ /* 0x000fe80000000400 */
[----:B------:R1:W-:Y:S01]  /*b180*/  STS.U16 [R3+0x43000], R24 ;  /* 0x0430001803007388 */ /* 0x0003e20000000400 */
[----:B0-----:R-:W-:-:S05]  /*b190*/  LOP3.LUT R25, R2, 0x50, RZ, 0x3c, !PT ;  /* 0x0000005002197812 */ /* 0x001fca00078e3cff */
[----:B------:R-:W-:Y:S01]  /*b1a0*/  STS.U16 [R25+0x41400], R7 ;  /* 0x0414000719007388 */ /* 0x000fe20000000400 */
[C---:B-1----:R-:W-:Y:S02]  /*b1b0*/  LOP3.LUT R3, R2.reuse, 0x60, RZ, 0x3c, !PT ;  /* 0x0000006002037812 */ /* 0x042fe400078e3cff */
[----:B------:R-:W-:Y:S01]  /*b1c0*/  LOP3.LUT R2, R2, 0x70, RZ, 0x3c, !PT ;  /* 0x0000007002027812 */ /* 0x000fe200078e3cff */
[----:B------:R-:W-:Y:S04]  /*b1d0*/  STS.U16 [R25+0x43400], R8 ;  /* 0x0434000819007388 */ /* 0x000fe80000000400 */
[----:B------:R-:W-:Y:S04]  /*b1e0*/  STS.U16 [R3+0x41800], R10 ;  /* 0x0418000a03007388 */ /* 0x000fe80000000400 */
[----:B------:R-:W-:Y:S04]  /*b1f0*/  STS.U16 [R3+0x43800], R9 ;  /* 0x0438000903007388 */ /* 0x000fe80000000400 */
[----:B------:R-:W-:Y:S04]  /*b200*/  STS.U16 [R2+0x41c00], R11 ;  /* 0x041c000b02007388 */ /* 0x000fe80000000400 */
[----:B------:R-:W-:Y:S04]  /*b210*/  STS.U16 [R2+0x43c00], R12 ;  /* 0x043c000c02007388 */ /* 0x000fe80000000400 */
[----:B------:R-:W-:Y:S06]  /*b220*/  BAR.SYNC.DEFER_BLOCKING 0x0 ;  /* 0x0000000000007b1d */ /* 0x000fec0000010000 */
[----:B------:R-:W-:Y:S04]  /*b230*/  LDSM.16.MT88.4 R4, [R0] ;  /* 0x000000000004783b */ /* 0x000fe80000004200 */
[----:B------:R-:W0:Y:S04]  /*b240*/  LDSM.16.M88.4 R76, [R110+0x40000] ;  /* 0x040000006e4c783b */ /* 0x000e280000000200 */
[----:B------:R-:W-:Y:S04]  /*b250*/  LDSM.16.MT88.4 R48, [R0+0x2000] ;  /* 0x002000000030783b */ /* 0x000fe80000004200 */
[----:B------:R-:W1:Y:S04]  /*b260*/  LDSM.16.MT88.4 R56, [R0+0x80] ;  /* 0x000080000038783b */ /* 0x000e680000004200 */
[----:B------:R-:W2:Y:S04]  /*b270*/  LDSM.16.MT88.4 R32, [R0+0x100] ;  /* 0x000100000020783b */ /* 0x000ea80000004200 */
[----:B------:R-:W3:Y:S04]  /*b280*/  LDSM.16.MT88.4 R24, [R0+0x180] ;  /* 0x000180000018783b */ /* 0x000ee80000004200 */
[----:B------:R-:W4:Y:S04]  /*b290*/  LDSM.16.MT88.4 R16, [R108] ;  /* 0x000000006c10783b */ /* 0x000f280000004200 */
[----:B------:R-:W3:Y:S04]  /*b2a0*/  LDSM.16.MT88.4 R60, [R108+0x80] ;  /* 0x000080006c3c783b */ /* 0x000ee80000004200 */
[----:B------:R-:W3:Y:S04]  /*b2b0*/  LDSM.16.MT88.4 R52, [R0+0x2080] ;  /* 0x002080000034783b */ /* 0x000ee80000004200 */
[----:B------:R-:W3:Y:S04]  /*b2c0*/  LDSM.16.MT88.4 R36, [R0+0x2100] ;  /* 0x002100000024783b */ /* 0x000ee80000004200 */
[----:B------:R-:W4:Y:S01]  /*b2d0*/  LDSM.16.MT88.4 R20, [R0+0x2180] ;  /* 0x002180000014783b */ /* 0x000f220000004200 */
[-C--:B0-----:R-:W-:Y:S03]  /*b2e0*/  HMMA.16816.F32.BF16 R4, R4, R76.reuse, RZ ;  /* 0x0000004c0404723c */ /* 0x081fe600000418ff */
[----:B------:R-:W0:Y:S04]  /*b2f0*/  LDSM.16.MT88.4 R44, [R108+0x2000] ;  /* 0x002000006c2c783b */ /* 0x000e280000004200 */
[----:B------:R-:W0:Y:S01]  /*b300*/  LDSM.16.MT88.4 R8, [R108+0x100] ;  /* 0x000100006c08783b */ /* 0x000e220000004200 */
[----:B-1----:R-:W-:Y:S03]  /*b310*/  HMMA.16816.F32.BF16 R56, R56, R76, RZ ;  /* 0x0000004c3838723c */ /* 0x002fe600000418ff */
[----:B------:R-:W-:Y:S01]  /*b320*/  LDSM.16.MT88.4 R28, [R108+0x2100] ;  /* 0x002100006c1c783b */ /* 0x000fe20000004200 */
[----:B------:R-:W-:-:S02]  /*b330*/  LOP3.LUT R3, R0, 0x40, RZ, 0x3c, !PT ;  /* 0x0000004000037812 */ /* 0x000fc400078e3cff */
[----:B------:R-:W-:Y:S01]  /*b340*/  LOP3.LUT R2, R0, 0x60, RZ, 0x3c, !PT ;  /* 0x0000006000027812 */ /* 0x000fe200078e3cff */
[----:B------:R-:W-:Y:S01]  /*b350*/  LDSM.16.MT88.4 R12, [R108+0x180] ;  /* 0x000180006c0c783b */ /* 0x000fe20000004200 */
[----:B--2---:R-:W-:Y:S03]  /*b360*/  HMMA.16816.F32.BF16 R32, R32, R76, RZ ;  /* 0x0000004c2020723c */ /* 0x004fe600000418ff */
[----:B------:R-:W-:Y:S04]  /*b370*/  LDSM.16.MT88.4 R40, [R3] ;  /* 0x000000000328783b */ /* 0x000fe80000004200 */
[----:B------:R-:W-:Y:S01]  /*b380*/  LDSM.16.MT88.4 R68, [R2+0x80] ;  /* 0x000080000244783b */ /* 0x000fe20000004200 */
[----:B------:R-:W-:Y:S03]  /*b390*/  HMMA.16816.F32.BF16 R48, R48, R78, R4 ;  /* 0x0000004e3030723c */ /* 0x000fe60000041804 */
[----:B------:R-:W1:Y:S04]  /*b3a0*/  LDSM.16.MT88.4 R4, [R108+0x2080] ;  /* 0x002080006c04783b */ /* 0x000e680000004200 */
[----:B------:R-:W-:Y:S01]  /*b3b0*/  LDSM.16.MT88.4 R64, [R2+0x100] ;  /* 0x000100000240783b */ /* 0x000fe20000004200 */
[-C--:B---3--:R-:W-:Y:S03]  /*b3c0*/  HMMA.16816.F32.BF16 R24, R24, R76.reuse, RZ ;  /* 0x0000004c1818723c */ /* 0x088fe600000418ff */
[----:B------:R-:W-:Y:S04]  /*b3d0*/  LDSM.16.MT88.4 R104, [R108+0x2180] ;  /* 0x002180006c68783b */ /* 0x000fe80000004200 */
[----:B------:R-:W-:Y:S01]  /*b3e0*/  LDSM.16.MT88.4 R100, [R3+0x2000] ;  /* 0x002000000364783b */ /* 0x000fe20000004200 */
[-C--:B----4-:R-:W-:Y:S03]  /*b3f0*/  HMMA.16816.F32.BF16 R16, R16, R76.reuse, RZ ;  /* 0x0000004c1010723c */ /* 0x090fe600000418ff */
[----:B------:R-:W-:Y:S04]  /*b400*/  LDSM.16.MT88.4 R96, [R3+0x2080] ;  /* 0x002080000360783b */ /* 0x000fe80000004200 */
[----:B------:R-:W-:Y:S01]  /*b410*/  LDSM.16.MT88.4 R92, [R3+0x2100] ;  /* 0x00210000035c783b */ /* 0x000fe20000004200 */
[----:B------:R-:W-:Y:S03]  /*b420*/  HMMA.16816.F32.BF16 R60, R60, R76, RZ ;  /* 0x0000004c3c3c723c */ /* 0x000fe600000418ff */
[----:B------:R-:W-:Y:S04]  /*b430*/  LDSM.16.MT88.4 R88, [R3+0x2180] ;  /* 0x002180000358783b */ /* 0x000fe80000004200 */
[----:B------:R-:W-:Y:S01]  /*b440*/  LDSM.16.MT88.4 R84, [R2+0x2000] ;  /* 0x002000000254783b */ /* 0x000fe20000004200 */
[-C--:B------:R-:W-:Y:S03]  /*b450*/  HMMA.16816.F32.BF16 R52, R52, R78.reuse, R56 ;  /* 0x0000004e3434723c */ /* 0x080fe60000041838 */
[----:B------:R-:W2:Y:S04]  /*b460*/  LDSM.16.MT88.4 R56, [R3+0x80] ;  /* 0x000080000338783b */ /* 0x000ea80000004200 */
[----:B------:R-:W-:Y:S01]  /*b470*/  LDSM.16.MT88.4 R80, [R2+0x2080] ;  /* 0x002080000250783b */ /* 0x000fe20000004200 */
[-C--:B------:R-:W-:Y:S03]  /*b480*/  HMMA.16816.F32.BF16 R36, R36, R78.reuse, R32 ;  /* 0x0000004e2424723c */ /* 0x080fe60000041820 */
[----:B------:R-:W3:Y:S04]  /*b490*/  LDSM.16.MT88.4 R32, [R3+0x100] ;  /* 0x000100000320783b */ /* 0x000ee80000004200 */
[----:B------:R-:W-:Y:S01]  /*b4a0*/  LDSM.16.MT88.4 R72, [R2+0x2100] ;  /* 0x002100000248783b */ /* 0x000fe20000004200 */
[-C--:B------:R-:W-:Y:S03]  /*b4b0*/  HMMA.16816.F32.BF16 R20, R20, R78.reuse, R24 ;  /* 0x0000004e1414723c */ /* 0x080fe60000041818 */
[----:B------:R-:W-:Y:S05]  /*b4c0*/  LDSM.16.MT88.4 R24, [R2] ;  /* 0x000000000218783b */ /* 0x000fea0000004200 */
[----:B0-----:R-:W-:Y:S01]  /*b4d0*/  HMMA.16816.F32.BF16 R44, R44, R78, R16 ;  /* 0x0000004e2c2c723c */ /* 0x001fe20000041810 */
[----:B------:R-:W0:Y:S07]  /*b4e0*/  LDSM.16.MT88.4 R16, [R3+0x180] ;  /* 0x000180000310783b */ /* 0x000e2e0000004200 */
[----:B------:R-:W-:Y:S08]  /*b4f0*/  HMMA.16816.F32.BF16 R8, R8, R76, RZ ;  /* 0x0000004c0808723c */ /* 0x000ff000000418ff */
[-C--:B-1----:R-:W-:Y:S01]  /*b500*/  HMMA.16816.F32.BF16 R4, R4, R78.reuse, R60 ;  /* 0x0000004e0404723c */ /* 0x082fe2000004183c */
[----:B------:R-:W1:Y:S11]  /*b510*/  LDSM.16.MT88.4 R60, [R2+0x180] ;  /* 0x00018000023c783b */ /* 0x000e760000004200 */
[----:B------:R-:W-:Y:S04]  /*b520*/  @!UPT UIADD3 URZ, URZ, URZ, URZ ;  /* 0x0000003f3f3ff290 */ /* 0x000fe8000fffe03f */
[----:B------:R-:W-:Y:S01]  /*b530*/  HMMA.16816.F32.BF16 R28, R28, R78, R8 ;  /* 0x0000004e1c1c723c */ /* 0x000fe20000041808 */
[----:B------:R-:W4:Y:S07]  /*b540*/  LDSM.16.MT88.4 R8, [R2+0x2180] ;  /* 0x002180000208783b */ /* 0x000f2e0000004200 */
[-C--:B------:R-:W-:Y:S08]  /*b550*/  HMMA.16816.F32.BF16 R12, R12, R76.reuse, RZ ;  /* 0x0000004c0c0c723c */ /* 0x080ff000000418ff */
[-C--:B------:R-:W-:Y:S08]  /*b560*/  HMMA.16816.F32.BF16 R40, R40, R76.reuse, RZ ;  /* 0x0000004c2828723c */ /* 0x080ff000000418ff */
[-C--:B--2---:R-:W-:Y:S08]  /*b570*/  HMMA.16816.F32.BF16 R56, R56, R76.reuse, RZ ;  /* 0x0000004c3838723c */ /* 0x084ff000000418ff */
[-C--:B---3--:R-:W-:Y:S08]  /*b580*/  HMMA.16816.F32.BF16 R32, R32, R76.reuse, RZ ;  /* 0x0000004c2020723c */ /* 0x088ff000000418ff */
[-C--:B0-----:R-:W-:Y:S08]  /*b590*/  HMMA.16816.F32.BF16 R16, R16, R76.reuse, RZ ;  /* 0x0000004c1010723c */ /* 0x081ff000000418ff */
[-C--:B------:R-:W-:Y:S08]  /*b5a0*/  HMMA.16816.F32.BF16 R24, R24, R76.reuse, RZ ;  /* 0x0000004c1818723c */ /* 0x080ff000000418ff */
[-C--:B------:R-:W-:Y:S08]  /*b5b0*/  HMMA.16816.F32.BF16 R68, R68, R76.reuse, RZ ;  /* 0x0000004c4444723c */ /* 0x080ff000000418ff */
[-C--:B------:R-:W-:Y:S08]  /*b5c0*/  HMMA.16816.F32.BF16 R64, R64, R76.reuse, RZ ;  /* 0x0000004c4040723c */ /* 0x080ff000000418ff */
[----:B-1----:R-:W-:Y:S08]  /*b5d0*/  HMMA.16816.F32.BF16 R60, R60, R76, RZ ;  /* 0x0000004c3c3c723c */ /* 0x002ff000000418ff */
[-C--:B------:R-:W-:Y:S01]  /*b5e0*/  HMMA.16816.F32.BF16 R12, R104, R78.reuse, R12 ;  /* 0x0000004e680c723c */ /* 0x080fe2000004180c */
[----:B------:R-:W-:Y:S07]  /*b5f0*/  LDSM.16.MT88.4 R104, [R3+0x4000] ;  /* 0x004000000368783b */ /* 0x000fee0000004200 */
[-C--:B------:R-:W-:Y:S01]  /*b600*/  HMMA.16816.F32.BF16 R40, R100, R78.reuse, R40 ;  /* 0x0000004e6428723c */ /* 0x080fe20000041828 */
[----:B------:R-:W-:Y:S07]  /*b610*/  LDSM.16.MT88.4 R100, [R0+0x4000] ;  /* 0x004000000064783b */ /* 0x000fee0000004200 */
[-C--:B------:R-:W-:Y:S01]  /*b620*/  HMMA.16816.F32.BF16 R56, R96, R78.reuse, R56 ;  /* 0x0000004e6038723c */ /* 0x080fe20000041838 */
[----:B------:R-:W-:Y:S07]  /*b630*/  LDSM.16.MT88.4 R96, [R0+0x4080] ;  /* 0x004080000060783b */ /* 0x000fee0000004200 */
[-C--:B------:R-:W-:Y:S01]  /*b640*/  HMMA.16816.F32.BF16 R32, R92, R78.reuse, R32 ;  /* 0x0000004e5c20723c */ /* 0x080fe20000041820 */
[----:B------:R-:W0:Y:S07]  /*b650*/  LDSM.16.M88.4 R92, [R109+0x40000] ;  /* 0x040000006d5c783b */ /* 0x000e2e0000000200 */
[-C--:B------:R-:W-:Y:S01]  /*b660*/  HMMA.16816.F32.BF16 R16, R88, R78.reuse, R16 ;  /* 0x0000004e5810723c */ /* 0x080fe20000041810 */
[----:B------:R-:W1:Y:S07]  /*b670*/  LDSM.16.MT88.4 R88, [R0+0x4100] ;  /* 0x004100000058783b */ /* 0x000e6e0000004200 */
[-C--:B------:R-:W-:Y:S01]  /*b680*/  HMMA.16816.F32.BF16 R24, R84, R78.reuse, R24 ;  /* 0x0000004e5418723c */ /* 0x080fe20000041818 */
[----:B------:R-:W2:Y:S07]  /*b690*/  LDSM.16.MT88.4 R84, [R0+0x4180] ;  /* 0x004180000054783b */ /* 0x000eae0000004200 */
[-C--:B------:R-:W-:Y:S01]  /*b6a0*/  HMMA.16816.F32.BF16 R68, R80, R78.reuse, R68 ;  /* 0x0000004e5044723c */ /* 0x080fe20000041844 */
[----:B------:R-:W3:Y:S07]  /*b6b0*/  LDSM.16.MT88.4 R80, [R108+0x4000] ;  /* 0x004000006c50783b */ /* 0x000eee0000004200 */
[-C--:B------:R-:W-:Y:S01]  /*b6c0*/  HMMA.16816.F32.BF16 R72, R72, R78.reuse, R64 ;  /* 0x0000004e4848723c */ /* 0x080fe20000041840 */
[----:B------:R-:W3:Y:S07]  /*b6d0*/  LDSM.16.MT88.4 R64, [R108+0x4080] ;  /* 0x004080006c40783b */ /* 0x000eee0000004200 */
[----:B----4-:R-:W-:Y:S01]  /*b6e0*/  HMMA.16816.F32.BF16 R76, R8, R78, R60 ;  /* 0x0000004e084c723c */ /* 0x010fe2000004183c */
[----:B------:R-:W4:Y:S04]  /*b6f0*/  LDSM.16.MT88.4 R8, [R108+0x4180] ;  /* 0x004180006c08783b */ /* 0x000f280000004200 */
[----:B------:R-:W4:Y:S03]  /*b700*/  LDSM.16.MT88.4 R60, [R108+0x4100] ;  /* 0x004100006c3c783b */ /* 0x000f260000004200 */
[-C--:B0-----:R-:W-:Y:S01]  /*b710*/  HMMA.16816.F32.BF16 R48, R100, R92.reuse, R48 ;  /* 0x0000005c6430723c */ /* 0x081fe20000041830 */
[----:B------:R-:W0:Y:S07]  /*b720*/  LDSM.16.MT88.4 R100, [R3+0x4080] ;  /* 0x004080000364783b */ /* 0x000e2e0000004200 */
[-C--:B------:R-:W-:Y:S01]  /*b730*/  HMMA.16816.F32.BF16 R52, R96, R92.reuse, R52 ;  /* 0x0000005c6034723c */ /* 0x080fe20000041834 */
[----:B------:R-:W0:Y:S07]  /*b740*/  LDSM.16.MT88.4 R96, [R3+0x4100] ;  /* 0x004100000360783b */ /* 0x000e2e0000004200 */
[-C--:B-1----:R-:W-:Y:S01]  /*b750*/  HMMA.16816.F32.BF16 R36, R88, R92.reuse, R36 ;  /* 0x0000005c5824723c */ /* 0x082fe20000041824 */
[----:B------:R-:W1:Y:S07]  /*b760*/  LDSM.16.MT88.4 R88, [R3+0x4180] ;  /* 0x004180000358783b */ /* 0x000e6e0000004200 */
[-C--:B--2---:R-:W-:Y:S01]  /*b770*/  HMMA.16816.F32.BF16 R20, R84, R92.reuse, R20 ;  /* 0x0000005c5414723c */ /* 0x084fe20000041814 */
[----:B------:R-:W2:Y:S07]  /*b780*/  LDSM.16.MT88.4 R84, [R2+0x4000] ;  /* 0x004000000254783b */ /* 0x000eae0000004200 */
[-C--:B---3--:R-:W-:Y:S01]  /*b790*/  HMMA.16816.F32.BF16 R44, R80, R92.reuse, R44 ;  /* 0x0000005c502c723c */ /* 0x088fe2000004182c */
[----:B------:R-:W3:Y:S07]  /*b7a0*/  LDSM.16.MT88.4 R80, [R2+0x4080] ;  /* 0x004080000250783b */ /* 0x000eee0000004200 */
[-C--:B------:R-:W-:Y:S01]  /*b7b0*/  HMMA.16816.F32.BF16 R4, R64, R92.reuse, R4 ;  /* 0x0000005c4004723c */ /* 0x080fe20000041804 */
[----:B------:R-:W1:Y:S07]  /*b7c0*/  LDSM.16.MT88.4 R64, [R2+0x4100] ;  /* 0x004100000240783b */ /* 0x000e6e0000004200 */
[-C--:B----4-:R-:W-:Y:S01]  /*b7d0*/  HMMA.16816.F32.BF16 R12, R8, R92.reuse, R12 ;  /* 0x0000005c080c723c */ /* 0x090fe2000004180c */
[----:B------:R-:W4:Y:S07]  /*b7e0*/  LDSM.16.MT88.4 R8, [R0+0x6000] ;  /* 0x006000000008783b */ /* 0x000f2e0000004200 */
[-C--:B------:R-:W-:Y:S01]  /*b7f0*/  HMMA.16816.F32.BF16 R28, R60, R92.reuse, R28 ;  /* 0x0000005c3c1c723c */ /* 0x080fe2000004181c */
[----:B------:R-:W3:Y:S07]  /*b800*/  LDSM.16.MT88.4 R60, [R2+0x4180] ;  /* 0x00418000023c783b */ /* 0x000eee0000004200 */
[-C--:B------:R-:W-:Y:S01]  /*b810*/  HMMA.16816.F32.BF16 R40, R104, R92.reuse, R40 ;  /* 0x0000005c6828723c */ /* 0x080fe20000041828 */
[----:B------:R-:W4:Y:S07]  /*b820*/  LDSM.16.MT88.4 R104, [R0+0x6080] ;  /* 0x006080000068783b */ /* 0x000f2e0000004200 */
        /* <DEDUP_REMOVED lines=10> */
[----:B------:R-:W-:Y:S01]  /*b8d0*/  HMMA.16816.F32.BF16 R72, R64, R92, R72 ;  /* 0x0000005c4048723c */ /* 0x000fe20000041848 */
[----:B------:R-:W1:Y:S07]  /*b8e0*/  LDSM.16.MT88.4 R64, [R108+0x6180] ;  /* 0x006180006c40783b */ /* 0x000e6e0000004200 */
[----:B----4-:R-:W-:Y:S01]  /*b8f0*/  HMMA.16816.F32.BF16 R48, R8, R94, R48 ;  /* 0x0000005e0830723c */ /* 0x010fe20000041830 */
[----:B------:R-:W4:Y:S07]  /*b900*/  LDSM.16.MT88.4 R8, [R3+0x6080] ;  /* 0x006080000308783b */ /* 0x000f2e0000004200 */
[----:B------:R-:W-:Y:S01]  /*b910*/  HMMA.16816.F32.BF16 R76, R60, R92, R76 ;  /* 0x0000005c3c4c723c */ /* 0x000fe2000004184c */
        /* <DEDUP_REMOVED lines=14> */
[----:B------:R-:W-:Y:S07]  /*ba00*/  LDSM.16.MT88.4 R64, [R0+0x8000] ;  /* 0x008000000040783b */ /* 0x000fee0000004200 */
[-C--:B----4-:R-:W-:Y:S01]  /*ba10*/  HMMA.16816.F32.BF16 R56, R8, R94.reuse, R56 ;  /* 0x0000005e0838723c */ /* 0x090fe20000041838 */
[----:B------:R-:W4:Y:S07]  /*ba20*/  LDSM.16.M88.4 R8, [R110+0x40080] ;  /* 0x040080006e08783b */ /* 0x000f2e0000000200 */
        /* <DEDUP_REMOVED lines=12> */
[----:B---3--:R-:W-:Y:S01]  /*baf0*/  HMMA.16816.F32.BF16 R92, R80, R94, R76 ;  /* 0x0000005e505c723c */ /* 0x008fe2000004184c */
[----:B------:R-:W3:Y:S04]  /*bb00*/  LDSM.16.MT88.4 R80, [R108+0x8180] ;  /* 0x008180006c50783b */ /* 0x000ee80000004200 */
[----:B------:R-:W1:Y:S03]  /*bb10*/  LDSM.16.MT88.4 R76, [R3+0x8000] ;  /* 0x00800000034c783b */ /* 0x000e660000004200 */
        /* <DEDUP_REMOVED lines=30> */
[----:B--2---:R-:W-:Y:S01]  /*bd00*/  HMMA.16816.F32.BF16 R92, R84, R8, R92 ;  /* 0x00000008545c723c */ /* 0x004fe2000004185c */
        /* <DEDUP_REMOVED lines=16> */
[----:B------:R-:W-:Y:S07]  /*be10*/  LDSM.16.MT88.4 R88, [R0+0xc000] ;  /* 0x00c000000058783b */ /* 0x000fee0000004200 */
[-C--:B--2---:R-:W-:Y:S01]  /*be20*/  HMMA.16816.F32.BF16 R40, R84, R10.reuse, R40 ;  /* 0x0000000a5428723c */ /* 0x084fe20000041828 */
[----:B------:R-:W-:Y:S07]  /*be30*/  LDSM.16.MT88.4 R84, [R0+0xc080] ;  /* 0x00c080000054783b */ /* 0x000fee0000004200 */
[-C--:B---3--:R-:W-:Y:S01]  /*be40*/  HMMA.16816.F32.BF16 R56, R80, R10.reuse, R56 ;  /* 0x0000000a5038723c */ /* 0x088fe20000041838 */
[----:B------:R-:W-:Y:S07]  /*be50*/  LDSM.16.MT88.4 R80, [R0+0xc100] ;  /* 0x00c100000050783b */ /* 0x000fee0000004200 */
[-C--:B------:R-:W-:Y:S01]  /*be60*/  HMMA.16816.F32.BF16 R32, R76, R10.reuse, R32 ;  /* 0x0000000a4c20723c */ /* 0x080fe20000041820 */
[----:B------:R-:W1:Y:S07]  /*be70*/  LDSM.16.M88.4 R76, [R109+0x40080] ;  /* 0x040080006d4c783b */ /* 0x000e6e0000000200 */
[-C--:B----4-:R-:W-:Y:S01]  /*be80*/  HMMA.16816.F32.BF16 R16, R64, R10.reuse, R16 ;  /* 0x0000000a4010723c */ /* 0x090fe20000041810 */
[----:B------:R-:W2:Y:S07]  /*be90*/  LDSM.16.MT88.4 R64, [R0+0xc180] ;  /* 0x00c180000040783b */ /* 0x000eae0000004200 */
[-C--:B------:R-:W-:Y:S01]  /*bea0*/  HMMA.16816.F32.BF16 R24, R60, R10.reuse, R24 ;  /* 0x0000000a3c18723c */ /* 0x080fe20000041818 */
[----:B------:R-:W3:Y:S07]  /*beb0*/  LDSM.16.MT88.4 R60, [R108+0xc000] ;  /* 0x00c000006c3c783b */ /* 0x000eee0000004200 */
[-C--:B------:R-:W-:Y:S01]  /*bec0*/  HMMA.16816.F32.BF16 R68, R104, R10.reuse, R68 ;  /* 0x0000000a6844723c */ /* 0x080fe20000041844 */
[----:B------:R-:W4:Y:S07]  /*bed0*/  LDSM.16.MT88.4 R104, [R108+0xc080] ;  /* 0x00c080006c68783b */ /* 0x000f2e0000004200 */
[-C--:B0-----:R-:W-:Y:S01]  /*bee0*/  HMMA.16816.F32.BF16 R72, R100, R10.reuse, R72 ;  /* 0x0000000a6448723c */ /* 0x081fe20000041848 */
[----:B------:R-:W0:Y:S07]  /*bef0*/  LDSM.16.MT88.4 R100, [R108+0xc100] ;  /* 0x00c100006c64783b */ /* 0x000e2e0000004200 */
[----:B------:R-:W-:Y:S01]  /*bf00*/  HMMA.16816.F32.BF16 R8, R96, R10, R92 ;  /* 0x0000000a6008723c */ /* 0x000fe2000004185c */
[----:B------:R-:W0:Y:S04]  /*bf10*/  LDSM.16.MT88.4 R96, [R108+0xc180] ;  /* 0x00c180006c60783b */ /* 0x000e280000004200 */
[----:B------:R-:W0:Y:S03]  /*bf20*/  LDSM.16.MT88.4 R92, [R3+0xc000] ;  /* 0x00c00000035c783b */ /* 0x000e260000004200 */
[-C--:B-1----:R-:W-:Y:S01]  /*bf30*/  HMMA.16816.F32.BF16 R48, R88, R76.reuse, R48 ;  /* 0x0000004c5830723c */ /* 0x082fe20000041830 */
[----:B------:R-:W1:Y:S07]  /*bf40*/  LDSM.16.MT88.4 R88, [R3+0xc080] ;  /* 0x00c080000358783b */ /* 0x000e6e0000004200 */
[-C--:B------:R-:W-:Y:S01]  /*bf50*/  HMMA.16816.F32.BF16 R52, R84, R76.reuse, R52 ;  /* 0x0000004c5434723c */ /* 0x080fe20000041834 */
[----:B------:R-:W1:Y:S07]  /*bf60*/  LDSM.16.MT88.4 R84, [R3+0xc100] ;  /* 0x00c100000354783b */ /* 0x000e6e0000004200 */
[-C--:B------:R-:W-:Y:S01]  /*bf70*/  HMMA.16816.F32.BF16 R36, R80, R76.reuse, R36 ;  /* 0x0000004c5024723c */ /* 0x080fe20000041824 */
[----:B------:R-:W1:Y:S07]  /*bf80*/  LDSM.16.MT88.4 R80, [R3+0xc180] ;  /* 0x00c180000350783b */ /* 0x000e6e0000004200 */
[-C--:B--2---:R-:W-:Y:S01]  /*bf90*/  HMMA.16816.F32.BF16 R20, R64, R76.reuse, R20 ;  /* 0x0000004c4014723c */ /* 0x084fe20000041814 */
[----:B------:R-:W2:Y:S07]  /*bfa0*/  LDSM.16.MT88.4 R64, [R2+0xc000] ;  /* 0x00c000000240783b */ /* 0x000eae0000004200 */
[-C--:B---3--:R-:W-:Y:S01]  /*bfb0*/  HMMA.16816.F32.BF16 R44, R60, R76.reuse, R44 ;  /* 0x0000004c3c2c723c */ /* 0x088fe2000004182c */
[----:B------:R-:W3:Y:S07]  /*bfc0*/  LDSM.16.MT88.4 R60, [R2+0xc080] ;  /* 0x00c08000023c783b */ /* 0x000eee0000004200 */
[-C--:B----4-:R-:W-:Y:S01]  /*bfd0*/  HMMA.16816.F32.BF16 R4, R104, R76.reuse, R4 ;  /* 0x0000004c6804723c */ /* 0x090fe20000041804 */
[----:B------:R-:W4:Y:S07]  /*bfe0*/  LDSM.16.MT88.4 R104, [R2+0xc100] ;  /* 0x00c100000268783b */ /* 0x000f2e0000004200 */
[-C--:B0-----:R-:W-:Y:S01]  /*bff0*/  HMMA.16816.F32.BF16 R28, R100, R76.reuse, R28 ;  /* 0x0000004c641c723c */ /* 0x081fe2000004181c */
[----:B------:R-:W0:Y:S07]  /*c000*/  LDSM.16.MT88.4 R100, [R2+0xc180] ;  /* 0x00c180000264783b */ /* 0x000e2e0000004200 */
[-C--:B------:R-:W-:Y:S01]  /*c010*/  HMMA.16816.F32.BF16 R12, R96, R76.reuse, R12 ;  /* 0x0000004c600c723c */ /* 0x080fe2000004180c */
[----:B------:R-:W0:Y:S07]  /*c020*/  LDSM.16.MT88.4 R96, [R0+0xe000] ;  /* 0x00e000000060783b */ /* 0x000e2e0000004200 */
[-C--:B------:R-:W-:Y:S01]  /*c030*/  HMMA.16816.F32.BF16 R40, R92, R76.reuse, R40 ;  /* 0x0000004c5c28723c */ /* 0x080fe20000041828 */
[----:B------:R-:W0:Y:S07]  /*c040*/  LDSM.16.MT88.4 R92, [R0+0xe080] ;  /* 0x00e08000005c783b */ /* 0x000e2e0000004200 */
        /* <DEDUP_REMOVED lines=12> */
[----:B0-----:R-:W-:Y:S01]  /*c110*/  HMMA.16816.F32.BF16 R8, R100, R76, R8 ;  /* 0x0000004c6408723c */ /* 0x001fe20000041808 */
        /* <DEDUP_REMOVED lines=16> */
[----:B------:R-:W-:Y:S07]  /*c220*/  LDSM.16.MT88.4 R104, [R3+0x10000] ;  /* 0x010000000368783b */ /* 0x000fee0000004200 */
[-C--:B0-----:R-:W-:Y:S01]  /*c230*/  HMMA.16816.F32.BF16 R40, R100, R78.reuse, R40 ;  /* 0x0000004e6428723c */ /* 0x081fe20000041828 */
[----:B------:R-:W-:Y:S07]  /*c240*/  LDSM.16.MT88.4 R100, [R0+0x10000] ;  /* 0x010000000064783b */ /* 0x000fee0000004200 */
[-C--:B------:R-:W-:Y:S01]  /*c250*/  HMMA.16816.F32.BF16 R56, R96, R78.reuse, R56 ;  /* 0x0000004e6038723c */ /* 0x080fe20000041838 */
[----:B------:R-:W-:Y:S07]  /*c260*/  LDSM.16.MT88.4 R96, [R0+0x10080] ;  /* 0x010080000060783b */ /* 0x000fee0000004200 */
[-C--:B------:R-:W-:Y:S01]  /*c270*/  HMMA.16816.F32.BF16 R32, R92, R78.reuse, R32 ;  /* 0x0000004e5c20723c */ /* 0x080fe20000041820 */
[----:B------:R-:W0:Y:S07]  /*c280*/  LDSM.16.M88.4 R92, [R110+0x40100] ;  /* 0x040100006e5c783b */ /* 0x000e2e0000000200 */
[-C--:B-1----:R-:W-:Y:S01]  /*c290*/  HMMA.16816.F32.BF16 R16, R88, R78.reuse, R16 ;  /* 0x0000004e5810723c */ /* 0x082fe20000041810 */
[----:B------:R-:W1:Y:S07]  /*c2a0*/  LDSM.16.MT88.4 R88, [R0+0x10100] ;  /* 0x010100000058783b */ /* 0x000e6e0000004200 */
[-C--:B------:R-:W-:Y:S01]  /*c2b0*/  HMMA.16816.F32.BF16 R24, R84, R78.reuse, R24 ;  /* 0x0000004e5418723c */ /* 0x080fe20000041818 */
[----:B------:R-:W4:Y:S07]  /*c2c0*/  LDSM.16.MT88.4 R84, [R0+0x10180] ;  /* 0x010180000054783b */ /* 0x000f2e0000004200 */
[-C--:B------:R-:W-:Y:S01]  /*c2d0*/  HMMA.16816.F32.BF16 R68, R80, R78.reuse, R68 ;  /* 0x0000004e5044723c */ /* 0x080fe20000041844 */
[----:B------:R-:W4:Y:S07]  /*c2e0*/  LDSM.16.MT88.4 R80, [R108+0x10000] ;  /* 0x010000006c50783b */ /* 0x000f2e0000004200 */
[-C--:B--2---:R-:W-:Y:S01]  /*c2f0*/  HMMA.16816.F32.BF16 R72, R64, R78.reuse, R72 ;  /* 0x0000004e4048723c */ /* 0x084fe20000041848 */
[----:B------:R-:W2:Y:S07]  /*c300*/  LDSM.16.MT88.4 R64, [R108+0x10080] ;  /* 0x010080006c40783b */ /* 0x000eae0000004200 */
[----:B---3--:R-:W-:Y:S01]  /*c310*/  HMMA.16816.F32.BF16 R76, R60, R78, R8 ;  /* 0x0000004e3c4c723c */ /* 0x008fe20000041808 */
[----:B------:R-:W3:Y:S04]  /*c320*/  LDSM.16.MT88.4 R8, [R108+0x10180] ;  /* 0x010180006c08783b */ /* 0x000ee80000004200 */
[----:B------:R-:W2:Y:S03]  /*c330*/  LDSM.16.MT88.4 R60, [R108+0x10100] ;  /* 0x010100006c3c783b */ /* 0x000ea60000004200 */
[-C--:B0-----:R-:W-:Y:S01]  /*c340*/  HMMA.16816.F32.BF16 R48, R100, R92.reuse, R48 ;  /* 0x0000005c6430723c */ /* 0x081fe20000041830 */
[----:B------:R-:W0:Y:S07]  /*c350*/  LDSM.16.MT88.4 R100, [R3+0x10080] ;  /* 0x010080000364783b */ /* 0x000e2e0000004200 */
[-C--:B------:R-:W-:Y:S01]  /*c360*/  HMMA.16816.F32.BF16 R52, R96, R92.reuse, R52 ;  /* 0x0000005c6034723c */ /* 0x080fe20000041834 */
[----:B------:R-:W0:Y:S07]  /*c370*/  LDSM.16.MT88.4 R96, [R3+0x10100] ;  /* 0x010100000360783b */ /* 0x000e2e0000004200 */
[-C--:B-1----:R-:W-:Y:S01]  /*c380*/  HMMA.16816.F32.BF16 R36, R88, R92.reuse, R36 ;  /* 0x0000005c5824723c */ /* 0x082fe20000041824 */
[----:B------:R-:W1:Y:S07]  /*c390*/  LDSM.16.MT88.4 R88, [R3+0x10180] ;  /* 0x010180000358783b */ /* 0x000e6e0000004200 */
[-C--:B----4-:R-:W-:Y:S01]  /*c3a0*/  HMMA.16816.F32.BF16 R20, R84, R92.reuse, R20 ;  /* 0x0000005c5414723c */ /* 0x090fe20000041814 */
[----:B------:R-:W4:Y:S07]  /*c3b0*/  LDSM.16.MT88.4 R84, [R2+0x10000] ;  /* 0x010000000254783b */ /* 0x000f2e0000004200 */
[-C--:B------:R-:W-:Y:S01]  /*c3c0*/  HMMA.16816.F32.BF16 R44, R80, R92.reuse, R44 ;  /* 0x0000005c502c723c */ /* 0x080fe2000004182c */
[----:B------:R-:W1:Y:S07]  /*c3d0*/  LDSM.16.MT88.4 R80, [R2+0x10080] ;  /* 0x010080000250783b */ /* 0x000e6e0000004200 */
[-C--:B--2---:R-:W-:Y:S01]  /*c3e0*/  HMMA.16816.F32.BF16 R4, R64, R92.reuse, R4 ;  /* 0x0000005c4004723c */ /* 0x084fe20000041804 */
[----:B------:R-:W2:Y:S07]  /*c3f0*/  LDSM.16.MT88.4 R64, [R2+0x10100] ;  /* 0x010100000240783b */ /* 0x000eae0000004200 */
[-C--:B---3--:R-:W-:Y:S01]  /*c400*/  HMMA.16816.F32.BF16 R12, R8, R92.reuse, R12 ;  /* 0x0000005c080c723c */ /* 0x088fe2000004180c */
[----:B------:R-:W3:Y:S07]  /*c410*/  LDSM.16.MT88.4 R8, [R0+0x12000] ;  /* 0x012000000008783b */ /* 0x000eee0000004200 */
[-C--:B------:R-:W-:Y:S01]  /*c420*/  HMMA.16816.F32.BF16 R28, R60, R92.reuse, R28 ;  /* 0x0000005c3c1c723c */ /* 0x080fe2000004181c */
[----:B------:R-:W2:Y:S07]  /*c430*/  LDSM.16.MT88.4 R60, [R2+0x10180] ;  /* 0x01018000023c783b */ /* 0x000eae0000004200 */
[-C--:B------:R-:W-:Y:S01]  /*c440*/  HMMA.16816.F32.BF16 R40, R104, R92.reuse, R40 ;  /* 0x0000005c6828723c */ /* 0x080fe20000041828 */
[----:B------:R-:W2:Y:S07]  /*c450*/  LDSM.16.MT88.4 R104, [R0+0x12080] ;  /* 0x012080000068783b */ /* 0x000eae0000004200 */
        /* <DEDUP_REMOVED lines=10> */
[----:B--2---:R-:W-:Y:S01]  /*c500*/  HMMA.16816.F32.BF16 R72, R64, R92, R72 ;  /* 0x0000005c4048723c */ /* 0x004fe20000041848 */
[----:B------:R-:W2:Y:S07]  /*c510*/  LDSM.16.MT88.4 R64, [R108+0x12180] ;  /* 0x012180006c40783b */ /* 0x000eae0000004200 */
[----:B---3--:R-:W-:Y:S01]  /*c520*/  HMMA.16816.F32.BF16 R48, R8, R94, R48 ;  /* 0x0000005e0830723c */ /* 0x008fe20000041830 */
[----:B------:R-:W3:Y:S07]  /*c530*/  LDSM.16.MT88.4 R8, [R3+0x12080] ;  /* 0x012080000308783b */ /* 0x000eee0000004200 */
[----:B------:R-:W-:Y:S01]  /*c540*/  HMMA.16816.F32.BF16 R76, R60, R92, R76 ;  /* 0x0000005c3c4c723c */ /* 0x000fe2000004184c */
        /* <DEDUP_REMOVED lines=14> */
[----:B------:R-:W-:Y:S07]  /*c630*/  LDSM.16.MT88.4 R64, [R0+0x14000] ;  /* 0x014000000040783b */ /* 0x000fee0000004200 */
[-C--:B---3--:R-:W-:Y:S01]  /*c640*/  HMMA.16816.F32.BF16 R56, R8, R94.reuse, R56 ;  /* 0x0000005e0838723c */ /* 0x088fe20000041838 */
[----:B------:R-:W2:Y:S07]  /*c650*/  LDSM.16.M88.4 R8, [R109+0x40100] ;  /* 0x040100006d08783b */ /* 0x000eae0000000200 */
[-C--:B------:R-:W-:Y:S01]  /*c660*/  HMMA.16816.F32.BF16 R40, R60, R94.reuse, R40 ;  /* 0x0000005e3c28723c */ /* 0x080fe20000041828 */
[----:B------:R-:W3:Y:S07]  /*c670*/  LDSM.16.MT88.4 R60, [R0+0x14080] ;  /* 0x01408000003c783b */ /* 0x000eee0000004200 */
        /* <DEDUP_REMOVED lines=10> */
[----:B------:R-:W-:Y:S01]  /*c720*/  HMMA.16816.F32.BF16 R92, R80, R94, R76 ;  /* 0x0000005e505c723c */ /* 0x000fe2000004184c */
[----:B------:R-:W1:Y:S04]  /*c730*/  LDSM.16.MT88.4 R80, [R108+0x14180] ;  /* 0x014180006c50783b */ /* 0x000e680000004200 */
[----:B------:R-:W1:Y:S03]  /*c740*/  LDSM.16.MT88.4 R76, [R3+0x14000] ;  /* 0x01400000034c783b */ /* 0x000e660000004200 */
[-C--:B--2---:R-:W-:Y:S01]  /*c750*/  HMMA.16816.F32.BF16 R48, R64, R8.reuse, R48 ;  /* 0x000000084030723c */ /* 0x084fe20000041830 */
[----:B------:R-:W2:Y:S07]  /*c760*/  LDSM.16.MT88.4 R64, [R3+0x14080] ;  /* 0x014080000340783b */ /* 0x000eae0000004200 */
[-C--:B---3--:R-:W-:Y:S01]  /*c770*/  HMMA.16816.F32.BF16 R52, R60, R8.reuse, R52 ;  /* 0x000000083c34723c */ /* 0x088fe20000041834 */
        /* <DEDUP_REMOVED lines=27> */
[----:B----4-:R-:W-:Y:S01]  /*c930*/  HMMA.16816.F32.BF16 R92, R84, R8, R92 ;  /* 0x00000008545c723c */ /* 0x010fe2000004185c */
        /* <DEDUP_REMOVED lines=16> */
[----:B------:R-:W-:Y:S07]  /*ca40*/  LDSM.16.MT88.4 R88, [R0+0x18000] ;  /* 0x018000000058783b */ /* 0x000fee0000004200 */
[-C--:B----4-:R-:W-:Y:S01]  /*ca50*/  HMMA.16816.F32.BF16 R40, R84, R10.reuse, R40 ;  /* 0x0000000a5428723c */ /* 0x090fe20000041828 */
[----:B------:R-:W-:Y:S07]  /*ca60*/  LDSM.16.MT88.4 R84, [R0+0x18080] ;  /* 0x018080000054783b */ /* 0x000fee0000004200 */
[-C--:B------:R-:W-:Y:S01]  /*ca70*/  HMMA.16816.F32.BF16 R56, R80, R10.reuse, R56 ;  /* 0x0000000a5038723c */ /* 0x080fe20000041838 */
[----:B------:R-:W-:Y:S07]  /*ca80*/  LDSM.16.MT88.4 R80, [R0+0x18100] ;  /* 0x018100000050783b */ /* 0x000fee0000004200 */
[-C--:B------:R-:W-:Y:S01]  /*ca90*/  HMMA.16816.F32.BF16 R32, R76, R10.reuse, R32 ;  /* 0x0000000a4c20723c */ /* 0x080fe20000041820 */
[----:B------:R-:W1:Y:S07]  /*caa0*/  LDSM.16.M88.4 R76, [R110+0x40180] ;  /* 0x040180006e4c783b */ /* 0x000e6e0000000200 */
[-C--:B--2---:R-:W-:Y:S01]  /*cab0*/  HMMA.16816.F32.BF16 R16, R64, R10.reuse, R16 ;  /* 0x0000000a4010723c */ /* 0x084fe20000041810 */
[----:B------:R-:W2:Y:S07]  /*cac0*/  LDSM.16.MT88.4 R64, [R0+0x18180] ;  /* 0x018180000040783b */ /* 0x000eae0000004200 */
[-C--:B---3--:R-:W-:Y:S01]  /*cad0*/  HMMA.16816.F32.BF16 R24, R60, R10.reuse, R24 ;  /* 0x0000000a3c18723c */ /* 0x088fe20000041818 */
        /* <DEDUP_REMOVED lines=493> */
[----:B---3--:R-:W-:Y:S01]  /*e9b0*/  HMMA.16816.F32.BF16 R76, R60, R92, R76 ;  /* 0x0000005c3c4c723c */ /* 0x008fe2000004184c */
        /* <DEDUP_REMOVED lines=22> */
[----:B------:R-:W-:Y:S07]  /*eb20*/  LDSM.16.MT88.4 R104, [R0+0x38100] ;  /* 0x038100000068783b */ /* 0x000fee0000004200 */
[-C--:B0-----:R-:W-:Y:S01]  /*eb30*/  HMMA.16816.F32.BF16 R16, R100, R94.reuse, R16 ;  /* 0x0000005e6410723c */ /* 0x081fe20000041810 */
[----:B------:R-:W-:Y:S07]  /*eb40*/  LDSM.16.MT88.4 R100, [R0+0x38180] ;  /* 0x038180000064783b */ /* 0x000fee0000004200 */
[-C--:B------:R-:W-:Y:S01]  /*eb50*/  HMMA.16816.F32.BF16 R24, R96, R94.reuse, R24 ;  /* 0x0000005e6018723c */ /* 0x080fe20000041818 */
[----:B------:R-:W-:Y:S07]  /*eb60*/  LDSM.16.MT88.4 R96, [R108+0x38000] ;  /* 0x038000006c60783b */ /* 0x000fee0000004200 */
[-C--:B-1----:R-:W-:Y:S01]  /*eb70*/  HMMA.16816.F32.BF16 R68, R88, R94.reuse, R68 ;  /* 0x0000005e5844723c */ /* 0x082fe20000041844 */
[----:B------:R-:W-:Y:S07]  /*eb80*/  LDSM.16.MT88.4 R88, [R108+0x38080] ;  /* 0x038080006c58783b */ /* 0x000fee0000004200 */
[-C--:B----4-:R-:W-:Y:S01]  /*eb90*/  HMMA.16816.F32.BF16 R72, R84, R94.reuse, R72 ;  /* 0x0000005e5448723c */ /* 0x090fe20000041848 */
[----:B------:R-:W0:Y:S07]  /*eba0*/  LDSM.16.MT88.4 R84, [R108+0x38100] ;  /* 0x038100006c54783b */ /* 0x000e2e0000004200 */
[----:B------:R-:W-:Y:S01]  /*ebb0*/  HMMA.16816.F32.BF16 R92, R80, R94, R76 ;  /* 0x0000005e505c723c */ /* 0x000fe2000004184c */
[----:B------:R-:W1:Y:S04]  /*ebc0*/  LDSM.16.MT88.4 R80, [R108+0x38180] ;  /* 0x038180006c50783b */ /* 0x000e680000004200 */
[----:B------:R-:W4:Y:S03]  /*ebd0*/  LDSM.16.MT88.4 R76, [R3+0x38000] ;  /* 0x03800000034c783b */ /* 0x000f260000004200 */
[-C--:B--2---:R-:W-:Y:S01]  /*ebe0*/  HMMA.16816.F32.BF16 R48, R64, R60.reuse, R48 ;  /* 0x0000003c4030723c */ /* 0x084fe20000041830 */
[----:B------:R-:W2:Y:S07]  /*ebf0*/  LDSM.16.MT88.4 R64, [R3+0x38080] ;  /* 0x038080000340783b */ /* 0x000eae0000004200 */
[-C--:B---3--:R-:W-:Y:S01]  /*ec00*/  HMMA.16816.F32.BF16 R52, R8, R60.reuse, R52 ;  /* 0x0000003c0834723c */ /* 0x088fe20000041834 */
[----:B------:R-:W3:Y:S07]  /*ec10*/  LDSM.16.MT88.4 R8, [R3+0x38100] ;  /* 0x038100000308783b */ /* 0x000eee0000004200 */
[-C--:B0-----:R-:W-:Y:S01]  /*ec20*/  HMMA.16816.F32.BF16 R28, R84, R60.reuse, R28 ;  /* 0x0000003c541c723c */ /* 0x081fe2000004181c */
[----:B------:R-:W0:Y:S07]  /*ec30*/  LDSM.16.MT88.4 R84, [R2+0x38180] ;  /* 0x038180000254783b */ /* 0x000e2e0000004200 */
[-C--:B-1----:R-:W-:Y:S01]  /*ec40*/  HMMA.16816.F32.BF16 R12, R80, R60.reuse, R12 ;  /* 0x0000003c500c723c */ /* 0x082fe2000004180c */
[----:B------:R-:W1:Y:S07]  /*ec50*/  LDSM.16.MT88.4 R80, [R0+0x3a000] ;  /* 0x03a000000050783b */ /* 0x000e6e0000004200 */
[-C--:B----4-:R-:W-:Y:S01]  /*ec60*/  HMMA.16816.F32.BF16 R40, R76, R60.reuse, R40 ;  /* 0x0000003c4c28723c */ /* 0x090fe20000041828 */
[----:B------:R-:W4:Y:S07]  /*ec70*/  LDSM.16.MT88.4 R76, [R0+0x3a080] ;  /* 0x03a08000004c783b */ /* 0x000f2e0000004200 */
[-C--:B--2---:R-:W-:Y:S01]  /*ec80*/  HMMA.16816.F32.BF16 R56, R64, R60.reuse, R56 ;  /* 0x0000003c4038723c */ /* 0x084fe20000041838 */
[----:B------:R-:W2:Y:S07]  /*ec90*/  LDSM.16.MT88.4 R64, [R0+0x3a100] ;  /* 0x03a100000040783b */ /* 0x000eae0000004200 */
[-C--:B---3--:R-:W-:Y:S01]  /*eca0*/  HMMA.16816.F32.BF16 R32, R8, R60.reuse, R32 ;  /* 0x0000003c0820723c */ /* 0x088fe20000041820 */
[----:B------:R-:W3:Y:S07]  /*ecb0*/  LDSM.16.MT88.4 R8, [R0+0x3a180] ;  /* 0x03a180000008783b */ /* 0x000eee0000004200 */
[-C--:B------:R-:W-:Y:S01]  /*ecc0*/  HMMA.16816.F32.BF16 R36, R104, R60.reuse, R36 ;  /* 0x0000003c6824723c */ /* 0x080fe20000041824 */
[----:B------:R-:W3:Y:S07]  /*ecd0*/  LDSM.16.MT88.4 R104, [R3+0x38180] ;  /* 0x038180000368783b */ /* 0x000eee0000004200 */
[-C--:B------:R-:W-:Y:S01]  /*ece0*/  HMMA.16816.F32.BF16 R20, R100, R60.reuse, R20 ;  /* 0x0000003c6414723c */ /* 0x080fe20000041814 */
[----:B------:R-:W3:Y:S07]  /*ecf0*/  LDSM.16.MT88.4 R100, [R2+0x38000] ;  /* 0x038000000264783b */ /* 0x000eee0000004200 */
[----:B0-----:R-:W-:Y:S01]  /*ed00*/  HMMA.16816.F32.BF16 R92, R84, R60, R92 ;  /* 0x0000003c545c723c */ /* 0x001fe2000004185c */
[----:B------:R-:W0:Y:S07]  /*ed10*/  LDSM.16.MT88.4 R84, [R3+0x3a000] ;  /* 0x03a000000354783b */ /* 0x000e2e0000004200 */
[-C--:B-1----:R-:W-:Y:S01]  /*ed20*/  HMMA.16816.F32.BF16 R48, R80, R62.reuse, R48 ;  /* 0x0000003e5030723c */ /* 0x082fe20000041830 */
[----:B------:R-:W1:Y:S07]  /*ed30*/  LDSM.16.MT88.4 R80, [R3+0x3a080] ;  /* 0x03a080000350783b */ /* 0x000e6e0000004200 */
[-C--:B----4-:R-:W-:Y:S01]  /*ed40*/  HMMA.16816.F32.BF16 R52, R76, R62.reuse, R52 ;  /* 0x0000003e4c34723c */ /* 0x090fe20000041834 */
[----:B------:R-:W4:Y:S07]  /*ed50*/  LDSM.16.MT88.4 R76, [R3+0x3a100] ;  /* 0x03a10000034c783b */ /* 0x000f2e0000004200 */
        /* <DEDUP_REMOVED lines=8> */
[-C--:B------:R-:W-:Y:S01]  /*ede0*/  HMMA.16816.F32.BF16 R44, R96, R60.reuse, R44 ;  /* 0x0000003c602c723c */ /* 0x080fe2000004182c */
[----:B------:R-:W3:Y:S07]  /*edf0*/  LDSM.16.MT88.4 R96, [R2+0x38080] ;  /* 0x038080000260783b */ /* 0x000eee0000004200 */
[----:B------:R-:W-:Y:S01]  /*ee00*/  HMMA.16816.F32.BF16 R4, R88, R60, R4 ;  /* 0x0000003c5804723c */ /* 0x000fe20000041804 */
[----:B------:R-:W3:Y:S07]  /*ee10*/  LDSM.16.MT88.4 R88, [R2+0x38100] ;  /* 0x038100000258783b */ /* 0x000eee0000004200 */
[-C--:B0-----:R-:W-:Y:S01]  /*ee20*/  HMMA.16816.F32.BF16 R40, R84, R62.reuse, R40 ;  /* 0x0000003e5428723c */ /* 0x081fe20000041828 */
[----:B------:R-:W-:Y:S07]  /*ee30*/  LDSM.16.MT88.4 R84, [R0+0x3c080] ;  /* 0x03c080000054783b */ /* 0x000fee0000004200 */
[-C--:B-1----:R-:W-:Y:S01]  /*ee40*/  HMMA.16816.F32.BF16 R56, R80, R62.reuse, R56 ;  /* 0x0000003e5038723c */ /* 0x082fe20000041838 */
[----:B------:R-:W-:Y:S07]  /*ee50*/  LDSM.16.MT88.4 R80, [R0+0x3c100] ;  /* 0x03c100000050783b */ /* 0x000fee0000004200 */
[-C--:B----4-:R-:W-:Y:S01]  /*ee60*/  HMMA.16816.F32.BF16 R32, R76, R62.reuse, R32 ;  /* 0x0000003e4c20723c */ /* 0x090fe20000041820 */
[----:B------:R-:W-:Y:S07]  /*ee70*/  LDSM.16.MT88.4 R76, [R0+0x3c180] ;  /* 0x03c18000004c783b */ /* 0x000fee0000004200 */
[-C--:B--2---:R-:W-:Y:S01]  /*ee80*/  HMMA.16816.F32.BF16 R16, R64, R62.reuse, R16 ;  /* 0x0000003e4010723c */ /* 0x084fe20000041810 */
[----:B------:R-:W-:Y:S07]  /*ee90*/  LDSM.16.MT88.4 R64, [R108+0x3c000] ;  /* 0x03c000006c40783b */ /* 0x000fee0000004200 */
[-C--:B---3--:R-:W-:Y:S01]  /*eea0*/  HMMA.16816.F32.BF16 R24, R8, R62.reuse, R24 ;  /* 0x0000003e0818723c */ /* 0x088fe20000041818 */
[----:B------:R-:W0:Y:S07]  /*eeb0*/  LDSM.16.M88.4 R8, [R109+0x40380] ;  /* 0x040380006d08783b */ /* 0x000e2e0000000200 */
[-C--:B------:R-:W-:Y:S01]  /*eec0*/  HMMA.16816.F32.BF16 R44, R104, R62.reuse, R44 ;  /* 0x0000003e682c723c */ /* 0x080fe2000004182c */
[----:B------:R-:W1:Y:S07]  /*eed0*/  LDSM.16.MT88.4 R104, [R2+0x3a080] ;  /* 0x03a080000268783b */ /* 0x000e6e0000004200 */
[----:B------:R-:W-:Y:S01]  /*eee0*/  HMMA.16816.F32.BF16 R4, R100, R62, R4 ;  /* 0x0000003e6404723c */ /* 0x000fe20000041804 */
[----:B------:R-:W2:Y:S07]  /*eef0*/  LDSM.16.MT88.4 R100, [R2+0x3a100] ;  /* 0x03a100000264783b */ /* 0x000eae0000004200 */
[-C--:B------:R-:W-:Y:S01]  /*ef00*/  HMMA.16816.F32.BF16 R68, R96, R60.reuse, R68 ;  /* 0x0000003c6044723c */ /* 0x080fe20000041844 */
[----:B------:R-:W3:Y:S07]  /*ef10*/  LDSM.16.MT88.4 R96, [R108+0x3a100] ;  /* 0x03a100006c60783b */ /* 0x000eee0000004200 */
[----:B------:R-:W-:Y:S01]  /*ef20*/  HMMA.16816.F32.BF16 R72, R88, R60, R72 ;  /* 0x0000003c5848723c */ /* 0x000fe20000041848 */
[----:B------:R-:W4:Y:S07]  /*ef30*/  LDSM.16.MT88.4 R88, [R108+0x3a180] ;  /* 0x03a180006c58783b */ /* 0x000f2e0000004200 */
[-C--:B0-----:R-:W-:Y:S01]  /*ef40*/  HMMA.16816.F32.BF16 R52, R84, R8.reuse, R52 ;  /* 0x000000085434723c */ /* 0x081fe20000041834 */
[----:B------:R-:W0:Y:S07]  /*ef50*/  LDSM.16.MT88.4 R84, [R3+0x3c100] ;  /* 0x03c100000354783b */ /* 0x000e2e0000004200 */
[-C--:B------:R-:W-:Y:S01]  /*ef60*/  HMMA.16816.F32.BF16 R36, R80, R8.reuse, R36 ;  /* 0x000000085024723c */ /* 0x080fe20000041824 */
[----:B------:R-:W0:Y:S07]  /*ef70*/  LDSM.16.MT88.4 R80, [R3+0x3c180] ;  /* 0x03c180000350783b */ /* 0x000e2e0000004200 */
[-C--:B------:R-:W-:Y:S01]  /*ef80*/  HMMA.16816.F32.BF16 R20, R76, R8.reuse, R20 ;  /* 0x000000084c14723c */ /* 0x080fe20000041814 */
[----:B------:R-:W0:Y:S07]  /*ef90*/  LDSM.16.MT88.4 R76, [R2+0x3c000] ;  /* 0x03c00000024c783b */ /* 0x000e2e0000004200 */
[----:B------:R-:W-:Y:S01]  /*efa0*/  HMMA.16816.F32.BF16 R44, R64, R8, R44 ;  /* 0x00000008402c723c */ /* 0x000fe2000004182c */
[----:B------:R-:W0:Y:S07]  /*efb0*/  LDSM.16.MT88.4 R64, [R2+0x3c080] ;  /* 0x03c080000240783b */ /* 0x000e2e0000004200 */
[-C--:B-1----:R-:W-:Y:S01]  /*efc0*/  HMMA.16816.F32.BF16 R68, R104, R62.reuse, R68 ;  /* 0x0000003e6844723c */ /* 0x082fe20000041844 */
[----:B------:R-:W1:Y:S07]  /*efd0*/  LDSM.16.MT88.4 R104, [R108+0x3c080] ;  /* 0x03c080006c68783b */ /* 0x000e6e0000004200 */
[-C--:B--2---:R-:W-:Y:S01]  /*efe0*/  HMMA.16816.F32.BF16 R72, R100, R62.reuse, R72 ;  /* 0x0000003e6448723c */ /* 0x084fe20000041848 */
[----:B------:R-:W2:Y:S07]  /*eff0*/  LDSM.16.MT88.4 R100, [R108+0x3c100] ;  /* 0x03c100006c64783b */ /* 0x000eae0000004200 */
[-C--:B---3--:R-:W-:Y:S01]  /*f000*/  HMMA.16816.F32.BF16 R28, R96, R62.reuse, R28 ;  /* 0x0000003e601c723c */ /* 0x088fe2000004181c */
[----:B------:R-:W3:Y:S07]  /*f010*/  LDSM.16.MT88.4 R96, [R2+0x3a180] ;  /* 0x03a180000260783b */ /* 0x000eee0000004200 */
[----:B----4-:R-:W-:Y:S01]  /*f020*/  HMMA.16816.F32.BF16 R12, R88, R62, R12 ;  /* 0x0000003e580c723c */ /* 0x010fe2000004180c */
[----:B------:R-:W4:Y:S07]  /*f030*/  LDSM.16.MT88.4 R88, [R0+0x3c000] ;  /* 0x03c000000058783b */ /* 0x000f2e0000004200 */
[-C--:B0-----:R-:W-:Y:S01]  /*f040*/  HMMA.16816.F32.BF16 R32, R84, R8.reuse, R32 ;  /* 0x000000085420723c */ /* 0x081fe20000041820 */
[----:B------:R-:W0:Y:S07]  /*f050*/  LDSM.16.MT88.4 R84, [R0+0x3e180] ;  /* 0x03e180000054783b */ /* 0x000e2e0000004200 */
[-C--:B------:R-:W-:Y:S01]  /*f060*/  HMMA.16816.F32.BF16 R16, R80, R8.reuse, R16 ;  /* 0x000000085010723c */ /* 0x080fe20000041810 */
[----:B------:R-:W0:Y:S07]  /*f070*/  LDSM.16.MT88.4 R80, [R108+0x3e000] ;  /* 0x03e000006c50783b */ /* 0x000e2e0000004200 */
[-C--:B------:R-:W-:Y:S01]  /*f080*/  HMMA.16816.F32.BF16 R24, R76, R8.reuse, R24 ;  /* 0x000000084c18723c */ /* 0x080fe20000041818 */
[----:B------:R-:W0:Y:S07]  /*f090*/  LDSM.16.MT88.4 R76, [R108+0x3e080] ;  /* 0x03e080006c4c783b */ /* 0x000e2e0000004200 */
[-C--:B------:R-:W-:Y:S01]  /*f0a0*/  HMMA.16816.F32.BF16 R68, R64, R8.reuse, R68 ;  /* 0x000000084044723c */ /* 0x080fe20000041844 */
[----:B------:R-:W0:Y:S04]  /*f0b0*/  LDSM.16.MT88.4 R64, [R108+0x3e100] ;  /* 0x03e100006c40783b */ /* 0x000e280000004200 */
[----:B------:R-:W4:Y:S04]  /*f0c0*/  S2R R116, SR_TID.X ;  /* 0x0000000000747919 */ /* 0x000f280000002100 */
[----:B------:R-:W0:Y:S01]  /*f0d0*/  S2R R122, SR_TID.X ;  /* 0x00000000007a7919 */ /* 0x000e220000002100 */
[-C--:B-1----:R-:W-:Y:S03]  /*f0e0*/  HMMA.16816.F32.BF16 R4, R104, R8.reuse, R4 ;  /* 0x000000086804723c */ /* 0x082fe60000041804 */
[----:B------:R-:W-:Y:S05]  /*f0f0*/  LDSM.16.MT88.4 R104, [R2+0x3c100] ;  /* 0x03c100000268783b */ /* 0x000fea0000004200 */
[----:B--2---:R-:W-:Y:S01]  /*f100*/  HMMA.16816.F32.BF16 R28, R100, R8, R28 ;  /* 0x00000008641c723c */ /* 0x004fe2000004181c */
[----:B------:R-:W-:Y:S07]  /*f110*/  LDSM.16.MT88.4 R100, [R2+0x3c180] ;  /* 0x03c180000264783b */ /* 0x000fee0000004200 */
[----:B---3--:R-:W-:Y:S01]  /*f120*/  HMMA.16816.F32.BF16 R60, R96, R62, R92 ;  /* 0x0000003e603c723c */ /* 0x008fe2000004185c */
[----:B------:R-:W1:Y:S04]  /*f130*/  LDSM.16.MT88.4 R96, [R108+0x3c180] ;  /* 0x03c180006c60783b */ /* 0x000e680000004200 */
[----:B------:R-:W2:Y:S03]  /*f140*/  LDSM.16.MT88.4 R92, [R3+0x3c000] ;  /* 0x03c00000035c783b */ /* 0x000ea60000004200 */
[----:B----4-:R-:W-:Y:S01]  /*f150*/  HMMA.16816.F32.BF16 R48, R88, R8, R48 ;  /* 0x000000085830723c */ /* 0x010fe20000041830 */
[----:B------:R-:W3:Y:S01]  /*f160*/  LDSM.16.MT88.4 R88, [R3+0x3c080] ;  /* 0x03c080000358783b */ /* 0x000ee20000004200 */
[----:B------:R-:W-:-:S04]  /*f170*/  LOP3.LUT R123, R116, 0x1c, RZ, 0xc0, !PT ;  /* 0x0000001c747b7812 */ /* 0x000fc800078ec0ff */
[----:B------:R-:W-:Y:S02]  /*f180*/  LEA.HI R124, R123, 0xb8, RZ, 0x1e ;  /* 0x000000b87b7c7811 */ /* 0x000fe400078ff0ff */
[----:B------:R-:W-:Y:S02]  /*f190*/  LOP3.LUT R123, R116, 0x3, RZ, 0xc0, !PT ;  /* 0x00000003747b7812 */ /* 0x000fe400078ec0ff */
[C---:B0-----:R-:W-:Y:S01]  /*f1a0*/  LOP3.LUT R116, R122.reuse, 0x1c, RZ, 0xc0, !PT ;  /* 0x0000001c7a747812 */ /* 0x041fe200078ec0ff */
[-C--:B------:R-:W-:Y:S01]  /*f1b0*/  HMMA.16816.F32.BF16 R20, R84, R10.reuse, R20 ;  /* 0x0000000a5414723c */ /* 0x080fe20000041814 */
[----:B------:R-:W-:Y:S04]  /*f1c0*/  LDSM.16.MT88.4 R84, [R2+0x3e100] ;  /* 0x03e100000254783b */ /* 0x000fe80000004200 */
[----:B------:R-:W0:Y:S03]  /*f1d0*/  S2R R121, SR_CTAID.X ;  /* 0x0000000000797919 */ /* 0x000e260000002500 */
[-C--:B------:R-:W-:Y:S01]  /*f1e0*/  HMMA.16816.F32.BF16 R44, R80, R10.reuse, R44 ;  /* 0x0000000a502c723c */ /* 0x080fe2000004182c */
[----:B------:R-:W-:Y:S07]  /*f1f0*/  LDSM.16.MT88.4 R80, [R2+0x3e080] ;  /* 0x03e080000250783b */ /* 0x000fee0000004200 */
[-C--:B------:R-:W-:Y:S01]  /*f200*/  HMMA.16816.F32.BF16 R4, R76, R10.reuse, R4 ;  /* 0x0000000a4c04723c */ /* 0x080fe20000041804 */
[----:B------:R-:W-:Y:S07]  /*f210*/  LDSM.16.MT88.4 R76, [R2+0x3e000] ;  /* 0x03e00000024c783b */ /* 0x000fee0000004200 */
[----:B------:R-:W-:Y:S01]  /*f220*/  HMMA.16816.F32.BF16 R28, R64, R10, R28 ;  /* 0x0000000a401c723c */ /* 0x000fe2000004181c */
[----:B------:R4:W-:Y:S02]  /*f230*/  LDSM.16.MT88.4 R64, [R2+0x3e180] ;  /* 0x03e180000240783b */ /* 0x0009e40000004200 */
[----:B----4-:R-:W-:-:S02]  /*f240*/  LOP3.LUT R2, R122, 0x20, RZ, 0xc0, !PT ;  /* 0x000000207a027812 */ /* 0x010fc400078ec0ff */
[----:B------:R-:W-:Y:S02]  /*f250*/  LEA.HI R122, R116, 0xb0, RZ, 0x1e ;  /* 0x000000b0747a7811 */ /* 0x000fe400078ff0ff */
[----:B------:R-:W4:Y:S01]  /*f260*/  S2R R116, SR_TID.X ;  /* 0x0000000000747919 */ /* 0x000f220000002100 */
[-C--:B-1----:R-:W-:Y:S01]  /*f270*/  HMMA.16816.F32.BF16 R12, R96, R8.reuse, R12 ;  /* 0x00000008600c723c */ /* 0x082fe2000004180c */
[----:B0-----:R-:W-:Y:S02]  /*f280*/  IMAD.SHL.U32 R114, R121, 0x100, RZ ;  /* 0x0000010079727824 */ /* 0x001fe400078e00ff */
[----:B------:R-:W0:Y:S05]  /*f290*/  LDSM.16.MT88.4 R96, [R0+0x3e000] ;  /* 0x03e000000060783b */ /* 0x000e2a0000004200 */
[-C--:B--2---:R-:W-:Y:S01]  /*f2a0*/  HMMA.16816.F32.BF16 R40, R92, R8.reuse, R40 ;  /* 0x000000085c28723c */ /* 0x084fe20000041828 */
[----:B------:R-:W1:Y:S07]  /*f2b0*/  LDSM.16.MT88.4 R92, [R0+0x3e080] ;  /* 0x03e08000005c783b */ /* 0x000e6e0000004200 */
[----:B---3--:R-:W-:Y:S01]  /*f2c0*/  HMMA.16816.F32.BF16 R56, R88, R8, R56 ;  /* 0x000000085838723c */ /* 0x008fe20000041838 */
[----:B------:R-:W2:Y:S01]  /*f2d0*/  LDSM.16.MT88.4 R88, [R0+0x3e100] ;  /* 0x03e100000058783b */ /* 0x000ea20000004200 */
[----:B------:R-:W-:-:S02]  /*f2e0*/  IADD3 R114, R114, R122, RZ ;  /* 0x0000007a72727210 */ /* 0x000fc40007ffe0ff */
[----:B----4-:R-:W-:Y:S01]  /*f2f0*/  LOP3.LUT R116, R116, 0x1c, RZ, 0xc0, !PT ;  /* 0x0000001c74747812 */ /* 0x010fe200078ec0ff */
[----:B------:R-:W-:-:S03]  /*f300*/  IMAD.SHL.U32 R112, R121, 0x100, RZ ;  /* 0x0000010079707824 */ /* 0x000fc600078e00ff */
[C---:B------:R-:W-:Y:S02]  /*f310*/  LEA.HI R122, R116.reuse, 0xa8, RZ, 0x1e ;  /* 0x000000a8747a7811 */ /* 0x040fe400078ff0ff */
[----:B------:R-:W-:-:S05]  /*f320*/  LEA.HI R116, R116, 0xa0, RZ, 0x1e ;  /* 0x000000a074747811 */ /* 0x000fca00078ff0ff */
[----:B------:R-:W-:Y:S02]  /*f330*/  IMAD.IADD R112, R112, 0x1, R116 ;  /* 0x0000000170707824 */ /* 0x000fe400078e0274 */
[----:B------:R-:W3:Y:S01]  /*f340*/  S2R R116, SR_TID.X ;  /* 0x0000000000747919 */ /* 0x000ee20000002100 */
[----:B------:R-:W-:Y:S01]  /*f350*/  IMAD.SHL.U32 R113, R121, 0x100, RZ ;  /* 0x0000010079717824 */ /* 0x000fe200078e00ff */
[----:B------:R-:W-:Y:S02]  /*f360*/  HMMA.16816.F32.BF16 R60, R100, R8, R60 ;  /* 0x00000008643c723c */ /* 0x000fe4000004183c */
[----:B------:R-:W-:Y:S02]  /*f370*/  LDSM.16.MT88.4 R100, [R3+0x3e000] ;  /* 0x03e000000364783b */ /* 0x000fe40000004200 */
[----:B------:R-:W-:-:S04]  /*f380*/  IADD3 R113, R113, R122, RZ ;  /* 0x0000007a71717210 */ /* 0x000fc80007ffe0ff */
[-C--:B0-----:R-:W-:Y:S01]  /*f390*/  HMMA.16816.F32.BF16 R48, R96, R10.reuse, R48 ;  /* 0x0000000a6030723c */ /* 0x081fe20000041830 */
[----:B------:R-:W-:Y:S07]  /*f3a0*/  LDSM.16.MT88.4 R96, [R3+0x3e080] ;  /* 0x03e080000360783b */ /* 0x000fee0000004200 */
[----:B-1----:R-:W-:Y:S01]  /*f3b0*/  HMMA.16816.F32.BF16 R52, R92, R10, R52 ;  /* 0x0000000a5c34723c */ /* 0x002fe20000041834 */
[----:B------:R-:W-:Y:S01]  /*f3c0*/  LDSM.16.MT88.4 R92, [R3+0x3e100] ;  /* 0x03e10000035c783b */ /* 0x000fe20000004200 */
[----:B---3--:R-:W-:-:S06]  /*f3d0*/  LOP3.LUT R116, R116, 0x1c, RZ, 0xc0, !PT ;  /* 0x0000001c74747812 */ /* 0x008fcc00078ec0ff */
[----:B--2---:R-:W-:Y:S01]  /*f3e0*/  HMMA.16816.F32.BF16 R36, R88, R10, R36 ;  /* 0x0000000a5824723c */ /* 0x004fe20000041824 */
[----:B------:R0:W-:Y:S01]  /*f3f0*/  LDSM.16.MT88.4 R88, [R3+0x3e180] ;  /* 0x03e180000358783b */ /* 0x0001e20000004200 */
[C---:B------:R-:W-:Y:S01]  /*f400*/  LEA.HI R122, R116.reuse, 0x90, RZ, 0x1e ;  /* 0x00000090747a7811 */ /* 0x040fe200078ff0ff */
[----:B0-----:R-:W-:Y:S01]  /*f410*/  IMAD.SHL.U32 R3, R123, 0x2, RZ ;  /* 0x000000027b037824 */ /* 0x001fe200078e00ff */
[----:B------:R-:W-:Y:S02]  /*f420*/  LEA.HI R123, R116, 0x98, RZ, 0x1e ;  /* 0x00000098747b7811 */ /* 0x000fe400078ff0ff */
[----:B------:R-:W0:Y:S01]  /*f430*/  S2R R116, SR_TID.X ;  /* 0x0000000000747919 */ /* 0x000e220000002100 */
[----:B------:R-:W-:Y:S01]  /*f440*/  IMAD.SHL.U32 R110, R121, 0x100, RZ ;  /* 0x00000100796e7824 */ /* 0x000fe200078e00ff */
[----:B------:R-:W-:Y:S02]  /*f450*/  HMMA.16816.F32.BF16 R72, R104, R8, R72 ;  /* 0x000000086848723c */ /* 0x000fe40000041848 */
[----:B------:R1:W2:Y:S01]  /*f460*/  LDSM.16.MT88.4 R104, [R108+0x3e180] ;  /* 0x03e180006c68783b */ /* 0x0002a20000004200 */
[----:B------:R-:W-:-:S02]  /*f470*/  IMAD.IADD R110, R110, 0x1, R122 ;  /* 0x000000016e6e7824 */ /* 0x000fc400078e027a */
[----:B-1----:R-:W-:Y:S01]  /*f480*/  IMAD.SHL.U32 R108, R121, 0x100, RZ ;  /* 0x00000100796c7824 */ /* 0x002fe200078e00ff */
[----:B0-----:R-:W-:-:S04]  /*f490*/  LOP3.LUT R116, R116, 0x1c, RZ, 0xc0, !PT ;  /* 0x0000001c74747812 */ /* 0x001fc800078ec0ff */
[C---:B------:R-:W-:Y:S02]  /*f4a0*/  LEA.HI R122, R116.reuse, 0x88, RZ, 0x1e ;  /* 0x00000088747a7811 */ /* 0x040fe400078ff0ff */
[----:B------:R-:W-:-:S05]  /*f4b0*/  LEA.HI R116, R116, 0x80, RZ, 0x1e ;  /* 0x0000008074747811 */ /* 0x000fca00078ff0ff */
[----:B------:R-:W-:Y:S02]  /*f4c0*/  IMAD.IADD R108, R108, 0x1, R116 ;  /* 0x000000016c6c7824 */ /* 0x000fe400078e0274 */
[----:B------:R-:W0:Y:S01]  /*f4d0*/  S2R R116, SR_TID.X ;  /* 0x0000000000747919 */ /* 0x000e220000002100 */
[C---:B------:R-:W-:Y:S02]  /*f4e0*/  IMAD.SHL.U32 R111, R121.reuse, 0x100, RZ ;  /* 0x00000100796f7824 */ /* 0x040fe400078e00ff */
[----:B------:R-:W-:-:S03]  /*f4f0*/  IMAD.SHL.U32 R109, R121, 0x100, RZ ;  /* 0x00000100796d7824 */ /* 0x000fc600078e00ff */
[----:B------:R-:W-:Y:S02]  /*f500*/  IADD3 R111, R111, R123, RZ ;  /* 0x0000007b6f6f7210 */ /* 0x000fe40007ffe0ff */
[----:B------:R-:W-:Y:S02]  /*f510*/  IADD3 R109, R109, R122, RZ ;  /* 0x0000007a6d6d7210 */ /* 0x000fe40007ffe0ff */
[----:B0-----:R-:W-:-:S04]  /*f520*/  LOP3.LUT R116, R116, 0x1c, RZ, 0xc0, !PT ;  /* 0x0000001c74747812 */ /* 0x001fc800078ec0ff */
[C---:B------:R-:W-:Y:S02]  /*f530*/  LEA.HI R123, R116.reuse, 0xf8, RZ, 0x1e ;  /* 0x000000f8747b7811 */ /* 0x040fe400078ff0ff */
[----:B------:R-:W-:Y:S02]  /*f540*/  LEA.HI R122, R116, 0xf0, RZ, 0x1e ;  /* 0x000000f0747a7811 */ /* 0x000fe400078ff0ff */
[----:B------:R-:W0:Y:S01]  /*f550*/  S2R R116, SR_TID.X ;  /* 0x0000000000747919 */ /* 0x000e220000002100 */
[-C--:B------:R-:W-:Y:S07]  /*f560*/  HMMA.16816.F32.BF16 R68, R80, R10.reuse, R68 ;  /* 0x0000000a5044723c */ /* 0x080fee0000041844 */
[----:B------:R-:W-:Y:S01]  /*f570*/  IMAD.SHL.U32 R80, R121, 0x100, RZ ;  /* 0x0000010079507824 */ /* 0x000fe200078e00ff */
[----:B------:R-:W-:Y:S03]  /*f580*/  HMMA.16816.F32.BF16 R76, R76, R10, R24 ;  /* 0x0000000a4c4c723c */ /* 0x000fe60000041818 */
[----:B------:R-:W-:-:S05]  /*f590*/  IMAD.IADD R80, R80, 0x1, R122 ;  /* 0x0000000150507824 */ /* 0x000fca00078e027a */
[----:B------:R-:W-:Y:S01]  /*f5a0*/  HMMA.16816.F32.BF16 R24, R84, R10, R72 ;  /* 0x0000000a5418723c */ /* 0x000fe20000041848 */
[----:B0-----:R-:W-:-:S06]  /*f5b0*/  LOP3.LUT R116, R116, 0x1c, RZ, 0xc0, !PT ;  /* 0x0000001c74747812 */ /* 0x001fcc00078ec0ff */
[----:B------:R-:W-:Y:S01]  /*f5c0*/  IMAD.SHL.U32 R74, R121, 0x100, RZ ;  /* 0x00000100794a7824 */ /* 0x000fe200078e00ff */
        /* <DEDUP_REMOVED lines=12> */
[----:B------:R-:W-:Y:S01]  /*f690*/  LEA.HI R2, R2, R3, RZ, 0x1e ;  /* 0x0000000302027211 */ /* 0x000fe200078ff0ff */
[----:B------:R-:W-:Y:S02]  /*f6a0*/  IMAD.SHL.U32 R3, R121, 0x100, RZ ;  /* 0x0000010079037824 */ /* 0x000fe400078e00ff */
[----:B------:R1:W-:Y:S02]  /*f6b0*/  STL [R1+0x850], R0 ;  /* 0x0008500001007387 */ /* 0x0003e40000100800 */
[----:B------:R-:W-:Y:S01]  /*f6c0*/  IMAD.IADD R3, R3, 0x1, R122 ;  /* 0x0000000103037824 */ /* 0x000fe200078e027a */
[----:B--2---:R-:W-:Y:S01]  /*f6d0*/  HMMA.16816.F32.BF16 R12, R104, R10, R12 ;  /* 0x0000000a680c723c */ /* 0x004fe2000004180c */
[C---:B------:R-:W-:Y:S01]  /*f6e0*/  IMAD.SHL.U32 R72, R121.reuse, 0x100, RZ ;  /* 0x0000010079487824 */ /* 0x040fe200078e00ff */
[----:B------:R-:W2:Y:S01]  /*f6f0*/  LDL R125, [R1+0x584] ;  /* 0x00058400017d7983 */ /* 0x000ea20000100800 */
[----:B-1----:R-:W-:Y:S01]  /*f700*/  IMAD.SHL.U32 R0, R121, 0x100, RZ ;  /* 0x0000010079007824 */ /* 0x002fe200078e00ff */
[----:B0-----:R-:W-:-:S04]  /*f710*/  LOP3.LUT R116, R116, 0x1c, RZ, 0xc0, !PT ;  /* 0x0000001c74747812 */ /* 0x001fc800078ec0ff */
[C---:B------:R-:W-:Y:S02]  /*f720*/  LEA.HI R122, R116.reuse, 0xc8, RZ, 0x1e ;  /* 0x000000c8747a7811 */ /* 0x040fe400078ff0ff */
[----:B------:R-:W-:-:S05]  /*f730*/  LEA.HI R116, R116, 0xc0, RZ, 0x1e ;  /* 0x000000c074747811 */ /* 0x000fca00078ff0ff */
[----:B------:R-:W-:Y:S02]  /*f740*/  IMAD.IADD R0, R0, 0x1, R116 ;  /* 0x0000000100007824 */ /* 0x000fe400078e0274 */
[----:B------:R-:W0:Y:S01]  /*f750*/  S2R R116, SR_TID.X ;  /* 0x0000000000747919 */ /* 0x000e220000002100 */
[----:B------:R-:W-:Y:S01]  /*f760*/  HMMA.16816.F32.BF16 R40, R100, R10, R40 ;  /* 0x0000000a6428723c */ /* 0x000fe20000041828 */
[----:B------:R-:W-:-:S07]  /*f770*/  IMAD.SHL.U32 R115, R121, 0x100, RZ ;  /* 0x0000010079737824 */ /* 0x000fce00078e00ff */
[-C--:B------:R-:W-:Y:S08]  /*f780*/  HMMA.16816.F32.BF16 R56, R96, R10.reuse, R56 ;  /* 0x0000000a6038723c */ /* 0x080ff00000041838 */
[-C--:B------:R-:W-:Y:S08]  /*f790*/  HMMA.16816.F32.BF16 R32, R92, R10.reuse, R32 ;  /* 0x0000000a5c20723c */ /* 0x080ff00000041820 */
[----:B------:R-:W-:Y:S01]  /*f7a0*/  HMMA.16816.F32.BF16 R16, R88, R10, R16 ;  /* 0x0000000a5810723c */ /* 0x000fe20000041810 */
[----:B0-----:R-:W-:-:S07]  /*f7b0*/  LOP3.LUT R116, R116, 0x1c, RZ, 0xc0, !PT ;  /* 0x0000001c74747812 */ /* 0x001fce00078ec0ff */
[----:B------:R-:W-:Y:S01]  /*f7c0*/  HMMA.16816.F32.BF16 R8, R64, R10, R60 ;  /* 0x0000000a4008723c */ /* 0x000fe2000004183c */
[----:B------:R-:W-:-:S06]  /*f7d0*/  IADD3 R72, R72, R123, RZ ;  /* 0x0000007b48487210 */ /* 0x000fcc0007ffe0ff */
[----:B------:R-:W-:Y:S01]  /*f7e0*/  IADD3 R61, P2, R2, UR4, RZ ;  /* 0x00000004023d7c10 */ /* 0x000fe2000ff5e0ff */
[----:B------:R-:W-:Y:S02]  /*f7f0*/  IMAD.SHL.U32 R2, R121, 0x100, RZ ;  /* 0x0000010079027824 */ /* 0x000fe400078e00ff */
[----:B------:R-:W0:Y:S01]  /*f800*/  S2R R121, SR_CTAID.X ;  /* 0x0000000000797919 */ /* 0x000e220000002500 */
[----:B------:R-:W-:Y:S02]  /*f810*/  LEA.HI R123, R116, 0x78, RZ, 0x1e ;  /* 0x00000078747b7811 */ /* 0x000fe400078ff0ff */
[----:B------:R-:W-:Y:S02]  /*f820*/  IADD3 R2, R2, R122, RZ ;  /* 0x0000007a02027210 */ /* 0x000fe40007ffe0ff */
[----:B------:R-:W-:Y:S02]  /*f830*/  LEA.HI R122, R116, 0x70, RZ, 0x1e ;  /* 0x00000070747a7811 */ /* 0x000fe400078ff0ff */
[----:B------:R-:W1:Y:S01]  /*f840*/  S2R R116, SR_TID.X ;  /* 0x0000000000747919 */ /* 0x000e620000002100 */
[----:B0-----:R-:W-:-:S04]  /*f850*/  IMAD.SHL.U32 R99, R121, 0x100, RZ ;  /* 0x0000010079637824 */ /* 0x001fc800078e00ff */
[----:B------:R-:W-:Y:S01]  /*f860*/  IMAD.IADD R99, R99, 0x1, R122 ;  /* 0x0000000163637824 */ /* 0x000fe200078e027a */
[----:B-1----:R-:W-:Y:S02]  /*f870*/  LOP3.LUT R122, R116, 0x1c, RZ, 0xc0, !PT ;  /* 0x0000001c747a7812 */ /* 0x002fe400078ec0ff */
[----:B------:R-:W-:Y:S02]  /*f880*/  SHF.L.U32 R98, R121, 0x8, RZ ;  /* 0x0000000879627819 */ /* 0x000fe400000006ff */
[----:B------:R-:W-:-:S05]  /*f890*/  LEA.HI R116, R122, 0x68, RZ, 0x1e ;  /* 0x000000687a747811 */ /* 0x000fca00078ff0ff */
[----:B------:R-:W-:Y:S02]  /*f8a0*/  IMAD.IADD R98, R98, 0x1, R116 ;  /* 0x0000000162627824 */ /* 0x000fe400078e0274 */
[----:B------:R-:W0:Y:S01]  /*f8b0*/  S2R R116, SR_TID.X ;  /* 0x0000000000747919 */ /* 0x000e220000002100 */
[----:B------:R-:W-:Y:S01]  /*f8c0*/  IMAD.SHL.U32 R97, R121, 0x100, RZ ;  /* 0x0000010079617824 */ /* 0x000fe200078e00ff */
[----:B------:R-:W-:-:S04]  /*f8d0*/  LEA.HI R122, R122, 0x60, RZ, 0x1e ;  /* 0x000000607a7a7811 */ /* 0x000fc800078ff0ff */
[----:B------:R-:W-:Y:S01]  /*f8e0*/  IADD3 R97, R97, R122, RZ ;  /* 0x0000007a61617210 */ /* 0x000fe20007ffe0ff */
[----:B------:R-:W-:Y:S01]  /*f8f0*/  IMAD.SHL.U32 R96, R121, 0x100, RZ ;  /* 0x0000010079607824 */ /* 0x000fe200078e00ff */
[C---:B0-----:R-:W-:Y:S02]  /*f900*/  LOP3.LUT R122, R116.reuse, 0x1c, RZ, 0xc0, !PT ;  /* 0x0000001c747a7812 */ /* 0x041fe400078ec0ff */
[----:B------:R-:W-:Y:S02]  /*f910*/  LOP3.LUT R116, R116, 0x1c, RZ, 0xc0, !PT ;  /* 0x0000001c74747812 */ /* 0x000fe400078ec0ff */
[----:B------:R-:W-:-:S05]  /*f920*/  LEA.HI R122, R122, 0x58, RZ, 0x1e ;  /* 0x000000587a7a7811 */ /* 0x000fca00078ff0ff */
[----:B------:R-:W-:Y:S01]  /*f930*/  IMAD.IADD R96, R96, 0x1, R122 ;  /* 0x0000000160607824 */ /* 0x000fe200078e027a */
[----:B------:R-:W-:Y:S02]  /*f940*/  LEA.HI R122, R116, 0x50, RZ, 0x1e ;  /* 0x00000050747a7811 */ /* 0x000fe400078ff0ff */
[----:B------:R-:W0:Y:S01]  /*f950*/  S2R R116, SR_TID.X ;  /* 0x0000000000747919 */ /* 0x000e220000002100 */
[C---:B------:R-:W-:Y:S01]  /*f960*/  SHF.L.U32 R95, R121.reuse, 0x8, RZ ;  /* 0x00000008795f7819 */ /* 0x040fe200000006ff */
[----:B------:R-:W-:-:S04]  /*f970*/  IMAD.SHL.U32 R94, R121, 0x100, RZ ;  /* 0x00000100795e7824 */ /* 0x000fc800078e00ff */
[----:B------:R-:W-:Y:S01]  /*f980*/  IMAD.IADD R95, R95, 0x1, R122 ;  /* 0x000000015f5f7824 */ /* 0x000fe200078e027a */
[----:B------:R-:W-:Y:S01]  /*f990*/  IADD3 R115, R115, R124, RZ ;  /* 0x0000007c73737210 */ /* 0x000fe20007ffe0ff */
[----:B------:R-:W-:Y:S01]  /*f9a0*/  IMAD.X R62, RZ, RZ, UR5, P2 ;  /* 0x00000005ff3e7e24 */ /* 0x000fe200090e06ff */
[----:B------:R-:W-:Y:S02]  /*f9b0*/  ISETP.GT.U32.AND P2, PT, R61, R114, PT ;  /* 0x000000723d00720c */ /* 0x000fe40003f44070 */
[C---:B0-----:R-:W-:Y:S02]  /*f9c0*/  LOP3.LUT R122, R116.reuse, 0x1c, RZ, 0xc0, !PT ;  /* 0x0000001c747a7812 */ /* 0x041fe400078ec0ff */
[----:B------:R-:W-:Y:S02]  /*f9d0*/  LOP3.LUT R116, R116, 0x1c, RZ, 0xc0, !PT ;  /* 0x0000001c74747812 */ /* 0x000fe400078ec0ff */
[----:B------:R-:W-:-:S04]  /*f9e0*/  LEA.HI R122, R122, 0x48, RZ, 0x1e ;  /* 0x000000487a7a7811 */ /* 0x000fc800078ff0ff */
[----:B------:R-:W-:Y:S02]  /*f9f0*/  IADD3 R94, R94, R122, RZ ;  /* 0x0000007a5e5e7210 */ /* 0x000fe40007ffe0ff */
[----:B------:R-:W-:Y:S02]  /*fa00*/  LEA.HI R122, R116, 0x40, RZ, 0x1e ;  /* 0x00000040747a7811 */ /* 0x000fe400078ff0ff */
[----:B------:R-:W0:Y:S01]  /*fa10*/  S2R R116, SR_TID.X ;  /* 0x0000000000747919 */ /* 0x000e220000002100 */
[----:B------:R-:W-:Y:S02]  /*fa20*/  ISETP.GT.U32.AND P1, PT, R61, R115, PT ;  /* 0x000000733d00720c */ /* 0x000fe40003f24070 */
[C---:B------:R-:W-:Y:S02]  /*fa30*/  ISETP.GT.U32.AND.EX P2, PT, R62.reuse, RZ, PT, P2 ;  /* 0x000000ff3e00720c */ /* 0x040fe40003f44120 */
[----:B------:R-:W-:Y:S02]  /*fa40*/  ISETP.GT.U32.AND.EX P1, PT, R62, RZ, PT, P1 ;  /* 0x000000ff3e00720c */ /* 0x000fe40003f24110 */
[----:B------:R-:W-:-:S02]  /*fa50*/  SEL R63, RZ, 0x1fffe, !P2 ;  /* 0x0001fffeff3f7807 */ /* 0x000fc40005000000 */
[C---:B------:R-:W-:Y:S02]  /*fa60*/  ISETP.GT.U32.AND P3, PT, R61.reuse, R113, PT ;  /* 0x000000713d00720c */ /* 0x040fe40003f64070 */
[----:B------:R-:W-:Y:S02]  /*fa70*/  ISETP.GT.U32.AND P2, PT, R61, R112, PT ;  /* 0x000000703d00720c */ /* 0x000fe40003f44070 */
[----:B------:R-:W-:Y:S02]  /*fa80*/  SEL R60, RZ, 0x1, !P1 ;  /* 0x00000001ff3c7807 */ /* 0x000fe40004800000 */
[C---:B------:R-:W-:Y:S02]  /*fa90*/  ISETP.GT.U32.AND.EX P1, PT, R62.reuse, RZ, PT, P3 ;  /* 0x000000ff3e00720c */ /* 0x040fe40003f24130 */
[----:B------:R-:W-:Y:S02]  /*faa0*/  ISETP.GT.U32.AND.EX P2, PT, R62, RZ, PT, P2 ;  /* 0x000000ff3e00720c */ /* 0x000fe40003f44120 */
[----:B------:R-:W-:Y:S01]  /*fab0*/  IADD3 R63, R60, R63, RZ ;  /* 0x0000003f3c3f7210 */ /* 0x000fe20007ffe0ff */
[----:B------:R-:W-:Y:S01]  /*fac0*/  IMAD.SHL.U32 R93, R121, 0x100, RZ ;  /* 0x00000100795d7824 */ /* 0x000fe200078e00ff */
[----:B------:R-:W-:-:S02]  /*fad0*/  SEL R60, RZ, 0x4, !P1 ;  /* 0x00000004ff3c7807 */ /* 0x000fc40004800000 */
[----:B------:R-:W-:Y:S02]  /*fae0*/  SEL R64, RZ, 0x7fff8, !P2 ;  /* 0x0007fff8ff407807 */ /* 0x000fe40005000000 */
[C---:B------:R-:W-:Y:S02]  /*faf0*/  ISETP.GT.U32.AND P1, PT, R61.reuse, R111, PT ;  /* 0x0000006f3d00720c */ /* 0x040fe40003f24070 */
[----:B------:R-:W-:Y:S01]  /*fb00*/  ISETP.GT.U32.AND P2, PT, R61, R110, PT ;  /* 0x0000006e3d00720c */ /* 0x000fe20003f44070 */
[----:B------:R-:W-:Y:S01]  /*fb10*/  IMAD.IADD R93, R93, 0x1, R122 ;  /* 0x000000015d5d7824 */ /* 0x000fe200078e027a */
[----:B------:R-:W-:Y:S02]  /*fb20*/  LOP3.LUT R63, R63, 0x3, RZ, 0xc0, !PT ;  /* 0x000000033f3f7812 */ /* 0x000fe400078ec0ff */
[C---:B------:R-:W-:Y:S02]  /*fb30*/  ISETP.GT.U32.AND.EX P1, PT, R62.reuse, RZ, PT, P1 ;  /* 0x000000ff3e00720c */ /* 0x040fe40003f24110 */
[----:B------:R-:W-:-:S02]  /*fb40*/  ISETP.GT.U32.AND.EX P2, PT, R62, RZ, PT, P2 ;  /* 0x000000ff3e00720c */ /* 0x000fc40003f44120 */
[----:B------:R-:W-:Y:S02]  /*fb50*/  ISETP.GT.U32.AND P3, PT, R61, R109, PT ;  /* 0x0000006d3d00720c */ /* 0x000fe40003f64070 */
[----:B0-----:R-:W-:Y:S02]  /*fb60*/  LOP3.LUT R122, R116, 0x1c, RZ, 0xc0, !PT ;  /* 0x0000001c747a7812 */ /* 0x001fe400078ec0ff */
[----:B------:R-:W-:Y:S02]  /*fb70*/  IADD3 R63, R63, R64, R60 ;  /* 0x000000403f3f7210 */ /* 0x000fe40007ffe03c */
[----:B------:R-:W-:Y:S02]  /*fb80*/  SEL R60, RZ, 0x1, !P1 ;  /* 0x00000001ff3c7807 */ /* 0x000fe40004800000 */
[----:B------:R-:W-:Y:S02]  /*fb90*/  SEL R64, RZ, 0x1fffe, !P2 ;  /* 0x0001fffeff407807 */ /* 0x000fe40005000000 */
[----:B------:R-:W-:-:S02]  /*fba0*/  ISETP.GT.U32.AND P2, PT, R61, R108, PT ;  /* 0x0000006c3d00720c */ /* 0x000fc40003f44070 */
[----:B------:R-:W-:Y:S02]  /*fbb0*/  ISETP.GT.U32.AND.EX P1, PT, R62, RZ, PT, P3 ;  /* 0x000000ff3e00720c */ /* 0x000fe40003f24130 */
[----:B------:R-:W-:Y:S02]  /*fbc0*/  LEA.HI R122, R122, 0x38, RZ, 0x1e ;  /* 0x000000387a7a7811 */ /* 0x000fe400078ff0ff */
[----:B------:R-:W-:Y:S02]  /*fbd0*/  SHF.L.U32 R92, R121, 0x8, RZ ;  /* 0x00000008795c7819 */ /* 0x000fe400000006ff */
[----:B------:R-:W-:Y:S02]  /*fbe0*/  LOP3.LUT R116, R116, 0x1c, RZ, 0xc0, !PT ;  /* 0x0000001c74747812 */ /* 0x000fe400078ec0ff */
[----:B------:R-:W-:Y:S01]  /*fbf0*/  IADD3 R60, R60, R64, RZ ;  /* 0x000000403c3c7210 */ /* 0x000fe20007ffe0ff */
[----:B------:R-:W-:Y:S01]  /*fc00*/  IMAD.IADD R92, R92, 0x1, R122 ;  /* 0x000000015c5c7824 */ /* 0x000fe200078e027a */
[----:B------:R-:W-:-:S02]  /*fc10*/  ISETP.GT.U32.AND.EX P2, PT, R62, RZ, PT, P2 ;  /* 0x000000ff3e00720c */ /* 0x000fc40003f44120 */
[----:B------:R-:W-:Y:S02]  /*fc20*/  SEL R64, RZ, 0x4, !P1 ;  /* 0x00000004ff407807 */ /* 0x000fe40004800000 */
[C---:B------:R-:W-:Y:S02]  /*fc30*/  ISETP.GT.U32.AND P1, PT, R61.reuse, R80, PT ;  /* 0x000000503d00720c */ /* 0x040fe40003f24070 */
[----:B------:R-:W-:Y:S02]  /*fc40*/  LEA.HI R122, R116, 0x30, RZ, 0x1e ;  /* 0x00000030747a7811 */ /* 0x000fe400078ff0ff */
[----:B------:R-:W-:Y:S01]  /*fc50*/  ISETP.GT.U32.AND P3, PT, R61, R81, PT ;  /* 0x000000513d00720c */ /* 0x000fe20003f64070 */
[----:B------:R-:W0:Y:S01]  /*fc60*/  S2R R116, SR_TID.X ;  /* 0x0000000000747919 */ /* 0x000e220000002100 */
[----:B------:R-:W-:Y:S02]  /*fc70*/  LOP3.LUT R60, R60, 0x3, RZ, 0xc0, !PT ;  /* 0x000000033c3c7812 */ /* 0x000fe400078ec0ff */
[----:B------:R-:W-:-:S02]  /*fc80*/  SEL R65, RZ, 0x7fff8, !P2 ;  /* 0x0007fff8ff417807 */ /* 0x000fc40005000000 */
[C---:B------:R-:W-:Y:S02]  /*fc90*/  ISETP.GT.U32.AND.EX P1, PT, R62.reuse, RZ, PT, P1 ;  /* 0x000000ff3e00720c */ /* 0x040fe40003f24110 */
[C---:B------:R-:W-:Y:S02]  /*fca0*/  ISETP.GT.U32.AND P2, PT, R61.reuse, R75, PT ;  /* 0x0000004b3d00720c */ /* 0x040fe40003f44070 */
[----:B------:R-:W-:Y:S02]  /*fcb0*/  ISETP.GT.U32.AND.EX P3, PT, R62, RZ, PT, P3 ;  /* 0x000000ff3e00720c */ /* 0x000fe40003f64130 */
[----:B------:R-:W-:Y:S02]  /*fcc0*/  ISETP.GT.U32.AND P4, PT, R61, R74, PT ;  /* 0x0000004a3d00720c */ /* 0x000fe40003f84070 */
[----:B------:R-:W-:Y:S02]  /*fcd0*/  IADD3 R64, R60, R65, R64 ;  /* 0x000000413c407210 */ /* 0x000fe40007ffe040 */
[----:B------:R-:W-:-:S02]  /*fce0*/  SEL R65, RZ, 0x1fffe, !P1 ;  /* 0x0001fffeff417807 */ /* 0x000fc40004800000 */
[C---:B------:R-:W-:Y:S02]  /*fcf0*/  ISETP.GT.U32.AND.EX P1, PT, R62.reuse, RZ, PT, P2 ;  /* 0x000000ff3e00720c */ /* 0x040fe40003f24120 */
[----:B------:R-:W-:Y:S02]  /*fd00*/  SEL R60, RZ, 0x1, !P3 ;  /* 0x00000001ff3c7807 */ /* 0x000fe40005800000 */
[----:B------:R-:W-:Y:S02]  /*fd10*/  ISETP.GT.U32.AND.EX P2, PT, R62, RZ, PT, P4 ;  /* 0x000000ff3e00720c */ /* 0x000fe40003f44140 */
[----:B------:R-:W-:Y:S02]  /*fd20*/  IADD3 R60, R60, R65, RZ ;  /* 0x000000413c3c7210 */ /* 0x000fe40007ffe0ff */
[----:B------:R-:W-:Y:S02]  /*fd30*/  SEL R66, RZ, 0x7fff8, !P2 ;  /* 0x0007fff8ff427807 */ /* 0x000fe40005000000 */
[----:B------:R-:W-:-:S02]  /*fd40*/  ISETP.GT.U32.AND P2, PT, R61, R3, PT ;  /* 0x000000033d00720c */ /* 0x000fc40003f44070 */
[----:B------:R-:W-:Y:S02]  /*fd50*/  LOP3.LUT R60, R60, 0x3, RZ, 0xc0, !PT ;  /* 0x000000033c3c7812 */ /* 0x000fe400078ec0ff */
[----:B------:R-:W-:Y:S01]  /*fd60*/  SEL R65, RZ, 0x4, !P1 ;  /* 0x00000004ff417807 */ /* 0x000fe20004800000 */
[----:B------:R-:W-:Y:S01]  /*fd70*/  IMAD.SHL.U32 R91, R121, 0x100, RZ ;  /* 0x00000100795b7824 */ /* 0x000fe200078e00ff */
[----:B------:R-:W-:Y:S02]  /*fd80*/  ISETP.GT.U32.AND P1, PT, R61, R72, PT ;  /* 0x000000483d00720c */ /* 0x000fe40003f24070 */
[----:B------:R-:W-:Y:S02]  /*fd90*/  ISETP.GT.U32.AND.EX P2, PT, R62, RZ, PT, P2 ;  /* 0x000000ff3e00720c */ /* 0x000fe40003f44120 */
[----:B------:R-:W-:Y:S02]  /*fda0*/  IADD3 R87, R60, R66, R65 ;  /* 0x000000423c577210 */ /* 0x000fe40007ffe041 */
[----:B------:R-:W-:-:S02]  /*fdb0*/  ISETP.GT.U32.AND.EX P1, PT, R62, RZ, PT, P1 ;  /* 0x000000ff3e00720c */ /* 0x000fc40003f24110 */
[----:B------:R-:W-:Y:S02]  /*fdc0*/  SEL R65, RZ, 0x1fffe, !P2 ;  /* 0x0001fffeff417807 */ /* 0x000fe40005000000 */
[----:B------:R-:W-:Y:S02]  /*fdd0*/  ISETP.GT.U32.AND P2, PT, R61, R0, PT ;  /* 0x000000003d00720c */ /* 0x000fe40003f44070 */
[----:B------:R-:W-:Y:S02]  /*fde0*/  IADD3 R91, R91, R122, RZ ;  /* 0x0000007a5b5b7210 */ /* 0x000fe40007ffe0ff */
[----:B0-----:R-:W-:Y:S02]  /*fdf0*/  LOP3.LUT R122, R116, 0x1c, RZ, 0xc0, !PT ;  /* 0x0000001c747a7812 */ /* 0x001fe400078ec0ff */
[----:B------:R-:W-:Y:S02]  /*fe00*/  ISETP.GT.U32.AND P4, PT, R61, R2, PT ;  /* 0x000000023d00720c */ /* 0x000fe40003f84070 */
[----:B------:R-:W-:-:S02]  /*fe10*/  SEL R60, RZ, 0x1, !P1 ;  /* 0x00000001ff3c7807 */ /* 0x000fc40004800000 */
[----:B------:R-:W-:Y:S01]  /*fe20*/  ISETP.GT.U32.AND.EX P2, PT, R62, RZ, PT, P2 ;  /* 0x000000ff3e00720c */ /* 0x000fe20003f44120 */
[----:B------:R-:W-:Y:S01]  /*fe30*/  IMAD.SHL.U32 R90, R121, 0x100, RZ ;  /* 0x00000100795a7824 */ /* 0x000fe200078e00ff */
[----:B------:R-:W-:Y:S02]  /*fe40*/  LEA.HI R122, R122, 0x28, RZ, 0x1e ;  /* 0x000000287a7a7811 */ /* 0x000fe400078ff0ff */
[----:B------:R-:W-:Y:S02]  /*fe50*/  IADD3 R60, R60, R65, RZ ;  /* 0x000000413c3c7210 */ /* 0x000fe40007ffe0ff */
[----:B------:R-:W-:Y:S02]  /*fe60*/  ISETP.GT.U32.AND.EX P1, PT, R62, RZ, PT, P4 ;  /* 0x000000ff3e00720c */ /* 0x000fe40003f24140 */
[----:B------:R-:W-:Y:S02]  /*fe70*/  LOP3.LUT R116, R116, 0x1c, RZ, 0xc0, !PT ;  /* 0x0000001c74747812 */ /* 0x000fe400078ec0ff */
[----:B------:R-:W-:-:S02]  /*fe80*/  SEL R65, RZ, 0x7fff8, !P2 ;  /* 0x0007fff8ff417807 */ /* 0x000fc40005000000 */
[C---:B------:R-:W-:Y:S01]  /*fe90*/  ISETP.GE.U32.AND P2, PT, R61.reuse, R114, PT ;  /* 0x000000723d00720c */ /* 0x040fe20003f46070 */
[----:B------:R-:W-:Y:S01]  /*fea0*/  IMAD.IADD R90, R90, 0x1, R122 ;  /* 0x000000015a5a7824 */ /* 0x000fe200078e027a */
[----:B------:R-:W-:Y:S02]  /*feb0*/  SEL R66, RZ, 0x4, !P1 ;  /* 0x00000004ff427807 */ /* 0x000fe40004800000 */
[----:B------:R-:W-:Y:S02]  /*fec0*/  LOP3.LUT R60, R60, 0x3, RZ, 0xc0, !PT ;  /* 0x000000033c3c7812 */ /* 0x000fe400078ec0ff */
[----:B------:R-:W-:Y:S02]  /*fed0*/  ISETP.GE.U32.AND P1, PT, R61, R115, PT ;  /* 0x000000733d00720c */ /* 0x000fe40003f26070 */
[----:B------:R-:W-:Y:S02]  /*fee0*/  LEA.HI R122, R116, 0x20, RZ, 0x1e ;  /* 0x00000020747a7811 */ /* 0x000fe400078ff0ff */
[----:B------:R-:W-:Y:S01]  /*fef0*/  ISETP.GE.U32.AND.EX P2, PT, R62, RZ, PT, P2 ;  /* 0x000000ff3e00720c */ /* 0x000fe20003f46120 */
[----:B------:R-:W0:Y:S01]  /*ff00*/  S2R R116, SR_TID.X ;  /* 0x0000000000747919 */ /* 0x000e220000002100 */
[----:B------:R-:W-:-:S02]  /*ff10*/  IADD3 R66, R60, R65, R66 ;  /* 0x000000413c427210 */ /* 0x000fc40007ffe042 */
[C---:B------:R-:W-:Y:S02]  /*ff20*/  ISETP.GE.U32.AND.EX P1, PT, R62.reuse, RZ, PT, P1 ;  /* 0x000000ff3e00720c */ /* 0x040fe40003f26110 */
[----:B------:R-:W-:Y:S02]  /*ff30*/  SEL R65, RZ, 0x1fffe, P2 ;  /* 0x0001fffeff417807 */ /* 0x000fe40001000000 */
[C---:B------:R-:W-:Y:S02]  /*ff40*/  ISETP.GE.U32.AND P4, PT, R61.reuse, R113, PT ;  /* 0x000000713d00720c */ /* 0x040fe40003f86070 */
[----:B------:R-:W-:Y:S02]  /*ff50*/  ISETP.GE.U32.AND P2, PT, R61, R112, PT ;  /* 0x000000703d00720c */ /* 0x000fe40003f46070 */
[----:B------:R-:W-:Y:S02]  /*ff60*/  SEL R60, RZ, 0x1, P1 ;  /* 0x00000001ff3c7807 */ /* 0x000fe40000800000 */
[----:B------:R-:W-:-:S02]  /*ff70*/  ISETP.GE.U32.AND.EX P1, PT, R62, RZ, PT, P4 ;  /* 0x000000ff3e00720c */ /* 0x000fc40003f26140 */
[----:B------:R-:W-:Y:S01]  /*ff80*/  ISETP.GE.U32.AND.EX P2, PT, R62, RZ, PT, P2 ;  /* 0x000000ff3e00720c */ /* 0x000fe20003f46120 */
[----:B------:R-:W-:Y:S01]  /*ff90*/  IMAD.IADD R60, R60, 0x1, R65 ;  /* 0x000000013c3c7824 */ /* 0x000fe200078e0241 */
[----:B------:R-:W-:Y:S02]  /*ffa0*/  SEL R65, RZ, 0x4, P1 ;  /* 0x00000004ff417807 */ /* 0x000fe40000800000 */
[----:B------:R-:W-:Y:S02]  /*ffb0*/  SEL R67, RZ, 0x7fff8, P2 ;  /* 0x0007fff8ff437807 */ /* 0x000fe40001000000 */
[C---:B------:R-:W-:Y:S02]  /*ffc0*/  ISETP.GE.U32.AND P1, PT, R61.reuse, R111, PT ;  /* 0x0000006f3d00720c */ /* 0x040fe40003f26070 */
[----:B------:R-:W-:Y:S02]  /*ffd0*/  ISETP.GE.U32.AND P2, PT, R61, R110, PT ;  /* 0x0000006e3d00720c */ /* 0x000fe40003f46070 */
[----:B------:R-:W-:-:S02]  /*ffe0*/  LOP3.LUT R60, R60, 0x3, RZ, 0xc0, !PT ;  /* 0x000000033c3c7812 */ /* 0x000fc400078ec0ff */
[C---:B------:R-:W-:Y:S02]  /*fff0*/  ISETP.GE.U32.AND.EX P1, PT, R62.reuse, RZ, PT, P1 ;  /* 0x000000ff3e00720c */ /* 0x040fe40003f26110 */
[----:B------:R-:W-:Y:S02]  /*10000*/  ISETP.GE.U32.AND.EX P2, PT, R62, RZ, PT, P2 ;  /* 0x000000ff3e00720c */ /* 0x000fe40003f46120 */
[----:B------:R-:W-:Y:S02]  /*10010*/  SHF.L.U32 R89, R121, 0x8, RZ ;  /* 0x0000000879597819 */ /* 0x000fe400000006ff */
[----:B------:R-:W-:Y:S02]  /*10020*/  ISETP.GE.U32.AND P4, PT, R61, R109, PT ;  /* 0x0000006d3d00720c */ /* 0x000fe40003f86070 */
[----:B------:R-:W-:Y:S01]  /*10030*/  IADD3 R73, R60, R67, R65 ;  /* 0x000000433c497210 */ /* 0x000fe20007ffe041 */
[----:B------:R-:W-:Y:S01]  /*10040*/  IMAD.IADD R89, R89, 0x1, R122 ;  /* 0x0000000159597824 */ /* 0x000fe200078e027a */
[----:B------:R-:W-:-:S02]  /*10050*/  SEL R60, RZ, 0x1, P1 ;  /* 0x00000001ff3c7807 */ /* 0x000fc40000800000 */
[----:B------:R-:W-:Y:S02]  /*10060*/  SEL R65, RZ, 0x1fffe, P2 ;  /* 0x0001fffeff417807 */ /* 0x000fe40001000000 */
[----:B------:R-:W-:Y:S02]  /*10070*/  ISETP.GE.U32.AND P2, PT, R61, R108, PT ;  /* 0x0000006c3d00720c */ /* 0x000fe40003f46070 */
[----:B------:R-:W-:Y:S02]  /*10080*/  ISETP.GE.U32.AND.EX P1, PT, R62, RZ, PT, P4 ;  /* 0x000000ff3e00720c */ /* 0x000fe40003f26140 */
[----:B0-----:R-:W-:Y:S01]  /*10090*/  LOP3.LUT R122, R116, 0x1c, RZ, 0xc0, !PT ;  /* 0x0000001c747a7812 */ /* 0x001fe200078ec0ff */
[----:B------:R-:W-:Y:S01]  /*100a0*/  IMAD.IADD R60, R60, 0x1, R65 ;  /* 0x000000013c3c7824 */ /* 0x000fe200078e0241 */
[----:B------:R-:W-:Y:S01]  /*100b0*/  ISETP.GE.U32.AND.EX P2, PT, R62, RZ, PT, P2 ;  /* 0x000000ff3e00720c */ /* 0x000fe20003f46120 */
[----:B------:R-:W-:Y:S01]  /*100c0*/  IMAD.SHL.U32 R88, R121, 0x100, RZ ;  /* 0x0000010079587824 */ /* 0x000fe200078e00ff */
[----:B------:R-:W-:-:S02]  /*100d0*/  SEL R65, RZ, 0x4, P1 ;  /* 0x00000004ff417807 */ /* 0x000fc40000800000 */
[----:B------:R-:W-:Y:S02]  /*100e0*/  LEA.HI R122, R122, 0x18, RZ, 0x1e ;  /* 0x000000187a7a7811 */ /* 0x000fe400078ff0ff */
[----:B------:R-:W-:Y:S02]  /*100f0*/  LOP3.LUT R116, R116, 0x1c, RZ, 0xc0, !PT ;  /* 0x0000001c74747812 */ /* 0x000fe400078ec0ff */
[C---:B------:R-:W-:Y:S02]  /*10100*/  ISETP.GE.U32.AND P1, PT, R61.reuse, R80, PT ;  /* 0x000000503d00720c */ /* 0x040fe40003f26070 */
[----:B------:R-:W-:Y:S02]  /*10110*/  ISETP.GE.U32.AND P5, PT, R61, R81, PT ;  /* 0x000000513d00720c */ /* 0x000fe40003fa6070 */
[----:B------:R-:W-:Y:S02]  /*10120*/  LOP3.LUT R60, R60, 0x3, RZ, 0xc0, !PT ;  /* 0x000000033c3c7812 */ /* 0x000fe400078ec0ff */
[----:B------:R-:W-:-:S02]  /*10130*/  SEL R67, RZ, 0x7fff8, P2 ;  /* 0x0007fff8ff437807 */ /* 0x000fc40001000000 */
[----:B------:R-:W-:Y:S02]  /*10140*/  IADD3 R88, R88, R122, RZ ;  /* 0x0000007a58587210 */ /* 0x000fe40007ffe0ff */
[----:B------:R-:W-:Y:S02]  /*10150*/  ISETP.GE.U32.AND.EX P1, PT, R62, RZ, PT, P1 ;  /* 0x000000ff3e00720c */ /* 0x000fe40003f26110 */
[----:B------:R-:W-:Y:S02]  /*10160*/  LEA.HI R122, R116, 0x10, RZ, 0x1e ;  /* 0x00000010747a7811 */ /* 0x000fe400078ff0ff */
[C---:B------:R-:W-:Y:S01]  /*10170*/  ISETP.GE.U32.AND P2, PT, R61.reuse, R75, PT ;  /* 0x0000004b3d00720c */ /* 0x040fe20003f46070 */
[----:B------:R-:W0:Y:S01]  /*10180*/  S2R R116, SR_TID.X ;  /* 0x0000000000747919 */ /* 0x000e220000002100 */
[----:B------:R-:W-:Y:S02]  /*10190*/  ISETP.GE.U32.AND.EX P5, PT, R62, RZ, PT, P5 ;  /* 0x000000ff3e00720c */ /* 0x000fe40003fa6150 */
[----:B------:R-:W-:-:S02]  /*101a0*/  ISETP.GE.U32.AND P4, PT, R61, R74, PT ;  /* 0x0000004a3d00720c */ /* 0x000fc40003f86070 */
[----:B------:R-:W-:Y:S02]  /*101b0*/  IADD3 R82, R60, R67, R65 ;  /* 0x000000433c527210 */ /* 0x000fe40007ffe041 */
[----:B------:R-:W-:Y:S02]  /*101c0*/  SEL R65, RZ, 0x1fffe, P1 ;  /* 0x0001fffeff417807 */ /* 0x000fe40000800000 */
[C---:B------:R-:W-:Y:S02]  /*101d0*/  ISETP.GE.U32.AND.EX P1, PT, R62.reuse, RZ, PT, P2 ;  /* 0x000000ff3e00720c */ /* 0x040fe40003f26120 */
[----:B------:R-:W-:Y:S02]  /*101e0*/  SEL R60, RZ, 0x1, P5 ;  /* 0x00000001ff3c7807 */ /* 0x000fe40002800000 */
[----:B------:R-:W-:Y:S02]  /*101f0*/  ISETP.GE.U32.AND.EX P2, PT, R62, RZ, PT, P4 ;  /* 0x000000ff3e00720c */ /* 0x000fe40003f46140 */
[----:B------:R-:W-:-:S02]  /*10200*/  IADD3 R60, R60, R65, RZ ;  /* 0x000000413c3c7210 */ /* 0x000fc40007ffe0ff */
[----:B------:R-:W-:Y:S02]  /*10210*/  SEL R67, RZ, 0x7fff8, P2 ;  /* 0x0007fff8ff437807 */ /* 0x000fe40001000000 */
[C---:B------:R-:W-:Y:S02]  /*10220*/  ISETP.GE.U32.AND P2, PT, R61.reuse, R72, PT ;  /* 0x000000483d00720c */ /* 0x040fe40003f46070 */
[----:B------:R-:W-:Y:S02]  /*10230*/  ISETP.GE.U32.AND P4, PT, R61, R3, PT ;  /* 0x000000033d00720c */ /* 0x000fe40003f86070 */
[----:B------:R-:W-:Y:S02]  /*10240*/  LOP3.LUT R60, R60, 0x3, RZ, 0xc0, !PT ;  /* 0x000000033c3c7812 */ /* 0x000fe400078ec0ff */
[----:B------:R-:W-:Y:S02]  /*10250*/  SEL R65, RZ, 0x4, P1 ;  /* 0x00000004ff417807 */ /* 0x000fe40000800000 */
[----:B------:R-:W-:-:S02]  /*10260*/  ISETP.GE.U32.AND.EX P2, PT, R62, RZ, PT, P2 ;  /* 0x000000ff3e00720c */ /* 0x000fc40003f46120 */
[----:B------:R-:W-:Y:S02]  /*10270*/  ISETP.GE.U32.AND.EX P4, PT, R62, RZ, PT, P4 ;  /* 0x000000ff3e00720c */ /* 0x000fe40003f86140 */
[----:B------:R-:W-:Y:S02]  /*10280*/  IADD3 R83, R60, R67, R65 ;  /* 0x000000433c537210 */ /* 0x000fe40007ffe041 */
[----:B------:R-:W-:Y:S02]  /*10290*/  SEL R60, RZ, 0x1, P2 ;  /* 0x00000001ff3c7807 */ /* 0x000fe40001000000 */
[----:B------:R-:W-:Y:S02]  /*102a0*/  SEL R65, RZ, 0x1fffe, P4 ;  /* 0x0001fffeff417807 */ /* 0x000fe40002000000 */
[C---:B------:R-:W-:Y:S02]  /*102b0*/  ISETP.GE.U32.AND P1, PT, R61.reuse, R2, PT ;  /* 0x000000023d00720c */ /* 0x040fe40003f26070 */
[----:B------:R-:W-:-:S02]  /*102c0*/  ISETP.GE.U32.AND P2, PT, R61, R0, PT ;  /* 0x000000003d00720c */ /* 0x000fc40003f46070 */
[C---:B------:R-:W-:Y:S01]  /*102d0*/  SHF.L.U32 R100, R121.reuse, 0x8, RZ ;  /* 0x0000000879647819 */ /* 0x040fe200000006ff */
[----:B------:R-:W-:Y:S01]  /*102e0*/  IMAD.IADD R60, R60, 0x1, R65 ;  /* 0x000000013c3c7824 */ /* 0x000fe200078e0241 */
[C---:B------:R-:W-:Y:S01]  /*102f0*/  ISETP.GE.U32.AND.EX P1, PT, R62.reuse, RZ, PT, P1 ;  /* 0x000000ff3e00720c */ /* 0x040fe20003f26110 */
[----:B------:R-:W-:Y:S01]  /*10300*/  IMAD.SHL.U32 R3, R121, 0x100, RZ ;  /* 0x0000010079037824 */ /* 0x000fe200078e00ff */
[----:B------:R-:W-:Y:S02]  /*10310*/  ISETP.GE.U32.AND.EX P2, PT, R62, RZ, PT, P2 ;  /* 0x000000ff3e00720c */ /* 0x000fe40003f46120 */
[----:B0-----:R-:W-:Y:S01]  /*10320*/  LOP3.LUT R116, R116, 0x1c, RZ, 0xc0, !PT ;  /* 0x0000001c74747812 */ /* 0x001fe200078ec0ff */
[----:B------:R-:W-:Y:S01]  /*10330*/  IMAD.IADD R100, R100, 0x1, R123 ;  /* 0x0000000164647824 */ /* 0x000fe200078e027b */
[----:B------:R-:W-:Y:S01]  /*10340*/  LOP3.LUT R60, R60, 0x3, RZ, 0xc0, !PT ;  /* 0x000000033c3c7812 */ /* 0x000fe200078ec0ff */
[----:B------:R-:W-:Y:S01]  /*10350*/  IMAD.IADD R3, R3, 0x1, R122 ;  /* 0x0000000103037824 */ /* 0x000fe200078e027a */
[----:B------:R-:W-:-:S02]  /*10360*/  SEL R65, RZ, 0x4, P1 ;  /* 0x00000004ff417807 */ /* 0x000fc40000800000 */
[----:B------:R-:W-:Y:S02]  /*10370*/  SEL R67, RZ, 0x7fff8, P2 ;  /* 0x0007fff8ff437807 */ /* 0x000fe40001000000 */
[----:B------:R-:W-:Y:S01]  /*10380*/  LEA.HI R122, R116, 0x8, RZ, 0x1e ;  /* 0x00000008747a7811 */ /* 0x000fe200078ff0ff */
[----:B------:R-:W-:Y:S01]  /*10390*/  FMUL R85, R5, c[0x0][0x188] ;  /* 0x0000620005557a20 */ /* 0x000fe20000400000 */
[----:B------:R-:W0:Y:S01]  /*103a0*/  S2R R116, SR_TID.X ;  /* 0x0000000000747919 */ /* 0x000e220000002100 */
[----:B------:R-:W-:Y:S01]  /*103b0*/  ISETP.GT.U32.AND P1, PT, R61, R100, PT ;  /* 0x000000643d00720c */ /* 0x000fe20003f24070 */
[----:B------:R-:W-:Y:S01]  /*103c0*/  FMUL R84, R53, c[0x0][0x188] ;  /* 0x0000620035547a20 */ /* 0x000fe20000400000 */
[----:B------:R-:W-:Y:S01]  /*103d0*/  IADD3 R86, R60, R67, R65 ;  /* 0x000000433c567210 */ /* 0x000fe20007ffe041 */
[----:B------:R-:W-:Y:S01]  /*103e0*/  FMUL R5, R10, c[0x0][0x188] ;  /* 0x000062000a057a20 */ /* 0x000fe20000400000 */
[----:B------:R-:W-:Y:S01]  /*103f0*/  ISETP.GT.U32.AND P2, PT, R61, R99, PT ;  /* 0x000000633d00720c */ /* 0x000fe20003f44070 */
[----:B------:R-:W-:-:S02]  /*10400*/  FMUL R65, R52, c[0x0][0x188] ;  /* 0x0000620034417a20 */ /* 0x000fc40000400000 */
[----:B------:R-:W-:Y:S01]  /*10410*/  FMUL R53, R57, c[0x0][0x188] ;  /* 0x0000620039357a20 */ /* 0x000fe20000400000 */
[----:B------:R-:W-:Y:S01]  /*10420*/  ISETP.GT.U32.AND.EX P1, PT, R62, RZ, PT, P1 ;  /* 0x000000ff3e00720c */ /* 0x000fe20003f24110 */
[----:B------:R-:W-:Y:S02]  /*10430*/  FMUL R52, R58, c[0x0][0x188] ;  /* 0x000062003a347a20 */ /* 0x000fe40000400000 */
[----:B------:R-:W-:Y:S01]  /*10440*/  FMUL R57, R70, c[0x0][0x188] ;  /* 0x0000620046397a20 */ /* 0x000fe20000400000 */
[----:B------:R-:W-:Y:S01]  /*10450*/  ISETP.GT.U32.AND.EX P2, PT, R62, RZ, PT, P2 ;  /* 0x000000ff3e00720c */ /* 0x000fe20003f44120 */
[----:B------:R-:W-:Y:S01]  /*10460*/  FMUL R58, R68, c[0x0][0x188] ;  /* 0x00006200443a7a20 */ /* 0x000fe20000400000 */
[----:B------:R-:W-:Y:S01]  /*10470*/  FSEL R5, R5, -INF , !P3 ;  /* 0xff80000005057808 */ /* 0x000fe20005800000 */
[----:B------:R-:W-:Y:S01]  /*10480*/  FMUL R72, R4, c[0x0][0x188] ;  /* 0x0000620004487a20 */ /* 0x000fe20000400000 */
[----:B------:R-:W-:Y:S01]  /*10490*/  ISETP.GT.U32.AND P3, PT, R61, R97, PT ;  /* 0x000000613d00720c */ /* 0x000fe20003f64070 */
[----:B------:R-:W-:Y:S01]  /*104a0*/  FMUL R4, R11, c[0x0][0x188] ;  /* 0x000062000b047a20 */ /* 0x000fe20000400000 */
[----:B------:R-:W-:Y:S01]  /*104b0*/  FSEL R57, R57, -INF , !P1 ;  /* 0xff80000039397808 */ /* 0x000fe20004800000 */
[----:B------:R-:W-:Y:S01]  /*104c0*/  FMUL R67, R54, c[0x0][0x188] ;  /* 0x0000620036437a20 */ /* 0x000fe20000400000 */
[----:B------:R-:W-:Y:S01]  /*104d0*/  ISETP.GT.U32.AND P1, PT, R61, R95, PT ;  /* 0x0000005f3d00720c */ /* 0x000fe20003f24070 */
[----:B------:R-:W-:Y:S01]  /*104e0*/  FMUL R54, R56, c[0x0][0x188] ;  /* 0x0000620038367a20 */ /* 0x000fe20000400000 */
[----:B------:R-:W-:-:S02]  /*104f0*/  FSEL R58, R58, -INF , !P2 ;  /* 0xff8000003a3a7808 */ /* 0x000fc40005000000 */
[C---:B------:R-:W-:Y:S02]  /*10500*/  ISETP.GT.U32.AND P2, PT, R61.reuse, R94, PT ;  /* 0x0000005e3d00720c */ /* 0x040fe40003f44070 */
[C---:B------:R-:W-:Y:S02]  /*10510*/  ISETP.GT.U32.AND P4, PT, R61.reuse, R98, PT ;  /* 0x000000623d00720c */ /* 0x040fe40003f84070 */
[----:B------:R-:W-:Y:S02]  /*10520*/  FSEL R4, R4, -INF , !P5 ;  /* 0xff80000004047808 */ /* 0x000fe40006800000 */
[C---:B------:R-:W-:Y:S02]  /*10530*/  ISETP.GT.U32.AND.EX P3, PT, R62.reuse, RZ, PT, P3 ;  /* 0x000000ff3e00720c */ /* 0x040fe40003f64130 */
[----:B------:R-:W-:Y:S02]  /*10540*/  ISETP.GT.U32.AND P5, PT, R61, R96, PT ;  /* 0x000000603d00720c */ /* 0x000fe40003fa4070 */
[----:B------:R-:W-:Y:S01]  /*10550*/  ISETP.GT.U32.AND.EX P1, PT, R62, RZ, PT, P1 ;  /* 0x000000ff3e00720c */ /* 0x000fe20003f24110 */
[----:B------:R-:W-:Y:S01]  /*10560*/  FMUL R6, R6, c[0x0][0x188] ;  /* 0x0000620006067a20 */ /* 0x000fe20000400000 */
[----:B------:R-:W-:-:S02]  /*10570*/  ISETP.GT.U32.AND.EX P2, PT, R62, RZ, PT, P2 ;  /* 0x000000ff3e00720c */ /* 0x000fc40003f44120 */
[----:B------:R-:W-:Y:S02]  /*10580*/  ISETP.GT.U32.AND.EX P4, PT, R62, RZ, PT, P4 ;  /* 0x000000ff3e00720c */ /* 0x000fe40003f84140 */
[----:B------:R-:W-:Y:S02]  /*10590*/  FSEL R54, R54, -INF , !P3 ;  /* 0xff80000036367808 */ /* 0x000fe40005800000 */
[----:B------:R-:W-:Y:S02]  /*105a0*/  ISETP.GT.U32.AND.EX P5, PT, R62, RZ, PT, P5 ;  /* 0x000000ff3e00720c */ /* 0x000fe40003fa4150 */
[C---:B------:R-:W-:Y:S02]  /*105b0*/  ISETP.GT.U32.AND P3, PT, R61.reuse, R92, PT ;  /* 0x0000005c3d00720c */ /* 0x040fe40003f64070 */
[----:B------:R-:W-:Y:S01]  /*105c0*/  FSEL R68, R72, -INF , !P1 ;  /* 0xff80000048447808 */ /* 0x000fe20004800000 */
[----:B------:R-:W-:Y:S01]  /*105d0*/  FMUL R78, R78, c[0x0][0x188] ;  /* 0x000062004e4e7a20 */ /* 0x000fe20000400000 */
[----:B------:R-:W-:-:S02]  /*105e0*/  ISETP.GT.U32.AND P1, PT, R61, R90, PT ;  /* 0x0000005a3d00720c */ /* 0x000fc40003f24070 */
[----:B------:R-:W-:Y:S02]  /*105f0*/  FSEL R75, R67, -INF , !P2 ;  /* 0xff800000434b7808 */ /* 0x000fe40005000000 */
[----:B------:R-:W-:Y:S02]  /*10600*/  FSEL R52, R52, -INF , !P4 ;  /* 0xff80000034347808 */ /* 0x000fe40006000000 */
[C---:B------:R-:W-:Y:S02]  /*10610*/  ISETP.GT.U32.AND P2, PT, R61.reuse, R89, PT ;  /* 0x000000593d00720c */ /* 0x040fe40003f44070 */
[----:B------:R-:W-:Y:S02]  /*10620*/  ISETP.GT.U32.AND P4, PT, R61, R93, PT ;  /* 0x0000005d3d00720c */ /* 0x000fe40003f84070 */
[----:B------:R-:W-:Y:S01]  /*10630*/  FSEL R60, R6, -INF , !P5 ;  /* 0xff800000063c7808 */ /* 0x000fe20006800000 */
[----:B------:R-:W-:Y:S01]  /*10640*/  FMUL R6, R42, c[0x0][0x188] ;  /* 0x000062002a067a20 */ /* 0x000fe20000400000 */
[C---:B------:R-:W-:Y:S01]  /*10650*/  ISETP.GT.U32.AND.EX P3, PT, R62.reuse, RZ, PT, P3 ;  /* 0x000000ff3e00720c */ /* 0x040fe20003f64130 */
[----:B------:R-:W-:Y:S01]  /*10660*/  IMAD.SHL.U32 R0, R121, 0x100, RZ ;  /* 0x0000010079007824 */ /* 0x000fe200078e00ff */
[----:B------:R-:W-:Y:S01]  /*10670*/  ISETP.GT.U32.AND.EX P1, PT, R62, RZ, PT, P1 ;  /* 0x000000ff3e00720c */ /* 0x000fe20003f24110 */
[----:B------:R-:W-:Y:S01]  /*10680*/  FMUL R10, R40, c[0x0][0x188] ;  /* 0x00006200280a7a20 */ /* 0x000fe20000400000 */
[----:B0-----:R-:W-:-:S02]  /*10690*/  LOP3.LUT R116, R116, 0x1c, RZ, 0xc0, !PT ;  /* 0x0000001c74747812 */ /* 0x001fc400078ec0ff */
[C---:B------:R-:W-:Y:S02]  /*106a0*/  ISETP.GT.U32.AND.EX P2, PT, R62.reuse, RZ, PT, P2 ;  /* 0x000000ff3e00720c */ /* 0x040fe40003f44120 */
[----:B------:R-:W-:Y:S02]  /*106b0*/  ISETP.GT.U32.AND.EX P4, PT, R62, RZ, PT, P4 ;  /* 0x000000ff3e00720c */ /* 0x000fe40003f84140 */
[----:B------:R-:W-:Y:S02]  /*106c0*/  FSEL R80, R78, -INF , !P3 ;  /* 0xff8000004e507808 */ /* 0x000fe40005800000 */
[----:B------:R-:W-:Y:S01]  /*106d0*/  ISETP.GT.U32.AND P3, PT, R61, R3, PT ;  /* 0x000000033d00720c */ /* 0x000fe20003f64070 */
[----:B------:R-:W-:Y:S01]  /*106e0*/  FMUL R74, R76, c[0x0][0x188] ;  /* 0x000062004c4a7a20 */ /* 0x000fe20000400000 */
[----:B------:R-:W-:Y:S02]  /*106f0*/  FSEL R40, R6, -INF , !P1 ;  /* 0xff80000006287808 */ /* 0x000fe40004800000 */
[----:B------:R-:W-:-:S02]  /*10700*/  LEA.HI R0, R116, R0, RZ, 0x1e ;  /* 0x0000000074007211 */ /* 0x000fc400078ff0ff */
[----:B------:R-:W-:Y:S01]  /*10710*/  FSEL R6, R10, -INF , !P2 ;  /* 0xff8000000a067808 */ /* 0x000fe20005000000 */
[----:B------:R-:W-:Y:S01]  /*10720*/  FMUL R10, R44, c[0x0][0x188] ;  /* 0x000062002c0a7a20 */ /* 0x000fe20000400000 */
[----:B------:R-:W-:Y:S02]  /*10730*/  FSEL R76, R65, -INF , !P4 ;  /* 0xff800000414c7808 */ /* 0x000fe40006000000 */
[C---:B------:R-:W-:Y:S02]  /*10740*/  ISETP.GE.U32.AND P2, PT, R61.reuse, R100, PT ;  /* 0x000000643d00720c */ /* 0x040fe40003f46070 */
[----:B------:R-:W-:Y:S02]  /*10750*/  ISETP.GT.U32.AND P4, PT, R61, R88, PT ;  /* 0x000000583d00720c */ /* 0x000fe40003f84070 */
[----:B------:R-:W-:Y:S02]  /*10760*/  SHF.L.U32 R2, R121, 0x8, RZ ;  /* 0x0000000879027819 */ /* 0x000fe400000006ff */
[----:B------:R-:W-:Y:S01]  /*10770*/  ISETP.GT.U32.AND.EX P3, PT, R62, RZ, PT, P3 ;  /* 0x000000ff3e00720c */ /* 0x000fe20003f64130 */
[----:B------:R-:W-:Y:S01]  /*10780*/  FMUL R71, R71, c[0x0][0x188] ;  /* 0x0000620047477a20 */ /* 0x000fe20000400000 */
[C---:B------:R-:W-:Y:S01]  /*10790*/  ISETP.GT.U32.AND P5, PT, R61.reuse, R91, PT ;  /* 0x0000005b3d00720c */ /* 0x040fe20003fa4070 */
[----:B------:R-:W-:Y:S01]  /*107a0*/  FMUL R11, R46, c[0x0][0x188] ;  /* 0x000062002e0b7a20 */ /* 0x000fe20000400000 */
[----:B------:R-:W-:-:S02]  /*107b0*/  ISETP.GT.U32.AND P1, PT, R61, R0, PT ;  /* 0x000000003d00720c */ /* 0x000fc40003f24070 */
[C---:B------:R-:W-:Y:S01]  /*107c0*/  ISETP.GE.U32.AND.EX P2, PT, R62.reuse, RZ, PT, P2 ;  /* 0x000000ff3e00720c */ /* 0x040fe20003f46120 */
[----:B------:R-:W-:Y:S01]  /*107d0*/  FMUL R81, R55, c[0x0][0x188] ;  /* 0x0000620037517a20 */ /* 0x000fe20000400000 */
[----:B------:R-:W-:Y:S01]  /*107e0*/  ISETP.GT.U32.AND.EX P4, PT, R62, RZ, PT, P4 ;  /* 0x000000ff3e00720c */ /* 0x000fe20003f84140 */
[----:B------:R-:W-:Y:S01]  /*107f0*/  IMAD.IADD R2, R2, 0x1, R122 ;  /* 0x0000000102027824 */ /* 0x000fe200078e027a */
[----:B------:R-:W-:Y:S01]  /*10800*/  FSEL R72, R10, -INF , !P3 ;  /* 0xff8000000a487808 */ /* 0x000fe20005800000 */
[----:B------:R-:W-:Y:S01]  /*10810*/  FMUL R10, R48, c[0x0][0x188] ;  /* 0x00006200300a7a20 */ /* 0x000fe20000400000 */
[C---:B------:R-:W-:Y:S01]  /*10820*/  ISETP.GT.U32.AND.EX P5, PT, R62.reuse, RZ, PT, P5 ;  /* 0x000000ff3e00720c */ /* 0x040fe20003fa4150 */
[----:B------:R-:W-:Y:S01]  /*10830*/  FMUL R55, R59, c[0x0][0x188] ;  /* 0x000062003b377a20 */ /* 0x000fe20000400000 */
[----:B------:R-:W-:Y:S01]  /*10840*/  ISETP.GT.U32.AND.EX P1, PT, R62, RZ, PT, P1 ;  /* 0x000000ff3e00720c */ /* 0x000fe20003f24110 */
[----:B------:R-:W-:Y:S01]  /*10850*/  FMUL R59, R69, c[0x0][0x188] ;  /* 0x00006200453b7a20 */ /* 0x000fe20000400000 */
[----:B------:R-:W-:Y:S01]  /*10860*/  FSEL R65, R71, -INF , !P2 ;  /* 0xff80000047417808 */ /* 0x000fe20005000000 */
[----:B------:R-:W-:Y:S01]  /*10870*/  FMUL R7, R7, c[0x0][0x188] ;  /* 0x0000620007077a20 */ /* 0x000fe20000400000 */
[----:B------:R-:W-:Y:S01]  /*10880*/  FSEL R69, R11, -INF , !P4 ;  /* 0xff8000000b457808 */ /* 0x000fe20006000000 */
[----:B------:R-:W-:Y:S01]  /*10890*/  FMUL R56, R77, c[0x0][0x188] ;  /* 0x000062004d387a20 */ /* 0x000fe20000400000 */
[----:B------:R-:W-:Y:S01]  /*108a0*/  ISETP.GE.U32.AND P2, PT, R61, R95, PT ;  /* 0x0000005f3d00720c */ /* 0x000fe20003f46070 */
[----:B------:R-:W-:Y:S01]  /*108b0*/  FMUL R41, R41, c[0x0][0x188] ;  /* 0x0000620029297a20 */ /* 0x000fe20000400000 */
[----:B------:R-:W-:Y:S01]  /*108c0*/  FSEL R42, R74, -INF , !P5 ;  /* 0xff8000004a2a7808 */ /* 0x000fe20006800000 */
[----:B------:R-:W-:Y:S01]  /*108d0*/  FMUL R79, R79, c[0x0][0x188] ;  /* 0x000062004f4f7a20 */ /* 0x000fe20000400000 */
[----:B------:R-:W-:Y:S01]  /*108e0*/  ISETP.GE.U32.AND P4, PT, R61, R99, PT ;  /* 0x000000633d00720c */ /* 0x000fe20003f86070 */
[----:B------:R-:W-:Y:S01]  /*108f0*/  FMUL R45, R45, c[0x0][0x188] ;  /* 0x000062002d2d7a20 */ /* 0x000fe20000400000 */
[----:B------:R-:W-:Y:S01]  /*10900*/  ISETP.GT.U32.AND P5, PT, R61, R2, PT ;  /* 0x000000023d00720c */ /* 0x000fe20003fa4070 */
[----:B------:R-:W-:Y:S01]  /*10910*/  FMUL R44, R49, c[0x0][0x188] ;  /* 0x00006200312c7a20 */ /* 0x000fe20000400000 */
[C---:B------:R-:W-:Y:S01]  /*10920*/  ISETP.GE.U32.AND P3, PT, R61.reuse, R98, PT ;  /* 0x000000623d00720c */ /* 0x040fe20003f66070 */
[----:B------:R-:W-:Y:S01]  /*10930*/  FMUL R36, R36, c[0x0][0x188] ;  /* 0x0000620024247a20 */ /* 0x000fe20000400000 */
[----:B------:R-:W-:Y:S01]  /*10940*/  FSEL R74, R10, -INF , !P1 ;  /* 0xff8000000a4a7808 */ /* 0x000fe20004800000 */
[----:B------:R-:W-:Y:S01]  /*10950*/  FMUL R38, R38, c[0x0][0x188] ;  /* 0x0000620026267a20 */ /* 0x000fe20000400000 */
[----:B------:R-:W-:Y:S01]  /*10960*/  ISETP.GE.U32.AND P1, PT, R61, R96, PT ;  /* 0x000000603d00720c */ /* 0x000fe20003f26070 */
[----:B------:R-:W-:Y:S01]  /*10970*/  FMUL R11, R50, c[0x0][0x188] ;  /* 0x00006200320b7a20 */ /* 0x000fe20000400000 */
[----:B------:R-:W-:Y:S01]  /*10980*/  ISETP.GE.U32.AND.EX P2, PT, R62, RZ, PT, P2 ;  /* 0x000000ff3e00720c */ /* 0x000fe20003f46120 */
[----:B------:R-:W-:Y:S01]  /*10990*/  FMUL R28, R28, c[0x0][0x188] ;  /* 0x000062001c1c7a20 */ /* 0x000fe20000400000 */
[----:B------:R-:W-:Y:S01]  /*109a0*/  ISETP.GE.U32.AND.EX P4, PT, R62, RZ, PT, P4 ;  /* 0x000000ff3e00720c */ /* 0x000fe20003f86140 */
[----:B------:R-:W-:Y:S01]  /*109b0*/  FMUL R30, R30, c[0x0][0x188] ;  /* 0x000062001e1e7a20 */ /* 0x000fe20000400000 */
[----:B------:R-:W-:Y:S01]  /*109c0*/  ISETP.GT.U32.AND.EX P5, PT, R62, RZ, PT, P5 ;  /* 0x000000ff3e00720c */ /* 0x000fe20003fa4150 */
[----:B------:R-:W-:Y:S01]  /*109d0*/  FMUL R24, R24, c[0x0][0x188] ;  /* 0x0000620018187a20 */ /* 0x000fe20000400000 */
[----:B------:R-:W-:Y:S01]  /*109e0*/  ISETP.GE.U32.AND.EX P3, PT, R62, RZ, PT, P3 ;  /* 0x000000ff3e00720c */ /* 0x000fe20003f66130 */
[----:B------:R-:W-:Y:S01]  /*109f0*/  FMUL R26, R26, c[0x0][0x188] ;  /* 0x000062001a1a7a20 */ /* 0x000fe20000400000 */
[----:B------:R-:W-:Y:S01]  /*10a00*/  ISETP.GE.U32.AND.EX P1, PT, R62, RZ, PT, P1 ;  /* 0x000000ff3e00720c */ /* 0x000fe20003f26110 */
[----:B------:R-:W-:Y:S01]  /*10a10*/  FMUL R20, R20, c[0x0][0x188] ;  /* 0x0000620014147a20 */ /* 0x000fe20000400000 */
[----:B------:R-:W-:Y:S01]  /*10a20*/  FSEL R77, R85, -INF , !P2 ;  /* 0xff800000554d7808 */ /* 0x000fe20005000000 */
[----:B------:R-:W-:Y:S01]  /*10a30*/  FMUL R12, R12, c[0x0][0x188] ;  /* 0x000062000c0c7a20 */ /* 0x000fe20000400000 */
[----:B------:R-:W-:Y:S01]  /*10a40*/  FSEL R67, R59, -INF , !P4 ;  /* 0xff8000003b437808 */ /* 0x000fe20006000000 */
[----:B------:R-:W0:Y:S01]  /*10a50*/  S2R R116, SR_TID.X ;  /* 0x0000000000747919 */ /* 0x000e220000002100 */
[----:B------:R-:W-:-:S02]  /*10a60*/  ISETP.GE.U32.AND P2, PT, R61, R90, PT ;  /* 0x0000005a3d00720c */ /* 0x000fc40003f46070 */
[----:B------:R-:W-:Y:S01]  /*10a70*/  FSEL R46, R11, -INF , !P5 ;  /* 0xff8000000b2e7808 */ /* 0x000fe20006800000 */
[----:B------:R-:W-:Y:S01]  /*10a80*/  IMAD.SHL.U32 R11, R63, 0x100, RZ ;  /* 0x000001003f0b7824 */ /* 0x000fe200078e00ff */
[----:B------:R-:W-:Y:S01]  /*10a90*/  FSEL R59, R55, -INF , !P3 ;  /* 0xff800000373b7808 */ /* 0x000fe20005800000 */
[----:B------:R-:W-:Y:S01]  /*10aa0*/  FMUL R8, R8, c[0x0][0x188] ;  /* 0x0000620008087a20 */ /* 0x000fe20000400000 */
[----:B------:R-:W-:Y:S01]  /*10ab0*/  FSEL R55, R7, -INF , !P1 ;  /* 0xff80000007377808 */ /* 0x000fe20004800000 */
[----:B------:R-:W-:Y:S01]  /*10ac0*/  FMUL R7, R43, c[0x0][0x188] ;  /* 0x000062002b077a20 */ /* 0x000fe20000400000 */
[----:B------:R-:W-:Y:S01]  /*10ad0*/  ISETP.GE.U32.AND.EX P2, PT, R62, RZ, PT, P2 ;  /* 0x000000ff3e00720c */ /* 0x000fe20003f46120 */
[----:B------:R-:W1:Y:S01]  /*10ae0*/  S2R R113, SR_TID.X ;  /* 0x0000000000717919 */ /* 0x000e620000002100 */
[----:B------:R-:W-:Y:S02]  /*10af0*/  LOP3.LUT R10, R87, 0xf, RZ, 0xc0, !PT ;  /* 0x0000000f570a7812 */ /* 0x000fe400078ec0ff */
[----:B------:R-:W-:Y:S01]  /*10b00*/  ISETP.GE.U32.AND P1, PT, R61, R91, PT ;  /* 0x0000005b3d00720c */ /* 0x000fe20003f26070 */
[----:B------:R-:W-:Y:S01]  /*10b10*/  FMUL R35, R35, c[0x0][0x188] ;  /* 0x0000620023237a20 */ /* 0x000fe20000400000 */
[----:B------:R-:W-:Y:S01]  /*10b20*/  LOP3.LUT R11, R11, 0xf00, RZ, 0xe2, !PT ;  /* 0x00000f000b0b7812 */ /* 0x000fe200078ee2ff */
[----:B------:R-:W-:Y:S01]  /*10b30*/  FMUL R27, R27, c[0x0][0x188] ;  /* 0x000062001b1b7a20 */ /* 0x000fe20000400000 */
[----:B------:R-:W-:Y:S01]  /*10b40*/  FSEL R91, R7, -INF , !P2 ;  /* 0xff800000075b7808 */ /* 0x000fe20005000000 */
[----:B------:R-:W-:Y:S01]  /*10b50*/  FMUL R23, R23, c[0x0][0x188] ;  /* 0x0000620017177a20 */ /* 0x000fe20000400000 */
[----:B------:R-:W-:Y:S01]  /*10b60*/  LEA R7, R66, R10, 0x4 ;  /* 0x0000000a42077211 */ /* 0x000fe200078e20ff */
[----:B------:R-:W3:Y:S01]  /*10b70*/  LDL R121, [R1+0x578] ;  /* 0x0005780001797983 */ /* 0x000ee20000100800 */
[----:B------:R-:W-:Y:S01]  /*10b80*/  LOP3.LUT R10, R83, 0xf, RZ, 0xc0, !PT ;  /* 0x0000000f530a7812 */ /* 0x000fe200078ec0ff */
[----:B------:R-:W-:Y:S01]  /*10b90*/  IMAD R11, R64, 0x1000, R11 ;  /* 0x00001000400b7824 */ /* 0x000fe200078e020b */
[----:B------:R-:W-:-:S02]  /*10ba0*/  ISETP.GE.U32.AND P4, PT, R61, R94, PT ;  /* 0x0000005e3d00720c */ /* 0x000fc40003f86070 */
[----:B------:R-:W-:Y:S02]  /*10bb0*/  ISETP.GE.U32.AND P5, PT, R61, R97, PT ;  /* 0x000000613d00720c */ /* 0x000fe40003fa6070 */
[----:B------:R-:W-:Y:S01]  /*10bc0*/  LOP3.LUT R7, R7, 0xff, RZ, 0xc0, !PT ;  /* 0x000000ff07077812 */ /* 0x000fe200078ec0ff */
[----:B------:R-:W-:Y:S01]  /*10bd0*/  IMAD R10, R86, 0x10, R10 ;  /* 0x00000010560a7824 */ /* 0x000fe200078e020a */
[----:B------:R-:W-:Y:S02]  /*10be0*/  SHF.L.U32 R43, R73, 0x8, RZ ;  /* 0x00000008492b7819 */ /* 0x000fe400000006ff */
[C---:B------:R-:W-:Y:S02]  /*10bf0*/  ISETP.GE.U32.AND.EX P4, PT, R62.reuse, RZ, PT, P4 ;  /* 0x000000ff3e00720c */ /* 0x040fe40003f86140 */
[----:B------:R-:W-:Y:S02]  /*10c00*/  ISETP.GE.U32.AND.EX P5, PT, R62, RZ, PT, P5 ;  /* 0x000000ff3e00720c */ /* 0x000fe40003fa6150 */
[----:B------:R-:W-:-:S02]  /*10c10*/  ISETP.GE.U32.AND P3, PT, R61, R93, PT ;  /* 0x0000005d3d00720c */ /* 0x000fc40003f66070 */
[----:B------:R-:W-:Y:S02]  /*10c20*/  IADD3 R11, R11, R7, RZ ;  /* 0x000000070b0b7210 */ /* 0x000fe40007ffe0ff */
[----:B------:R-:W-:Y:S02]  /*10c30*/  LOP3.LUT R43, R43, 0xf00, RZ, 0xe2, !PT ;  /* 0x00000f002b2b7812 */ /* 0x000fe400078ee2ff */
[----:B------:R-:W-:Y:S02]  /*10c40*/  FSEL R81, R81, -INF , !P4 ;  /* 0xff80000051517808 */ /* 0x000fe40006000000 */
[----:B------:R-:W-:Y:S02]  /*10c50*/  FSEL R53, R53, -INF , !P5 ;  /* 0xff80000035357808 */ /* 0x000fe40006800000 */
[----:B------:R-:W-:Y:S02]  /*10c60*/  ISETP.GE.U32.AND.EX P3, PT, R62, RZ, PT, P3 ;  /* 0x000000ff3e00720c */ /* 0x000fe40003f66130 */
[----:B------:R-:W-:-:S02]  /*10c70*/  ISETP.GE.U32.AND P4, PT, R61, R89, PT ;  /* 0x000000593d00720c */ /* 0x000fc40003f86070 */
[----:B------:R-:W-:Y:S02]  /*10c80*/  LOP3.LUT R7, R10, 0xff, RZ, 0xc0, !PT ;  /* 0x000000ff0a077812 */ /* 0x000fe400078ec0ff */
[----:B------:R-:W-:Y:S02]  /*10c90*/  ISETP.GE.U32.AND P5, PT, R61, R92, PT ;  /* 0x0000005c3d00720c */ /* 0x000fe40003fa6070 */
[----:B------:R-:W-:Y:S01]  /*10ca0*/  LOP3.LUT R10, R11, 0xffff, RZ, 0xc0, !PT ;  /* 0x0000ffff0b0a7812 */ /* 0x000fe200078ec0ff */
[----:B------:R-:W-:Y:S01]  /*10cb0*/  IMAD R43, R82, 0x1000, R43 ;  /* 0x00001000522b7824 */ /* 0x000fe200078e022b */
[----:B------:R-:W-:Y:S02]  /*10cc0*/  FSEL R84, R84, -INF , !P3 ;  /* 0xff80000054547808 */ /* 0x000fe40005800000 */
[C---:B------:R-:W-:Y:S02]  /*10cd0*/  ISETP.GE.U32.AND.EX P4, PT, R62.reuse, RZ, PT, P4 ;  /* 0x000000ff3e00720c */ /* 0x040fe40003f86140 */
[----:B------:R-:W-:-:S02]  /*10ce0*/  ISETP.GE.U32.AND.EX P5, PT, R62, RZ, PT, P5 ;  /* 0x000000ff3e00720c */ /* 0x000fc40003fa6150 */
[----:B------:R-:W-:Y:S02]  /*10cf0*/  ISETP.GE.U32.AND P3, PT, R61, R88, PT ;  /* 0x000000583d00720c */ /* 0x000fe40003f66070 */
[----:B------:R-:W-:Y:S01]  /*10d00*/  SHF.R.U32.HI R11, RZ, 0xf, R10 ;  /* 0x0000000fff0b7819 */ /* 0x000fe2000001160a */
[----:B------:R-:W-:Y:S01]  /*10d10*/  IMAD.IADD R7, R43, 0x1, R7 ;  /* 0x000000012b077824 */ /* 0x000fe200078e0207 */
[----:B------:R-:W-:Y:S01]  /*10d20*/  FSEL R41, R41, -INF , !P4 ;  /* 0xff80000029297808 */ /* 0x000fe20006000000 */
[----:B------:R-:W-:Y:S01]  /*10d30*/  FMUL R43, R47, c[0x0][0x188] ;  /* 0x000062002f2b7a20 */ /* 0x000fe20000400000 */
[----:B------:R-:W-:Y:S02]  /*10d40*/  FSEL R85, R79, -INF , !P5 ;  /* 0xff8000004f557808 */ /* 0x000fe40006800000 */
[----:B------:R-:W-:Y:S02]  /*10d50*/  ISETP.GE.U32.AND.EX P3, PT, R62, RZ, PT, P3 ;  /* 0x000000ff3e00720c */ /* 0x000fe40003f66130 */
[----:B------:R-:W-:-:S02]  /*10d60*/  LOP3.LUT P4, RZ, R11, 0x1, RZ, 0xc0, !PT ;  /* 0x000000010bff7812 */ /* 0x000fc4000788c0ff */
[----:B------:R-:W-:Y:S02]  /*10d70*/  ISETP.GE.U32.AND P5, PT, R61, R3, PT ;  /* 0x000000033d00720c */ /* 0x000fe40003fa6070 */
[----:B------:R-:W-:Y:S02]  /*10d80*/  SHF.R.U32.HI R11, RZ, 0xe, R10 ;  /* 0x0000000eff0b7819 */ /* 0x000fe4000001160a */
[----:B------:R-:W-:Y:S02]  /*10d90*/  FSEL R43, R43, -INF , !P3 ;  /* 0xff8000002b2b7808 */ /* 0x000fe40005800000 */
[----:B------:R-:W-:Y:S02]  /*10da0*/  ISETP.GE.U32.AND P2, PT, R61, R0, PT ;  /* 0x000000003d00720c */ /* 0x000fe40003f46070 */
[----:B------:R-:W-:Y:S01]  /*10db0*/  ISETP.GE.U32.AND.EX P5, PT, R62, RZ, PT, P5 ;  /* 0x000000ff3e00720c */ /* 0x000fe20003fa6150 */
[----:B------:R-:W4:Y:S01]  /*10dc0*/  LDL R0, [R1+0x5b0] ;  /* 0x0005b00001007983 */ /* 0x000f220000100800 */
[----:B------:R-:W-:-:S02]  /*10dd0*/  LOP3.LUT P3, RZ, R11, 0x1, RZ, 0xc0, !PT ;  /* 0x000000010bff7812 */ /* 0x000fc4000786c0ff */
[C---:B------:R-:W-:Y:S01]  /*10de0*/  ISETP.GE.U32.AND.EX P1, PT, R62.reuse, RZ, PT, P1 ;  /* 0x000000ff3e00720c */ /* 0x040fe20003f26110 */
[----:B------:R-:W2:Y:S01]  /*10df0*/  LDL.LU R110, [R1] ;  /* 0x00000000016e7983 */ /* 0x000ea20000300800 */
[----:B------:R-:W-:Y:S02]  /*10e00*/  SHF.R.U32.HI R11, RZ, 0xd, R10 ;  /* 0x0000000dff0b7819 */ /* 0x000fe4000001160a */
[----:B------:R-:W-:Y:S02]  /*10e10*/  ISETP.GE.U32.AND.EX P2, PT, R62, RZ, PT, P2 ;  /* 0x000000ff3e00720c */ /* 0x000fe40003f46120 */
[----:B------:R-:W-:Y:S02]  /*10e20*/  FSEL R47, R45, -INF , !P5 ;  /* 0xff8000002d2f7808 */ /* 0x000fe40006800000 */
[----:B------:R-:W-:Y:S02]  /*10e30*/  FSEL R89, R56, -INF , !P1 ;  /* 0xff80000038597808 */ /* 0x000fe40004800000 */
[----:B------:R-:W-:-:S02]  /*10e40*/  LOP3.LUT P5, RZ, R11, 0x1, RZ, 0xc0, !PT ;  /* 0x000000010bff7812 */ /* 0x000fc400078ac0ff */
[----:B------:R-:W-:Y:S02]  /*10e50*/  ISETP.GE.U32.AND P1, PT, R61, R2, PT ;  /* 0x000000023d00720c */ /* 0x000fe40003f26070 */
[--C-:B------:R-:W-:Y:S02]  /*10e60*/  SHF.R.U32.HI R11, RZ, 0xc, R10.reuse ;  /* 0x0000000cff0b7819 */ /* 0x100fe4000001160a */
[----:B------:R-:W-:Y:S01]  /*10e70*/  FSEL R86, R44, -INF , !P2 ;  /* 0xff8000002c567808 */ /* 0x000fe20005000000 */
[----:B------:R-:W-:Y:S01]  /*10e80*/  FMUL R44, R51, c[0x0][0x188] ;  /* 0x00006200332c7a20 */ /* 0x000fe20000400000 */
[----:B------:R-:W-:Y:S02]  /*10e90*/  ISETP.GE.U32.AND.EX P1, PT, R62, RZ, PT, P1 ;  /* 0x000000ff3e00720c */ /* 0x000fe40003f26110 */
[----:B------:R-:W-:Y:S02]  /*10ea0*/  LOP3.LUT P2, RZ, R11, 0x1, RZ, 0xc0, !PT ;  /* 0x000000010bff7812 */ /* 0x000fe4000784c0ff */
[----:B------:R-:W-:-:S02]  /*10eb0*/  SHF.R.U32.HI R11, RZ, 0xb, R10 ;  /* 0x0000000bff0b7819 */ /* 0x000fc4000001160a */
[----:B------:R-:W-:Y:S02]  /*10ec0*/  FSEL R79, R44, -INF , !P1 ;  /* 0xff8000002c4f7808 */ /* 0x000fe40004800000 */
[----:B------:R-:W-:Y:S02]  /*10ed0*/  LOP3.LUT P1, RZ, R11, 0x1, RZ, 0xc0, !PT ;  /* 0x000000010bff7812 */ /* 0x000fe4000782c0ff */
[--C-:B------:R-:W-:Y:S02]  /*10ee0*/  SHF.R.U32.HI R11, RZ, 0xa, R10.reuse ;  /* 0x0000000aff0b7819 */ /* 0x100fe4000001160a */
[----:B------:R-:W-:Y:S02]  /*10ef0*/  FSEL R64, R36, -INF , !P4 ;  /* 0xff80000024407808 */ /* 0x000fe40006000000 */
[----:B------:R-:W-:Y:S02]  /*10f00*/  LOP3.LUT P4, RZ, R11, 0x1, RZ, 0xc0, !PT ;  /* 0x000000010bff7812 */ /* 0x000fe4000788c0ff */
[----:B------:R-:W-:-:S02]  /*10f10*/  SHF.R.U32.HI R11, RZ, 0x9, R10 ;  /* 0x00000009ff0b7819 */ /* 0x000fc4000001160a */
[----:B------:R-:W-:Y:S02]  /*10f20*/  FSEL R63, R38, -INF , !P3 ;  /* 0xff800000263f7808 */ /* 0x000fe40005800000 */
[----:B------:R-:W-:Y:S02]  /*10f30*/  LOP3.LUT P3, RZ, R11, 0x1, RZ, 0xc0, !PT ;  /* 0x000000010bff7812 */ /* 0x000fe4000786c0ff */
[--C-:B------:R-:W-:Y:S02]  /*10f40*/  SHF.R.U32.HI R11, RZ, 0x8, R10.reuse ;  /* 0x00000008ff0b7819 */ /* 0x100fe4000001160a */
[----:B------:R-:W-:Y:S02]  /*10f50*/  FSEL R62, R28, -INF , !P5 ;  /* 0xff8000001c3e7808 */ /* 0x000fe40006800000 */
[----:B------:R-:W-:Y:S02]  /*10f60*/  LOP3.LUT P5, RZ, R11, 0x1, RZ, 0xc0, !PT ;  /* 0x000000010bff7812 */ /* 0x000fe400078ac0ff */
[----:B------:R-:W-:Y:S01]  /*10f70*/  SHF.R.U32.HI R11, RZ, 0x7, R10 ;  /* 0x00000007ff0b7819 */ /* 0x000fe2000001160a */
[----:B------:R-:W-:Y:S01]  /*10f80*/  FMUL R28, R32, c[0x0][0x188] ;  /* 0x00006200201c7a20 */ /* 0x000fe20000400000 */
[----:B------:R-:W-:-:S02]  /*10f90*/  FSEL R61, R30, -INF , !P2 ;  /* 0xff8000001e3d7808 */ /* 0x000fc40005000000 */
[----:B------:R-:W-:Y:S02]  /*10fa0*/  LOP3.LUT P2, RZ, R11, 0x1, RZ, 0xc0, !PT ;  /* 0x000000010bff7812 */ /* 0x000fe4000784c0ff */
[--C-:B------:R-:W-:Y:S02]  /*10fb0*/  SHF.R.U32.HI R11, RZ, 0x6, R10.reuse ;  /* 0x00000006ff0b7819 */ /* 0x100fe4000001160a */
[----:B------:R-:W-:Y:S01]  /*10fc0*/  FSEL R56, R28, -INF , !P1 ;  /* 0xff8000001c387808 */ /* 0x000fe20004800000 */
[----:B------:R-:W-:Y:S01]  /*10fd0*/  FMUL R28, R34, c[0x0][0x188] ;  /* 0x00006200221c7a20 */ /* 0x000fe20000400000 */
[----:B------:R-:W-:Y:S02]  /*10fe0*/  LOP3.LUT P1, RZ, R11, 0x1, RZ, 0xc0, !PT ;  /* 0x000000010bff7812 */ /* 0x000fe4000782c0ff */
[----:B------:R-:W-:Y:S02]  /*10ff0*/  SHF.R.U32.HI R11, RZ, 0x5, R10 ;  /* 0x00000005ff0b7819 */ /* 0x000fe4000001160a */
[----:B------:R-:W-:-:S02]  /*11000*/  FSEL R51, R28, -INF , !P4 ;  /* 0xff8000001c337808 */ /* 0x000fc40006000000 */
[----:B------:R-:W-:Y:S02]  /*11010*/  LOP3.LUT P4, RZ, R11, 0x1, RZ, 0xc0, !PT ;  /* 0x000000010bff7812 */ /* 0x000fe4000788c0ff */
[--C-:B------:R-:W-:Y:S02]  /*11020*/  SHF.R.U32.HI R11, RZ, 0x4, R10.reuse ;  /* 0x00000004ff0b7819 */ /* 0x100fe4000001160a */
[----:B------:R-:W-:Y:S02]  /*11030*/  FSEL R50, R24, -INF , !P3 ;  /* 0xff80000018327808 */ /* 0x000fe40005800000 */
[----:B------:R-:W-:Y:S02]  /*11040*/  LOP3.LUT P3, RZ, R11, 0x1, RZ, 0xc0, !PT ;  /* 0x000000010bff7812 */ /* 0x000fe4000786c0ff */
[----:B------:R-:W-:Y:S02]  /*11050*/  SHF.R.U32.HI R11, RZ, 0x3, R10 ;  /* 0x00000003ff0b7819 */ /* 0x000fe4000001160a */
[----:B------:R-:W-:-:S02]  /*11060*/  FSEL R48, R26, -INF , !P5 ;  /* 0xff8000001a307808 */ /* 0x000fc40006800000 */
[----:B------:R-:W-:Y:S02]  /*11070*/  LOP3.LUT P5, RZ, R11, 0x1, RZ, 0xc0, !PT ;  /* 0x000000010bff7812 */ /* 0x000fe400078ac0ff */
[--C-:B------:R-:W-:Y:S02]  /*11080*/  SHF.R.U32.HI R11, RZ, 0x2, R10.reuse ;  /* 0x00000002ff0b7819 */ /* 0x100fe4000001160a */
[----:B------:R-:W-:Y:S02]  /*11090*/  FSEL R45, R20, -INF , !P2 ;  /* 0xff800000142d7808 */ /* 0x000fe40005000000 */
[----:B------:R-:W-:Y:S01]  /*110a0*/  LOP3.LUT P2, RZ, R11, 0x1, RZ, 0xc0, !PT ;  /* 0x000000010bff7812 */ /* 0x000fe2000784c0ff */
[----:B------:R-:W-:Y:S01]  /*110b0*/  FMUL R11, R22, c[0x0][0x188] ;  /* 0x00006200160b7a20 */ /* 0x000fe20000400000 */
[----:B------:R-:W-:Y:S02]  /*110c0*/  SHF.R.U32.HI R10, RZ, 0x1, R10 ;  /* 0x00000001ff0a7819 */ /* 0x000fe4000001160a */
[----:B------:R-:W-:-:S02]  /*110d0*/  LOP3.LUT R7, R7, 0xffff, RZ, 0xc0, !PT ;  /* 0x0000ffff07077812 */ /* 0x000fc400078ec0ff */
[----:B------:R-:W-:Y:S02]  /*110e0*/  FSEL R22, R11, -INF , !P1 ;  /* 0xff8000000b167808 */ /* 0x000fe40004800000 */
[----:B------:R-:W-:Y:S02]  /*110f0*/  LOP3.LUT P1, RZ, R10, 0x1, RZ, 0xc0, !PT ;  /* 0x000000010aff7812 */ /* 0x000fe4000782c0ff */
[--C-:B------:R-:W-:Y:S01]  /*11100*/  SHF.R.U32.HI R10, RZ, 0xf, R7.reuse ;  /* 0x0000000fff0a7819 */ /* 0x100fe20000011607 */
[----:B------:R-:W-:Y:S01]  /*11110*/  FMUL R11, R14, c[0x0][0x188] ;  /* 0x000062000e0b7a20 */ /* 0x000fe20000400000 */
[----:B------:R-:W-:Y:S02]  /*11120*/  FSEL R20, R12, -INF , !P4 ;  /* 0xff8000000c147808 */ /* 0x000fe40006000000 */
[----:B------:R-:W-:Y:S02]  /*11130*/  LOP3.LUT P4, RZ, R10, 0x1, RZ, 0xc0, !PT ;  /* 0x000000010aff7812 */ /* 0x000fe4000788c0ff */
[----:B------:R-:W-:Y:S01]  /*11140*/  SHF.R.U32.HI R10, RZ, 0xe, R7 ;  /* 0x0000000eff0a7819 */ /* 0x000fe20000011607 */
[----:B------:R-:W-:Y:S01]  /*11150*/  FMUL R14, R16, c[0x0][0x188] ;  /* 0x00006200100e7a20 */ /* 0x000fe20000400000 */
[----:B------:R-:W-:-:S02]  /*11160*/  FSEL R16, R11, -INF , !P3 ;  /* 0xff8000000b107808 */ /* 0x000fc40005800000 */
[----:B------:R-:W-:Y:S01]  /*11170*/  LOP3.LUT P3, RZ, R10, 0x1, RZ, 0xc0, !PT ;  /* 0x000000010aff7812 */ /* 0x000fe2000786c0ff */
[----:B------:R-:W-:Y:S01]  /*11180*/  FMUL R12, R37, c[0x0][0x188] ;  /* 0x00006200250c7a20 */ /* 0x000fe20000400000 */
[----:B------:R-:W-:Y:S01]  /*11190*/  SHF.R.U32.HI R10, RZ, 0xd, R7 ;  /* 0x0000000dff0a7819 */ /* 0x000fe20000011607 */
[----:B------:R-:W-:Y:S01]  /*111a0*/  FMUL R11, R18, c[0x0][0x188] ;  /* 0x00006200120b7a20 */ /* 0x000fe20000400000 */
[----:B------:R-:W-:Y:S02]  /*111b0*/  FSEL R14, R14, -INF , !P5 ;  /* 0xff8000000e0e7808 */ /* 0x000fe40006800000 */
[----:B------:R-:W-:Y:S02]  /*111c0*/  FMNMX R30, R74, R86, !PT ;  /* 0x000000564a1e7209 */ /* 0x000fe40007800000 */
[----:B------:R-:W-:Y:S02]  /*111d0*/  LOP3.LUT P5, RZ, R10, 0x1, RZ, 0xc0, !PT ;  /* 0x000000010aff7812 */ /* 0x000fe400078ac0ff */
[----:B------:R-:W-:-:S02]  /*111e0*/  FMNMX R24, R46, R79, !PT ;  /* 0x0000004f2e187209 */ /* 0x000fc40007800000 */
[--C-:B------:R-:W-:Y:S02]  /*111f0*/  SHF.R.U32.HI R10, RZ, 0xc, R7.reuse ;  /* 0x0000000cff0a7819 */ /* 0x100fe40000011607 */
[----:B------:R-:W-:Y:S01]  /*11200*/  FSEL R83, R12, -INF , P4 ;  /* 0xff8000000c537808 */ /* 0x000fe20002000000 */
[----:B------:R-:W-:Y:S01]  /*11210*/  FMUL R12, R29, c[0x0][0x188] ;  /* 0x000062001d0c7a20 */ /* 0x000fe20000400000 */
[----:B------:R-:W-:Y:S01]  /*11220*/  FSEL R11, R11, -INF , !P2 ;  /* 0xff8000000b0b7808 */ /* 0x000fe20005000000 */
[----:B------:R-:W1:Y:S01]  /*11230*/  SHFL.BFLY PT, R29, R30, 0x2, 0x1f ;  /* 0x0c401f001e1d7f89 */ /* 0x000e6200000e0000 */
[----:B------:R-:W-:Y:S02]  /*11240*/  LOP3.LUT P2, RZ, R10, 0x1, RZ, 0xc0, !PT ;  /* 0x000000010aff7812 */ /* 0x000fe4000784c0ff */
[----:B------:R-:W-:Y:S01]  /*11250*/  SHF.R.U32.HI R10, RZ, 0xb, R7 ;  /* 0x0000000bff0a7819 */ /* 0x000fe20000011607 */
[----:B------:R-:W1:Y:S01]  /*11260*/  SHFL.BFLY PT, R28, R24, 0x2, 0x1f ;  /* 0x0c401f00181c7f89 */ /* 0x000e6200000e0000 */
[----:B------:R-:W-:Y:S01]  /*11270*/  FSEL R78, R12, -INF , P5 ;  /* 0xff8000000c4e7808 */ /* 0x000fe20002800000 */
[----:B------:R-:W-:Y:S01]  /*11280*/  FMUL R12, R33, c[0x0][0x188] ;  /* 0x00006200210c7a20 */ /* 0x000fe20000400000 */
[----:B------:R-:W-:-:S02]  /*11290*/  FSEL R8, R8, -INF , !P1 ;  /* 0xff80000008087808 */ /* 0x000fc40004800000 */
[----:B------:R-:W-:-:S04]  /*112a0*/  LOP3.LUT P1, RZ, R10, 0x1, RZ, 0xc0, !PT ;  /* 0x000000010aff7812 */ /* 0x000fc8000782c0ff */
[----:B------:R-:W-:Y:S02]  /*112b0*/  FSEL R71, R12, -INF , P1 ;  /* 0xff8000000c477808 */ /* 0x000fe40000800000 */
[----:B------:R-:W-:Y:S02]  /*112c0*/  FMNMX R12, R72, R47, !PT ;  /* 0x0000002f480c7209 */ /* 0x000fe40007800000 */
[----:B0-----:R-:W-:Y:S01]  /*112d0*/  LOP3.LUT R116, R116, 0x1c, RZ, 0xc0, !PT ;  /* 0x0000001c74747812 */ /* 0x001fe200078ec0ff */
[----:B------:R-:W-:Y:S02]  /*112e0*/  FMUL R18, R39, c[0x0][0x188] ;  /* 0x0000620027127a20 */ /* 0x000fe40000400000 */
[----:B------:R-:W0:Y:S01]  /*112f0*/  SHFL.BFLY PT, R26, R12, 0x2, 0x1f ;  /* 0x0c401f000c1a7f89 */ /* 0x000e2200000e0000 */
[----:B------:R-:W-:Y:S01]  /*11300*/  SHF.R.U32.HI R10, RZ, 0xa, R7 ;  /* 0x0000000aff0a7819 */ /* 0x000fe20000011607 */
[C---:B------:R-:W-:Y:S01]  /*11310*/  IMAD.SHL.U32 R123, R116.reuse, 0x2, RZ ;  /* 0x00000002747b7824 */ /* 0x040fe200078e00ff */
[----:B------:R-:W-:-:S02]  /*11320*/  LEA.HI R122, R116, 0x8, RZ, 0x1e ;  /* 0x00000008747a7811 */ /* 0x000fc400078ff0ff */
[----:B------:R-:W0:Y:S01]  /*11330*/  S2R R116, SR_TID.X ;  /* 0x0000000000747919 */ /* 0x000e220000002100 */
[----:B------:R-:W-:Y:S01]  /*11340*/  FSEL R82, R18, -INF , P3 ;  /* 0xff80000012527808 */ /* 0x000fe20001800000 */
[----:B------:R-:W-:Y:S01]  /*11350*/  FMUL R18, R31, c[0x0][0x188] ;  /* 0x000062001f127a20 */ /* 0x000fe20000400000 */
[----:B------:R-:W-:Y:S02]  /*11360*/  LOP3.LUT P4, RZ, R10, 0x1, RZ, 0xc0, !PT ;  /* 0x000000010aff7812 */ /* 0x000fe4000788c0ff */
[--C-:B------:R-:W-:Y:S02]  /*11370*/  SHF.R.U32.HI R31, RZ, 0x5, R7.reuse ;  /* 0x00000005ff1f7819 */ /* 0x100fe40000011607 */
[----:B-1----:R-:W-:Y:S02]  /*11380*/  FMNMX R34, R30, R29, !PT ;  /* 0x0000001d1e227209 */ /* 0x002fe40007800000 */
[----:B------:R-:W-:Y:S02]  /*11390*/  SHF.R.U32.HI R10, RZ, 0x9, R7 ;  /* 0x00000009ff0a7819 */ /* 0x000fe40000011607 */
[----:B------:R-:W-:-:S02]  /*113a0*/  FMNMX R36, R24, R28, !PT ;  /* 0x0000001c18247209 */ /* 0x000fc40007800000 */
[----:B------:R-:W-:Y:S02]  /*113b0*/  FSEL R70, R35, -INF , P4 ;  /* 0xff80000023467808 */ /* 0x000fe40002000000 */
[----:B------:R-:W-:Y:S02]  /*113c0*/  SHF.R.U32.HI R100, RZ, 0x3, R113 ;  /* 0x00000003ff647819 */ /* 0x000fe40000011671 */
[----:B------:R-:W-:Y:S01]  /*113d0*/  LOP3.LUT P4, RZ, R31, 0x1, RZ, 0xc0, !PT ;  /* 0x000000011fff7812 */ /* 0x000fe2000788c0ff */
[----:B------:R-:W-:Y:S01]  /*113e0*/  FMUL R31, R25, c[0x0][0x188] ;  /* 0x00006200191f7a20 */ /* 0x000fe20000400000 */
[----:B------:R-:W-:Y:S01]  /*113f0*/  LOP3.LUT P3, RZ, R10, 0x1, RZ, 0xc0, !PT ;  /* 0x000000010aff7812 */ /* 0x000fe2000786c0ff */
[----:B------:R-:W1:Y:S01]  /*11400*/  SHFL.BFLY PT, R35, R34, 0x1, 0x1f ;  /* 0x0c201f0022237f89 */ /* 0x000e6200000e0000 */
[--C-:B------:R-:W-:Y:S02]  /*11410*/  SHF.R.U32.HI R10, RZ, 0x8, R7.reuse ;  /* 0x00000008ff0a7819 */ /* 0x100fe40000011607 */
[----:B------:R-:W-:Y:S01]  /*11420*/  SHF.R.U32.HI R25, RZ, 0x4, R7 ;  /* 0x00000004ff197819 */ /* 0x000fe20000011607 */
[----:B------:R-:W1:Y:S01]  /*11430*/  SHFL.BFLY PT, R39, R36, 0x1, 0x1f ;  /* 0x0c201f0024277f89 */ /* 0x000e6200000e0000 */
[----:B------:R-:W-:-:S02]  /*11440*/  LOP3.LUT R100, R100, 0x4, RZ, 0xc0, !PT ;  /* 0x0000000464647812 */ /* 0x000fc400078ec0ff */
[----:B------:R-:W-:Y:S01]  /*11450*/  FSEL R66, R31, -INF , P3 ;  /* 0xff8000001f427808 */ /* 0x000fe20001800000 */
[----:B------:R-:W-:Y:S01]  /*11460*/  IMAD.SHL.U32 R3, R122, 0x8, RZ ;  /* 0x000000087a037824 */ /* 0x000fe200078e00ff */
[----:B------:R-:W-:Y:S02]  /*11470*/  LOP3.LUT P5, RZ, R10, 0x1, RZ, 0xc0, !PT ;  /* 0x000000010aff7812 */ /* 0x000fe400078ac0ff */
[----:B------:R-:W-:Y:S02]  /*11480*/  LOP3.LUT P3, RZ, R25, 0x1, RZ, 0xc0, !PT ;  /* 0x0000000119ff7812 */ /* 0x000fe4000786c0ff */
[----:B------:R-:W-:Y:S01]  /*11490*/  IADD3 R100, R123, R100, RZ ;  /* 0x000000647b647210 */ /* 0x000fe20007ffe0ff */
[----:B------:R-:W1:Y:S01]  /*114a0*/  S2R R122, SR_TID.X ;  /* 0x00000000007a7919 */ /* 0x000e620000002100 */
[----:B------:R-:W-:-:S03]  /*114b0*/  SHF.R.U32.HI R25, RZ, 0x3, R7 ;  /* 0x00000003ff197819 */ /* 0x000fc60000011607 */
[----:B------:R-:W1:Y:S01]  /*114c0*/  S2R R123, SR_TID.X ;  /* 0x00000000007b7919 */ /* 0x000e620000002100 */
[----:B------:R-:W-:Y:S02]  /*114d0*/  FSEL R49, R27, -INF , P5 ;  /* 0xff8000001b317808 */ /* 0x000fe40002800000 */
[----:B------:R-:W-:Y:S02]  /*114e0*/  LOP3.LUT P5, RZ, R25, 0x1, RZ, 0xc0, !PT ;  /* 0x0000000119ff7812 */ /* 0x000fe400078ac0ff */
[----:B0-----:R-:W-:Y:S02]  /*114f0*/  FMNMX R25, R12, R26, !PT ;  /* 0x0000001a0c197209 */ /* 0x001fe40007800000 */
[----:B------:R-:W-:Y:S02]  /*11500*/  SHF.R.U32.HI R2, RZ, 0x3, R116 ;  /* 0x00000003ff027819 */ /* 0x000fe40000011674 */
[----:B------:R-:W-:Y:S01]  /*11510*/  LOP3.LUT R116, R116, 0x1c, RZ, 0xc0, !PT ;  /* 0x0000001c74747812 */ /* 0x000fe200078ec0ff */
[----:B------:R-:W0:Y:S01]  /*11520*/  SHFL.BFLY PT, R27, R25, 0x1, 0x1f ;  /* 0x0c201f00191b7f89 */ /* 0x000e2200000e0000 */
[----:B------:R-:W-:-:S02]  /*11530*/  LOP3.LUT R2, R2, 0x4, RZ, 0xc0, !PT ;  /* 0x0000000402027812 */ /* 0x000fc400078ec0ff */
[----:B------:R-:W-:Y:S02]  /*11540*/  LEA.HI R124, R116, 0x10, RZ, 0x1e ;  /* 0x00000010747c7811 */ /* 0x000fe400078ff0ff */
[----:B------:R-:W0:Y:S01]  /*11550*/  S2R R116, SR_TID.X ;  /* 0x0000000000747919 */ /* 0x000e220000002100 */
[----:B-1----:R-:W-:-:S03]  /*11560*/  FMNMX R35, R34, R35, !PT ;  /* 0x0000002322237209 */ /* 0x002fc60007800000 */
[----:B------:R-:W-:Y:S01]  /*11570*/  BAR.SYNC.DEFER_BLOCKING 0x0 ;  /* 0x0000000000007b1d */ /* 0x000fe20000010000 */
[----:B------:R-:W-:Y:S01]  /*11580*/  SHF.R.U32.HI R10, RZ, 0x7, R7 ;  /* 0x00000007ff0a7819 */ /* 0x000fe20000011607 */
[----:B------:R-:W-:Y:S01]  /*11590*/  IMAD.IADD R2, R2, 0x1, R3 ;  /* 0x0000000102027824 */ /* 0x000fe200078e0203 */
[----:B------:R-:W-:Y:S02]  /*115a0*/  FMNMX R34, R36, R39, !PT ;  /* 0x0000002724227209 */ /* 0x000fe40007800000 */
[----:B------:R-:W-:Y:S02]  /*115b0*/  FSEL R73, R18, -INF , P2 ;  /* 0xff80000012497808 */ /* 0x000fe40001000000 */
[----:B------:R-:W-:Y:S02]  /*115c0*/  LOP3.LUT P2, RZ, R10, 0x1, RZ, 0xc0, !PT ;  /* 0x000000010aff7812 */ /* 0x000fe4000784c0ff */
[----:B------:R-:W-:Y:S02]  /*115d0*/  SHF.R.U32.HI R10, RZ, 0x6, R7 ;  /* 0x00000006ff0a7819 */ /* 0x000fe40000011607 */
[----:B------:R-:W-:-:S02]  /*115e0*/  LOP3.LUT R123, R123, 0x1c, RZ, 0xc0, !PT ;  /* 0x0000001c7b7b7812 */ /* 0x000fc400078ec0ff */
[----:B------:R-:W-:Y:S02]  /*115f0*/  SHF.L.U32 R3, R124, 0x3, RZ ;  /* 0x000000037c037819 */ /* 0x000fe400000006ff */
[----:B------:R-:W-:Y:S02]  /*11600*/  LOP3.LUT P1, RZ, R10, 0x1, RZ, 0xc0, !PT ;  /* 0x000000010aff7812 */ /* 0x000fe4000782c0ff */
[--C-:B------:R-:W-:Y:S02]  /*11610*/  SHF.R.U32.HI R87, RZ, 0x2, R7.reuse ;  /* 0x00000002ff577819 */ /* 0x100fe40000011607 */
[----:B------:R-:W-:Y:S01]  /*11620*/  LEA.HI R124, R123, 0x30, RZ, 0x1e ;  /* 0x000000307b7c7811 */ /* 0x000fe200078ff0ff */
[----:B------:R-:W-:Y:S04]  /*11630*/  @P0 STS [R100+0x40000], R35 ;  /* 0x0400002364000388 */ /* 0x000fe80000000800 */
[----:B------:R1:W-:Y:S01]  /*11640*/  @P0 STS [R2+0x40000], R34 ;  /* 0x0400002202000388 */ /* 0x0003e20000000800 */
[----:B------:R-:W-:-:S02]  /*11650*/  SHF.R.U32.HI R7, RZ, 0x1, R7 ;  /* 0x00000001ff077819 */ /* 0x000fc40000011607 */
[----:B------:R-:W-:Y:S02]  /*11660*/  LOP3.LUT R123, R122, 0x1c, RZ, 0xc0, !PT ;  /* 0x0000001c7a7b7812 */ /* 0x000fe400078ec0ff */
[----:B-1----:R-:W-:-:S04]  /*11670*/  SHF.R.U32.HI R2, RZ, 0x3, R122 ;  /* 0x00000003ff027819 */ /* 0x002fc8000001167a */
[----:B------:R-:W-:Y:S02]  /*11680*/  LOP3.LUT R2, R2, 0x4, RZ, 0xc0, !PT ;  /* 0x0000000402027812 */ /* 0x000fe400078ec0ff */
[----:B------:R-:W-:Y:S02]  /*11690*/  FSEL R23, R23, -INF , P1 ;  /* 0xff80000017177808 */ /* 0x000fe40000800000 */
[----:B------:R-:W-:Y:S01]  /*116a0*/  LOP3.LUT P1, RZ, R7, 0x1, RZ, 0xc0, !PT ;  /* 0x0000000107ff7812 */ /* 0x000fe2000782c0ff */
[----:B------:R-:W-:Y:S01]  /*116b0*/  IMAD.IADD R2, R2, 0x1, R3 ;  /* 0x0000000102027824 */ /* 0x000fe200078e0203 */
[----:B------:R-:W-:Y:S02]  /*116c0*/  LEA.HI R123, R123, 0x28, RZ, 0x1e ;  /* 0x000000287b7b7811 */ /* 0x000fe400078ff0ff */
[----:B0-----:R-:W-:Y:S02]  /*116d0*/  FMNMX R7, R25, R27, !PT ;  /* 0x0000001b19077209 */ /* 0x001fe40007800000 */
[----:B------:R-:W-:-:S02]  /*116e0*/  LOP3.LUT R122, R122, 0x1c, RZ, 0xc0, !PT ;  /* 0x0000001c7a7a7812 */ /* 0x000fc400078ec0ff */
[----:B------:R-:W-:Y:S01]  /*116f0*/  SHF.L.U32 R95, R123, 0x3, RZ ;  /* 0x000000037b5f7819 */ /* 0x000fe200000006ff */
[----:B------:R0:W-:Y:S01]  /*11700*/  @P0 STS [R2+0x40000], R7 ;  /* 0x0400000702000388 */ /* 0x0001e20000000800 */
[C---:B------:R-:W-:Y:S02]  /*11710*/  LEA.HI R123, R122.reuse, 0x20, RZ, 0x1e ;  /* 0x000000207a7b7811 */ /* 0x040fe400078ff0ff */
[----:B------:R-:W-:Y:S02]  /*11720*/  LEA.HI R122, R122, 0x18, RZ, 0x1e ;  /* 0x000000187a7a7811 */ /* 0x000fe400078ff0ff */
[--C-:B------:R-:W-:Y:S02]  /*11730*/  SHF.R.U32.HI R94, RZ, 0x3, R116.reuse ;  /* 0x00000003ff5e7819 */ /* 0x100fe40000011674 */
[--C-:B------:R-:W-:Y:S02]  /*11740*/  SHF.R.U32.HI R96, RZ, 0x3, R116.reuse ;  /* 0x00000003ff607819 */ /* 0x100fe40000011674 */
[----:B------:R-:W-:-:S02]  /*11750*/  SHF.R.U32.HI R98, RZ, 0x3, R116 ;  /* 0x00000003ff627819 */ /* 0x000fc40000011674 */
[----:B0-----:R-:W-:Y:S02]  /*11760*/  SHF.R.U32.HI R2, RZ, 0x3, R116 ;  /* 0x00000003ff027819 */ /* 0x001fe40000011674 */
[----:B------:R-:W-:Y:S01]  /*11770*/  LOP3.LUT R116, R116, 0x1c, RZ, 0xc0, !PT ;  /* 0x0000001c74747812 */ /* 0x000fe200078ec0ff */
[----:B------:R-:W-:-:S03]  /*11780*/  IMAD.SHL.U32 R99, R122, 0x8, RZ ;  /* 0x000000087a637824 */ /* 0x000fc600078e00ff */
[C---:B------:R-:W-:Y:S02]  /*11790*/  LEA.HI R122, R116.reuse, 0x48, RZ, 0x1e ;  /* 0x00000048747a7811 */ /* 0x040fe400078ff0ff */
[----:B------:R-:W-:Y:S02]  /*117a0*/  LEA.HI R116, R116, 0x40, RZ, 0x1e ;  /* 0x0000004074747811 */ /* 0x000fe400078ff0ff */
[----:B------:R-:W-:-:S03]  /*117b0*/  SHF.R.U32.HI R105, RZ, 0x3, R113 ;  /* 0x00000003ff697819 */ /* 0x000fc60000011671 */
[----:B------:R-:W-:Y:S01]  /*117c0*/  IMAD.SHL.U32 R106, R116, 0x8, RZ ;  /* 0x00000008746a7824 */ /* 0x000fe200078e00ff */
[----:B------:R-:W-:-:S04]  /*117d0*/  LOP3.LUT R105, R105, 0x4, RZ, 0xc0, !PT ;  /* 0x0000000469697812 */ /* 0x000fc800078ec0ff */
[----:B------:R-:W-:Y:S02]  /*117e0*/  IADD3 R105, R105, R106, RZ ;  /* 0x0000006a69697210 */ /* 0x000fe40007ffe0ff */
[----:B------:R-:W2:Y:S01]  /*117f0*/  LDL R106, [R1+0x5c8] ;  /* 0x0005c800016a7983 */ /* 0x000ea20000100800 */
[----:B------:R-:W-:-:S05]  /*11800*/  FMNMX R10, R69, R43, !PT ;  /* 0x0000002b450a7209 */ /* 0x000fca0007800000 */
[----:B------:R-:W0:Y:S01]  /*11810*/  SHFL.BFLY PT, R18, R10, 0x2, 0x1f ;  /* 0x0c401f000a127f89 */ /* 0x000e2200000e0000 */
[----:B------:R-:W-:Y:S02]  /*11820*/  FMNMX R37, R6, R41, !PT ;  /* 0x0000002906257209 */ /* 0x000fe40007800000 */
[----:B------:R-:W-:Y:S02]  /*11830*/  FMNMX R33, R40, R91, !PT ;  /* 0x0000005b28217209 */ /* 0x000fe40007800000 */
[----:B------:R-:W-:Y:S01]  /*11840*/  FMNMX R12, R42, R89, !PT ;  /* 0x000000592a0c7209 */ /* 0x000fe20007800000 */
[----:B------:R-:W1:Y:S01]  /*11850*/  SHFL.BFLY PT, R38, R37, 0x2, 0x1f ;  /* 0x0c401f0025267f89 */ /* 0x000e6200000e0000 */
[----:B------:R-:W-:-:S03]  /*11860*/  FMUL R44, R21, c[0x0][0x188] ;  /* 0x00006200152c7a20 */ /* 0x000fc60000400000 */
[----:B------:R-:W1:Y:S01]  /*11870*/  SHFL.BFLY PT, R32, R33, 0x2, 0x1f ;  /* 0x0c401f0021207f89 */ /* 0x000e6200000e0000 */
[----:B------:R-:W-:-:S03]  /*11880*/  FMNMX R21, R80, R85, !PT ;  /* 0x0000005550157209 */ /* 0x000fc60007800000 */
[----:B------:R-:W1:Y:S01]  /*11890*/  SHFL.BFLY PT, R31, R12, 0x2, 0x1f ;  /* 0x0c401f000c1f7f89 */ /* 0x000e6200000e0000 */
[----:B0-----:R-:W-:Y:S02]  /*118a0*/  FMNMX R24, R10, R18, !PT ;  /* 0x000000120a187209 */ /* 0x001fe40007800000 */
[----:B------:R-:W-:Y:S01]  /*118b0*/  FMNMX R10, R76, R84, !PT ;  /* 0x000000544c0a7209 */ /* 0x000fe20007800000 */
[----:B------:R-:W0:Y:S04]  /*118c0*/  SHFL.BFLY PT, R30, R21, 0x2, 0x1f ;  /* 0x0c401f00151e7f89 */ /* 0x000e2800000e0000 */
[----:B------:R-:W3:Y:S04]  /*118d0*/  SHFL.BFLY PT, R26, R24, 0x1, 0x1f ;  /* 0x0c201f00181a7f89 */ /* 0x000ee800000e0000 */
[----:B------:R-:W4:Y:S01]  /*118e0*/  SHFL.BFLY PT, R29, R10, 0x2, 0x1f ;  /* 0x0c401f000a1d7f89 */ /* 0x000f2200000e0000 */
[----:B------:R-:W-:-:S02]  /*118f0*/  FMNMX R18, R75, R81, !PT ;  /* 0x000000514b127209 */ /* 0x000fc40007800000 */
[----:B-1----:R-:W-:-:S03]  /*11900*/  FMNMX R88, R37, R38, !PT ;  /* 0x0000002625587209 */ /* 0x002fc60007800000 */
[----:B------:R-:W1:Y:S01]  /*11910*/  SHFL.BFLY PT, R28, R18, 0x2, 0x1f ;  /* 0x0c401f00121c7f89 */ /* 0x000e6200000e0000 */
[----:B------:R-:W-:Y:S02]  /*11920*/  FMNMX R90, R33, R32, !PT ;  /* 0x00000020215a7209 */ /* 0x000fe40007800000 */
[----:B------:R-:W-:Y:S01]  /*11930*/  FMNMX R12, R12, R31, !PT ;  /* 0x0000001f0c0c7209 */ /* 0x000fe20007800000 */
[----:B------:R-:W1:Y:S01]  /*11940*/  SHFL.BFLY PT, R92, R88, 0x1, 0x1f ;  /* 0x0c201f00585c7f89 */ /* 0x000e6200000e0000 */
[----:B------:R-:W-:-:S03]  /*11950*/  FMNMX R25, R68, R77, !PT ;  /* 0x0000004d44197209 */ /* 0x000fc60007800000 */
[----:B------:R-:W1:Y:S01]  /*11960*/  SHFL.BFLY PT, R93, R90, 0x1, 0x1f ;  /* 0x0c201f005a5d7f89 */ /* 0x000e6200000e0000 */
[----:B0-----:R-:W-:-:S03]  /*11970*/  FMNMX R21, R21, R30, !PT ;  /* 0x0000001e15157209 */ /* 0x001fc60007800000 */
[----:B------:R-:W0:Y:S01]  /*11980*/  SHFL.BFLY PT, R27, R12, 0x1, 0x1f ;  /* 0x0c201f000c1b7f89 */ /* 0x000e2200000e0000 */
[----:B---3--:R-:W-:Y:S02]  /*11990*/  FMNMX R24, R24, R26, !PT ;  /* 0x0000001a18187209 */ /* 0x008fe40007800000 */
[----:B------:R-:W-:Y:S02]  /*119a0*/  FMNMX R26, R60, R55, !PT ;  /* 0x000000373c1a7209 */ /* 0x000fe40007800000 */
[----:B------:R-:W-:Y:S01]  /*119b0*/  FMNMX R30, R58, R67, !PT ;  /* 0x000000433a1e7209 */ /* 0x000fe20007800000 */
[----:B------:R-:W3:Y:S01]  /*119c0*/  SHFL.BFLY PT, R33, R25, 0x2, 0x1f ;  /* 0x0c401f0019217f89 */ /* 0x000ee200000e0000 */
[----:B----4-:R-:W-:Y:S02]  /*119d0*/  FMNMX R10, R10, R29, !PT ;  /* 0x0000001d0a0a7209 */ /* 0x010fe40007800000 */
[----:B------:R-:W-:Y:S01]  /*119e0*/  FMNMX R29, R52, R59, !PT ;  /* 0x0000003b341d7209 */ /* 0x000fe20007800000 */
[----:B------:R-:W-:Y:S01]  /*119f0*/  SHFL.BFLY PT, R34, R26, 0x2, 0x1f ;  /* 0x0c401f001a227f89 */ /* 0x000fe200000e0000 */
[----:B------:R-:W-:-:S03]  /*11a00*/  FSEL R44, R44, -INF , P2 ;  /* 0xff8000002c2c7808 */ /* 0x000fc60001000000 */
[----:B------:R-:W4:Y:S01]  /*11a10*/  S2R R116, SR_TID.X ;  /* 0x0000000000747919 */ /* 0x000f220000002100 */
[----:B------:R-:W-:-:S03]  /*11a20*/  LOP3.LUT P2, RZ, R87, 0x1, RZ, 0xc0, !PT ;  /* 0x0000000157ff7812 */ /* 0x000fc6000784c0ff */
[----:B------:R-:W-:Y:S04]  /*11a30*/  SHFL.BFLY PT, R37, R30, 0x2, 0x1f ;  /* 0x0c401f001e257f89 */ /* 0x000fe800000e0000 */
[----:B------:R-:W-:Y:S04]  /*11a40*/  SHFL.BFLY PT, R87, R21, 0x1, 0x1f ;  /* 0x0c201f0015577f89 */ /* 0x000fe800000e0000 */
[----:B------:R-:W4:Y:S01]  /*11a50*/  SHFL.BFLY PT, R36, R29, 0x2, 0x1f ;  /* 0x0c401f001d247f89 */ /* 0x000f2200000e0000 */
[----:B-1----:R-:W-:Y:S02]  /*11a60*/  FMNMX R18, R18, R28, !PT ;  /* 0x0000001c12127209 */ /* 0x002fe40007800000 */
[----:B------:R-:W-:Y:S01]  /*11a70*/  FMNMX R28, R54, R53, !PT ;  /* 0x00000035361c7209 */ /* 0x000fe20007800000 */
[----:B------:R-:W-:Y:S01]  /*11a80*/  IMAD.SHL.U32 R97, R123, 0x8, RZ ;  /* 0x000000087b617824 */ /* 0x000fe200078e00ff */
[----:B------:R-:W-:-:S02]  /*11a90*/  LOP3.LUT R96, R96, 0x4, RZ, 0xc0, !PT ;  /* 0x0000000460607812 */ /* 0x000fc400078ec0ff */
[----:B------:R-:W-:Y:S01]  /*11aa0*/  LOP3.LUT R98, R98, 0x4, RZ, 0xc0, !PT ;  /* 0x0000000462627812 */ /* 0x000fe200078ec0ff */
[----:B------:R-:W-:Y:S01]  /*11ab0*/  IMAD.SHL.U32 R3, R124, 0x8, RZ ;  /* 0x000000087c037824 */ /* 0x000fe200078e00ff */
[----:B------:R-:W-:Y:S01]  /*11ac0*/  LOP3.LUT R94, R94, 0x4, RZ, 0xc0, !PT ;  /* 0x000000045e5e7812 */ /* 0x000fe200078ec0ff */
[----:B------:R-:W1:Y:S01]  /*11ad0*/  SHFL.BFLY PT, R35, R28, 0x2, 0x1f ;  /* 0x0c401f001c237f89 */ /* 0x000e6200000e0000 */
[----:B------:R-:W-:Y:S01]  /*11ae0*/  LOP3.LUT R2, R2, 0x4, RZ, 0xc0, !PT ;  /* 0x0000000402027812 */ /* 0x000fe200078ec0ff */
[----:B------:R-:W-:Y:S01]  /*11af0*/  IMAD.IADD R96, R96, 0x1, R97 ;  /* 0x0000000160607824 */ /* 0x000fe200078e0261 */
[----:B------:R-:W-:Y:S01]  /*11b00*/  IADD3 R98, R98, R99, RZ ;  /* 0x0000006362627210 */ /* 0x000fe20007ffe0ff */
[----:B------:R-:W-:Y:S01]  /*11b10*/  IMAD.IADD R94, R94, 0x1, R95 ;  /* 0x000000015e5e7824 */ /* 0x000fe200078e025f */
[----:B------:R-:W-:Y:S02]  /*11b20*/  FMNMX R88, R88, R92, !PT ;  /* 0x0000005c58587209 */ /* 0x000fe40007800000 */
[----:B------:R-:W-:-:S02]  /*11b30*/  FMNMX R93, R90, R93, !PT ;  /* 0x0000005d5a5d7209 */ /* 0x000fc40007800000 */
[----:B0-----:R-:W-:Y:S02]  /*11b40*/  FMNMX R12, R12, R27, !PT ;  /* 0x0000001b0c0c7209 */ /* 0x001fe40007800000 */
[----:B------:R-:W-:Y:S01]  /*11b50*/  IADD3 R2, R2, R3, RZ ;  /* 0x0000000302027210 */ /* 0x000fe20007ffe0ff */
[----:B------:R-:W-:Y:S01]  /*11b60*/  @P0 STS [R98+0x40000], R24 ;  /* 0x0400001862000388 */ /* 0x000fe20000000800 */
[----:B---3--:R-:W-:Y:S01]  /*11b70*/  FMNMX R7, R25, R33, !PT ;  /* 0x0000002119077209 */ /* 0x008fe20007800000 */
[----:B------:R-:W-:Y:S02]  /*11b80*/  IMAD.SHL.U32 R103, R122, 0x8, RZ ;  /* 0x000000087a677824 */ /* 0x000fe400078e00ff */
[----:B------:R-:W-:Y:S01]  /*11b90*/  @P0 STS [R96+0x40000], R88 ;  /* 0x0400005860000388 */ /* 0x000fe20000000800 */
[----:B----4-:R-:W-:-:S03]  /*11ba0*/  LOP3.LUT R122, R116, 0x1c, RZ, 0xc0, !PT ;  /* 0x0000001c747a7812 */ /* 0x010fc600078ec0ff */
[----:B------:R-:W-:Y:S01]  /*11bb0*/  @P0 STS [R94+0x40000], R93 ;  /* 0x0400005d5e000388 */ /* 0x000fe20000000800 */
[----:B------:R-:W-:-:S03]  /*11bc0*/  FMNMX R31, R57, R65, !PT ;  /* 0x00000041391f7209 */ /* 0x000fc60007800000 */
[----:B------:R0:W-:Y:S01]  /*11bd0*/  @P0 STS [R2+0x40000], R12 ;  /* 0x0400000c02000388 */ /* 0x0001e20000000800 */
[----:B------:R-:W-:-:S03]  /*11be0*/  FMNMX R25, R29, R36, !PT ;  /* 0x000000241d197209 */ /* 0x000fc60007800000 */
[----:B------:R-:W3:Y:S01]  /*11bf0*/  SHFL.BFLY PT, R90, R10, 0x1, 0x1f ;  /* 0x0c201f000a5a7f89 */ /* 0x000ee200000e0000 */
[----:B------:R-:W-:Y:S02]  /*11c00*/  LEA.HI R123, R122, 0x58, RZ, 0x1e ;  /* 0x000000587a7b7811 */ /* 0x000fe400078ff0ff */
[----:B0-----:R-:W-:Y:S01]  /*11c10*/  FMNMX R12, R26, R34, !PT ;  /* 0x000000221a0c7209 */ /* 0x001fe20007800000 */
[----:B------:R-:W0:Y:S01]  /*11c20*/  SHFL.BFLY PT, R92, R18, 0x1, 0x1f ;  /* 0x0c201f00125c7f89 */ /* 0x000e2200000e0000 */
[----:B------:R-:W-:Y:S02]  /*11c30*/  FMNMX R26, R30, R37, !PT ;  /* 0x000000251e1a7209 */ /* 0x000fe40007800000 */
[----:B------:R-:W-:Y:S01]  /*11c40*/  FMNMX R30, R21, R87, !PT ;  /* 0x00000057151e7209 */ /* 0x000fe20007800000 */
[----:B------:R-:W-:Y:S01]  /*11c50*/  SHFL.BFLY PT, R29, R12, 0x1, 0x1f ;  /* 0x0c201f000c1d7f89 */ /* 0x000fe200000e0000 */
[----:B------:R-:W-:Y:S02]  /*11c60*/  FMNMX R32, R64, R83, !PT ;  /* 0x0000005340207209 */ /* 0x000fe40007800000 */
[----:B------:R-:W-:Y:S01]  /*11c70*/  LEA.HI R122, R122, 0x50, RZ, 0x1e ;  /* 0x000000507a7a7811 */ /* 0x000fe200078ff0ff */
[----:B------:R-:W4:Y:S04]  /*11c80*/  SHFL.BFLY PT, R21, R7, 0x1, 0x1f ;  /* 0x0c201f0007157f89 */ /* 0x000f2800000e0000 */
[----:B------:R-:W0:Y:S01]  /*11c90*/  SHFL.BFLY PT, R38, R31, 0x2, 0x1f ;  /* 0x0c401f001f267f89 */ /* 0x000e2200000e0000 */
[----:B------:R-:W-:-:S03]  /*11ca0*/  SHF.L.U32 R94, R122, 0x3, RZ ;  /* 0x000000037a5e7819 */ /* 0x000fc600000006ff */
[----:B------:R-:W4:Y:S04]  /*11cb0*/  SHFL.BFLY PT, R39, R32, 0x2, 0x1f ;  /* 0x0c401f0020277f89 */ /* 0x000f2800000e0000 */
[----:B------:R-:W2:Y:S01]  /*11cc0*/  S2R R122, SR_TID.X ;  /* 0x00000000007a7919 */ /* 0x000ea20000002100 */
[----:B-1----:R-:W-:Y:S01]  /*11cd0*/  FMNMX R24, R28, R35, !PT ;  /* 0x000000231c187209 */ /* 0x002fe20007800000 */
[----:B------:R-:W-:Y:S01]  /*11ce0*/  IMAD.SHL.U32 R3, R123, 0x8, RZ ;  /* 0x000000087b037824 */ /* 0x000fe200078e00ff */
[----:B------:R-:W-:Y:S01]  /*11cf0*/  SHF.R.U32.HI R102, RZ, 0x3, R113 ;  /* 0x00000003ff667819 */ /* 0x000fe20000011671 */
[----:B------:R-:W1:Y:S01]  /*11d00*/  S2R R123, SR_TID.X ;  /* 0x00000000007b7919 */ /* 0x000e620000002100 */
[--C-:B------:R-:W-:Y:S02]  /*11d10*/  SHF.R.U32.HI R93, RZ, 0x3, R116.reuse ;  /* 0x00000003ff5d7819 */ /* 0x100fe40000011674 */
[----:B------:R-:W-:Y:S01]  /*11d20*/  SHF.R.U32.HI R2, RZ, 0x3, R116 ;  /* 0x00000003ff027819 */ /* 0x000fe20000011674 */
[----:B------:R-:W-:Y:S01]  /*11d30*/  SHFL.BFLY PT, R37, R24, 0x1, 0x1f ;  /* 0x0c201f0018257f89 */ /* 0x000fe200000e0000 */
[----:B------:R-:W-:-:S02]  /*11d40*/  LOP3.LUT R102, R102, 0x4, RZ, 0xc0, !PT ;  /* 0x0000000466667812 */ /* 0x000fc400078ec0ff */
[----:B------:R-:W-:Y:S02]  /*11d50*/  LOP3.LUT R116, R116, 0x1c, RZ, 0xc0, !PT ;  /* 0x0000001c74747812 */ /* 0x000fe400078ec0ff */
[----:B------:R-:W-:Y:S02]  /*11d60*/  LOP3.LUT R93, R93, 0x4, RZ, 0xc0, !PT ;  /* 0x000000045d5d7812 */ /* 0x000fe400078ec0ff */
[----:B------:R-:W-:Y:S01]  /*11d70*/  LOP3.LUT R2, R2, 0x4, RZ, 0xc0, !PT ;  /* 0x0000000402027812 */ /* 0x000fe200078ec0ff */
[----:B------:R-:W-:Y:S01]  /*11d80*/  IMAD.IADD R102, R102, 0x1, R103 ;  /* 0x0000000166667824 */ /* 0x000fe200078e0267 */
[----:B---3--:R-:W-:Y:S01]  /*11d90*/  FMNMX R33, R10, R90, !PT ;  /* 0x0000005a0a217209 */ /* 0x008fe20007800000 */
[----:B------:R-:W-:Y:S01]  /*11da0*/  IMAD.IADD R93, R93, 0x1, R94 ;  /* 0x000000015d5d7824 */ /* 0x000fe200078e025e */
[----:B0-----:R-:W-:Y:S02]  /*11db0*/  FMNMX R36, R18, R92, !PT ;  /* 0x0000005c12247209 */ /* 0x001fe40007800000 */
[----:B------:R-:W-:Y:S01]  /*11dc0*/  LEA.HI R124, R116, 0x60, RZ, 0x1e ;  /* 0x00000060747c7811 */ /* 0x000fe200078ff0ff */
[----:B------:R-:W-:Y:S01]  /*11dd0*/  IMAD.IADD R2, R2, 0x1, R3 ;  /* 0x0000000102027824 */ /* 0x000fe200078e0203 */
[----:B----4-:R-:W-:Y:S01]  /*11de0*/  FMNMX R7, R7, R21, !PT ;  /* 0x0000001507077209 */ /* 0x010fe20007800000 */
[----:B------:R-:W0:Y:S01]  /*11df0*/  S2R R116, SR_TID.X ;  /* 0x0000000000747919 */ /* 0x000e220000002100 */
[----:B------:R-:W-:-:S02]  /*11e00*/  FMNMX R12, R12, R29, !PT ;  /* 0x0000001d0c0c7209 */ /* 0x000fc40007800000 */
[----:B------:R-:W-:Y:S02]  /*11e10*/  FMNMX R27, R31, R38, !PT ;  /* 0x000000261f1b7209 */ /* 0x000fe40007800000 */
[----:B------:R-:W-:Y:S01]  /*11e20*/  FMNMX R10, R56, R71, !PT ;  /* 0x00000047380a7209 */ /* 0x000fe20007800000 */
[----:B------:R-:W-:Y:S01]  /*11e30*/  SHFL.BFLY PT, R38, R25, 0x1, 0x1f ;  /* 0x0c201f0019267f89 */ /* 0x000fe200000e0000 */
[----:B------:R-:W-:Y:S02]  /*11e40*/  FMNMX R28, R32, R39, !PT ;  /* 0x00000027201c7209 */ /* 0x000fe40007800000 */
[----:B------:R-:W-:Y:S01]  /*11e50*/  FMNMX R32, R61, R73, !PT ;  /* 0x000000493d207209 */ /* 0x000fe20007800000 */
[----:B------:R-:W3:Y:S01]  /*11e60*/  SHFL.BFLY PT, R18, R10, 0x2, 0x1f ;  /* 0x0c401f000a127f89 */ /* 0x000ee200000e0000 */
[----:B------:R-:W-:-:S03]  /*11e70*/  SHF.L.U32 R3, R124, 0x3, RZ ;  /* 0x000000037c037819 */ /* 0x000fc600000006ff */
[----:B------:R-:W4:Y:S01]  /*11e80*/  SHFL.BFLY PT, R39, R26, 0x1, 0x1f ;  /* 0x0c201f001a277f89 */ /* 0x000f2200000e0000 */
[----:B------:R-:W-:-:S03]  /*11e90*/  FMNMX R34, R62, R78, !PT ;  /* 0x0000004e3e227209 */ /* 0x000fc60007800000 */
[----:B------:R-:W4:Y:S01]  /*11ea0*/  SHFL.BFLY PT, R87, R27, 0x1, 0x1f ;  /* 0x0c201f001b577f89 */ /* 0x000f2200000e0000 */
[----:B-1----:R-:W-:-:S03]  /*11eb0*/  LOP3.LUT R123, R123, 0x1c, RZ, 0xc0, !PT ;  /* 0x0000001c7b7b7812 */ /* 0x002fc600078ec0ff */
[----:B------:R-:W1:Y:S01]  /*11ec0*/  SHFL.BFLY PT, R88, R28, 0x1, 0x1f ;  /* 0x0c201f001c587f89 */ /* 0x000e6200000e0000 */
[----:B------:R-:W-:-:S03]  /*11ed0*/  LEA.HI R123, R123, 0x80, RZ, 0x1e ;  /* 0x000000807b7b7811 */ /* 0x000fc600078ff0ff */
[----:B------:R-:W1:Y:S01]  /*11ee0*/  SHFL.BFLY PT, R31, R32, 0x2, 0x1f ;  /* 0x0c401f00201f7f89 */ /* 0x000e6200000e0000 */
[----:B------:R-:W-:-:S03]  /*11ef0*/  FMUL R15, R15, c[0x0][0x188] ;  /* 0x000062000f0f7a20 */ /* 0x000fc60000400000 */
[----:B------:R-:W1:Y:S01]  /*11f00*/  SHFL.BFLY PT, R35, R34, 0x2, 0x1f ;  /* 0x0c401f0022237f89 */ /* 0x000e6200000e0000 */
[----:B------:R-:W-:Y:S02]  /*11f10*/  FMNMX R90, R63, R82, !PT ;  /* 0x000000523f5a7209 */ /* 0x000fe40007800000 */
[----:B0-----:R-:W-:-:S03]  /*11f20*/  SHF.R.U32.HI R95, RZ, 0x3, R116 ;  /* 0x00000003ff5f7819 */ /* 0x001fc60000011674 */
[----:B------:R-:W0:Y:S01]  /*11f30*/  SHFL.BFLY PT, R92, R90, 0x2, 0x1f ;  /* 0x0c401f005a5c7f89 */ /* 0x000e2200000e0000 */
[----:B------:R-:W-:Y:S01]  /*11f40*/  LOP3.LUT R95, R95, 0x4, RZ, 0xc0, !PT ;  /* 0x000000045f5f7812 */ /* 0x000fe200078ec0ff */
[----:B------:R-:W-:Y:S01]  /*11f50*/  FMUL R13, R13, c[0x0][0x188] ;  /* 0x000062000d0d7a20 */ /* 0x000fe20000400000 */
[----:B---3--:R-:W-:Y:S01]  /*11f60*/  FMNMX R18, R10, R18, !PT ;  /* 0x000000120a127209 */ /* 0x008fe20007800000 */
[----:B------:R-:W-:Y:S01]  /*11f70*/  FMUL R10, R19, c[0x0][0x188] ;  /* 0x00006200130a7a20 */ /* 0x000fe20000400000 */
[----:B----4-:R-:W-:Y:S02]  /*11f80*/  FMNMX R21, R26, R39, !PT ;  /* 0x000000271a157209 */ /* 0x010fe40007800000 */
[----:B------:R-:W-:Y:S02]  /*11f90*/  FMNMX R27, R27, R87, !PT ;  /* 0x000000571b1b7209 */ /* 0x000fe40007800000 */
[----:B------:R-:W-:Y:S01]  /*11fa0*/  FSEL R19, R13, -INF , P4 ;  /* 0xff8000000d137808 */ /* 0x000fe20002000000 */
[----:B------:R-:W-:Y:S01]  /*11fb0*/  FMUL R9, R9, c[0x0][0x188] ;  /* 0x0000620009097a20 */ /* 0x000fe20000400000 */
[----:B------:R-:W-:-:S02]  /*11fc0*/  FMNMX R87, R22, R23, !PT ;  /* 0x0000001716577209 */ /* 0x000fc40007800000 */
[----:B------:R-:W-:Y:S01]  /*11fd0*/  FMNMX R39, R20, R19, !PT ;  /* 0x0000001314277209 */ /* 0x000fe20007800000 */
[----:B------:R-:W3:Y:S04]  /*11fe0*/  S2R R108, SR_TID.X ;  /* 0x00000000006c7919 */ /* 0x000ee80000002100 */
[----:B--2---:R-:W-:Y:S04]  /*11ff0*/  @P0 STS [R106+0x40000], R30 ;  /* 0x0400001e6a000388 */ /* 0x004fe80000000800 */
[----:B------:R-:W-:Y:S04]  /*12000*/  @P0 STS [R105+0x40000], R33 ;  /* 0x0400002169000388 */ /* 0x000fe80000000800 */
[----:B------:R-:W-:Y:S04]  /*12010*/  @P0 STS [R102+0x40000], R36 ;  /* 0x0400002466000388 */ /* 0x000fe80000000800 */
[----:B------:R-:W-:Y:S04]  /*12020*/  @P0 STS [R93+0x40000], R7 ;  /* 0x040000075d000388 */ /* 0x000fe80000000800 */
[----:B------:R2:W-:Y:S02]  /*12030*/  @P0 STS [R2+0x40000], R12 ;  /* 0x0400000c02000388 */ /* 0x0005e40000000800 */
[----:B--2---:R-:W-:-:S04]  /*12040*/  SHF.R.U32.HI R2, RZ, 0x3, R122 ;  /* 0x00000003ff027819 */ /* 0x004fc8000001167a */
[----:B------:R-:W-:Y:S02]  /*12050*/  LOP3.LUT R2, R2, 0x4, RZ, 0xc0, !PT ;  /* 0x0000000402027812 */ /* 0x000fe400078ec0ff */
[----:B------:R-:W-:-:S03]  /*12060*/  FMNMX R7, R24, R37, !PT ;  /* 0x0000002518077209 */ /* 0x000fc60007800000 */
[----:B------:R-:W-:Y:S01]  /*12070*/  IMAD.IADD R2, R2, 0x1, R3 ;  /* 0x0000000102027824 */ /* 0x000fe200078e0203 */
[----:B------:R-:W-:Y:S01]  /*12080*/  LOP3.LUT R122, R122, 0x1c, RZ, 0xc0, !PT ;  /* 0x0000001c7a7a7812 */ /* 0x000fe200078ec0ff */
[----:B------:R-:W-:-:S03]  /*12090*/  IMAD.SHL.U32 R3, R123, 0x8, RZ ;  /* 0x000000087b037824 */ /* 0x000fc600078e00ff */
[----:B------:R2:W-:Y:S01]  /*120a0*/  @P0 STS [R2+0x40000], R7 ;  /* 0x0400000702000388 */ /* 0x0005e20000000800 */
[C---:B------:R-:W-:Y:S02]  /*120b0*/  LEA.HI R123, R122.reuse, 0x78, RZ, 0x1e ;  /* 0x000000787a7b7811 */ /* 0x040fe400078ff0ff */
[----:B------:R-:W-:Y:S02]  /*120c0*/  LEA.HI R122, R122, 0x70, RZ, 0x1e ;  /* 0x000000707a7a7811 */ /* 0x000fe400078ff0ff */
[--C-:B------:R-:W-:Y:S01]  /*120d0*/  SHF.R.U32.HI R93, RZ, 0x3, R116.reuse ;  /* 0x00000003ff5d7819 */ /* 0x100fe20000011674 */
[----:B--2---:R-:W-:Y:S01]  /*120e0*/  FMUL R7, R17, c[0x0][0x188] ;  /* 0x0000620011077a20 */ /* 0x004fe20000400000 */
[----:B------:R-:W-:Y:S02]  /*120f0*/  FSEL R17, R15, -INF , P3 ;  /* 0xff8000000f117808 */ /* 0x000fe40001800000 */
[----:B------:R-:W-:Y:S02]  /*12100*/  FMNMX R15, R51, R70, !PT ;  /* 0x00000046330f7209 */ /* 0x000fe40007800000 */
[----:B------:R-:W-:Y:S01]  /*12110*/  SHF.R.U32.HI R2, RZ, 0x3, R116 ;  /* 0x00000003ff027819 */ /* 0x000fe20000011674 */
[----:B------:R-:W-:Y:S01]  /*12120*/  IMAD.SHL.U32 R96, R122, 0x8, RZ ;  /* 0x000000087a607824 */ /* 0x000fe200078e00ff */
[----:B------:R-:W-:-:S02]  /*12130*/  FMNMX R12, R25, R38, !PT ;  /* 0x00000026190c7209 */ /* 0x000fc40007800000 */
[----:B------:R-:W2:Y:S01]  /*12140*/  SHFL.BFLY PT, R25, R15, 0x2, 0x1f ;  /* 0x0c401f000f197f89 */ /* 0x000ea200000e0000 */
[----:B------:R-:W-:Y:S02]  /*12150*/  LOP3.LUT R2, R2, 0x4, RZ, 0xc0, !PT ;  /* 0x0000000402027812 */ /* 0x000fe400078ec0ff */
[----:B------:R-:W-:Y:S02]  /*12160*/  SHF.L.U32 R94, R123, 0x3, RZ ;  /* 0x000000037b5e7819 */ /* 0x000fe400000006ff */
[----:B------:R-:W-:Y:S01]  /*12170*/  LOP3.LUT R93, R93, 0x4, RZ, 0xc0, !PT ;  /* 0x000000045d5d7812 */ /* 0x000fe200078ec0ff */
[----:B------:R-:W-:Y:S01]  /*12180*/  IMAD.IADD R95, R95, 0x1, R96 ;  /* 0x000000015f5f7824 */ /* 0x000fe200078e0260 */
[----:B-1----:R-:W-:Y:S01]  /*12190*/  FMNMX R24, R28, R88, !PT ;  /* 0x000000581c187209 */ /* 0x002fe20007800000 */
[----:B------:R-:W-:Y:S01]  /*121a0*/  IMAD.IADD R2, R2, 0x1, R3 ;  /* 0x0000000102027824 */ /* 0x000fe200078e0203 */
[----:B------:R-:W-:Y:S01]  /*121b0*/  IADD3 R93, R93, R94, RZ ;  /* 0x0000005e5d5d7210 */ /* 0x000fe20007ffe0ff */
[----:B------:R1:W-:Y:S01]  /*121c0*/  @P0 STS [R0+0x40000], R12 ;  /* 0x0400000c00000388 */ /* 0x0003e20000000800 */
[----:B------:R-:W-:-:S03]  /*121d0*/  LOP3.LUT R123, R116, 0x1c, RZ, 0xc0, !PT ;  /* 0x0000001c747b7812 */ /* 0x000fc600078ec0ff */
[----:B------:R-:W-:Y:S01]  /*121e0*/  @P0 STS [R95+0x40000], R21 ;  /* 0x040000155f000388 */ /* 0x000fe20000000800 */
[----:B------:R-:W-:-:S03]  /*121f0*/  FMNMX R36, R5, R4, !PT ;  /* 0x0000000405247209 */ /* 0x000fc60007800000 */
[----:B------:R-:W-:Y:S01]  /*12200*/  @P0 STS [R93+0x40000], R27 ;  /* 0x0400001b5d000388 */ /* 0x000fe20000000800 */
[----:B-1----:R-:W-:Y:S02]  /*12210*/  FMNMX R12, R32, R31, !PT ;  /* 0x0000001f200c7209 */ /* 0x002fe40007800000 */
[----:B------:R-:W-:Y:S01]  /*12220*/  FMNMX R32, R16, R17, !PT ;  /* 0x0000001110207209 */ /* 0x000fe20007800000 */
[----:B------:R1:W-:Y:S01]  /*12230*/  @P0 STS [R2+0x40000], R24 ;  /* 0x0400001802000388 */ /* 0x0003e20000000800 */
[----:B------:R-:W-:Y:S02]  /*12240*/  LEA.HI R124, R123, 0x90, RZ, 0x1e ;  /* 0x000000907b7c7811 */ /* 0x000fe400078ff0ff */
[----:B------:R-:W-:Y:S02]  /*12250*/  FSEL R13, R7, -INF , P5 ;  /* 0xff800000070d7808 */ /* 0x000fe40002800000 */
[----:B------:R-:W-:Y:S01]  /*12260*/  FSEL R7, R9, -INF , P1 ;  /* 0xff80000009077808 */ /* 0x000fe20000800000 */
[----:B------:R-:W-:Y:S01]  /*12270*/  SHFL.BFLY PT, R27, R36, 0x2, 0x1f ;  /* 0x0c401f00241b7f89 */ /* 0x000fe200000e0000 */
[----:B-1----:R-:W-:-:S03]  /*12280*/  FMNMX R24, R34, R35, !PT ;  /* 0x0000002322187209 */ /* 0x002fc60007800000 */
[----:B------:R-:W1:Y:S01]  /*12290*/  SHFL.BFLY PT, R35, R87, 0x2, 0x1f ;  /* 0x0c401f0057237f89 */ /* 0x000e6200000e0000 */
[----:B------:R-:W-:-:S03]  /*122a0*/  IMAD.SHL.U32 R3, R124, 0x8, RZ ;  /* 0x000000087c037824 */ /* 0x000fc600078e00ff */
[----:B------:R-:W4:Y:S01]  /*122b0*/  SHFL.BFLY PT, R34, R39, 0x2, 0x1f ;  /* 0x0c401f0027227f89 */ /* 0x000f2200000e0000 */
[----:B------:R-:W-:-:S03]  /*122c0*/  LEA.HI R124, R123, 0x88, RZ, 0x1e ;  /* 0x000000887b7c7811 */ /* 0x000fc600078ff0ff */
[----:B------:R-:W3:Y:S04]  /*122d0*/  SHFL.BFLY PT, R9, R32, 0x2, 0x1f ;  /* 0x0c401f0020097f89 */ /* 0x000ee800000e0000 */
[----:B------:R-:W3:Y:S01]  /*122e0*/  S2R R122, SR_TID.X ;  /* 0x00000000007a7919 */ /* 0x000ee20000002100 */
[----:B0-----:R-:W-:Y:S02]  /*122f0*/  FMNMX R21, R90, R92, !PT ;  /* 0x0000005c5a157209 */ /* 0x001fe40007800000 */
[----:B------:R-:W-:Y:S01]  /*12300*/  FMNMX R37, R8, R7, !PT ;  /* 0x0000000708257209 */ /* 0x000fe20007800000 */
[----:B------:R-:W0:Y:S01]  /*12310*/  S2R R123, SR_TID.X ;  /* 0x00000000007b7919 */ /* 0x000e220000002100 */
[----:B--2---:R-:W-:-:S03]  /*12320*/  FMNMX R25, R15, R25, !PT ;  /* 0x000000190f197209 */ /* 0x004fc60007800000 */
[----:B------:R-:W2:Y:S04]  /*12330*/  SHFL.BFLY PT, R28, R37, 0x2, 0x1f ;  /* 0x0c401f00251c7f89 */ /* 0x000ea800000e0000 */
[----:B------:R-:W0:Y:S04]  /*12340*/  SHFL.BFLY PT, R15, R21, 0x1, 0x1f ;  /* 0x0c201f00150f7f89 */ /* 0x000e2800000e0000 */
[----:B------:R-:W2:Y:S01]  /*12350*/  SHFL.BFLY PT, R31, R24, 0x1, 0x1f ;  /* 0x0c201f00181f7f89 */ /* 0x000ea200000e0000 */
[----:B-1----:R-:W-:Y:S02]  /*12360*/  FMNMX R35, R87, R35, !PT ;  /* 0x0000002357237209 */ /* 0x002fe40007800000 */
[----:B----4-:R-:W-:-:S02]  /*12370*/  FMNMX R87, R39, R34, !PT ;  /* 0x0000002227577209 */ /* 0x010fc40007800000 */
[----:B------:R-:W-:Y:S01]  /*12380*/  FMNMX R93, R50, R66, !PT ;  /* 0x00000042325d7209 */ /* 0x000fe20007800000 */
[----:B------:R-:W1:Y:S01]  /*12390*/  SHFL.BFLY PT, R39, R12, 0x1, 0x1f ;  /* 0x0c201f000c277f89 */ /* 0x000e6200000e0000 */
[----:B---3--:R-:W-:Y:S02]  /*123a0*/  FMNMX R9, R32, R9, !PT ;  /* 0x0000000920097209 */ /* 0x008fe40007800000 */
[----:B------:R-:W-:Y:S01]  /*123b0*/  FMNMX R90, R48, R49, !PT ;  /* 0x00000031305a7209 */ /* 0x000fe20007800000 */
[----:B------:R-:W3:Y:S01]  /*123c0*/  SHFL.BFLY PT, R34, R18, 0x1, 0x1f ;  /* 0x0c201f0012227f89 */ /* 0x000ee200000e0000 */
[----:B------:R-:W-:Y:S02]  /*123d0*/  FMNMX R32, R36, R27, !PT ;  /* 0x0000001b24207209 */ /* 0x000fe40007800000 */
[----:B------:R-:W-:Y:S01]  /*123e0*/  SHF.R.U32.HI R95, RZ, 0x3, R122 ;  /* 0x00000003ff5f7819 */ /* 0x000fe2000001167a */
[----:B------:R-:W4:Y:S01]  /*123f0*/  SHFL.BFLY PT, R27, R25, 0x1, 0x1f ;  /* 0x0c201f00191b7f89 */ /* 0x000f2200000e0000 */
[----:B------:R-:W-:-:S02]  /*12400*/  FMNMX R88, R45, R44, !PT ;  /* 0x0000002c2d587209 */ /* 0x000fc40007800000 */
[----:B------:R-:W-:Y:S02]  /*12410*/  SHF.R.U32.HI R2, RZ, 0x3, R122 ;  /* 0x00000003ff027819 */ /* 0x000fe4000001167a */
[----:B------:R-:W-:Y:S01]  /*12420*/  LOP3.LUT R108, R108, 0x1c, RZ, 0xc0, !PT ;  /* 0x0000001c6c6c7812 */ /* 0x000fe200078ec0ff */
[----:B------:R-:W1:Y:S01]  /*12430*/  SHFL.BFLY PT, R94, R93, 0x2, 0x1f ;  /* 0x0c401f005d5e7f89 */ /* 0x000e6200000e0000 */
[----:B0-----:R-:W-:Y:S02]  /*12440*/  LOP3.LUT R123, R123, 0x1c, RZ, 0xc0, !PT ;  /* 0x0000001c7b7b7812 */ /* 0x001fe400078ec0ff */
[----:B------:R-:W-:Y:S01]  /*12450*/  SHF.L.U32 R96, R124, 0x3, RZ ;  /* 0x000000037c607819 */ /* 0x000fe200000006ff */
[----:B------:R-:W0:Y:S01]  /*12460*/  SHFL.BFLY PT, R92, R90, 0x2, 0x1f ;  /* 0x0c401f005a5c7f89 */ /* 0x000e2200000e0000 */
[----:B------:R-:W-:Y:S02]  /*12470*/  LOP3.LUT R95, R95, 0x4, RZ, 0xc0, !PT ;  /* 0x000000045f5f7812 */ /* 0x000fe400078ec0ff */
[----:B------:R-:W-:Y:S01]  /*12480*/  FMNMX R33, R14, R13, !PT ;  /* 0x0000000d0e217209 */ /* 0x000fe20007800000 */
[----:B------:R-:W0:Y:S01]  /*12490*/  SHFL.BFLY PT, R26, R88, 0x2, 0x1f ;  /* 0x0c401f00581a7f89 */ /* 0x000e2200000e0000 */
[----:B------:R-:W-:-:S02]  /*124a0*/  LOP3.LUT R2, R2, 0x4, RZ, 0xc0, !PT ;  /* 0x0000000402027812 */ /* 0x000fc400078ec0ff */
[----:B------:R-:W-:Y:S02]  /*124b0*/  LEA.HI R109, R108, 0xd0, RZ, 0x1e ;  /* 0x000000d06c6d7811 */ /* 0x000fe400078ff0ff */
[----:B------:R-:W-:Y:S01]  /*124c0*/  LEA.HI R123, R123, 0xa8, RZ, 0x1e ;  /* 0x000000a87b7b7811 */ /* 0x000fe200078ff0ff */
[----:B------:R-:W0:Y:S01]  /*124d0*/  S2R R108, SR_TID.X ;  /* 0x00000000006c7919 */ /* 0x000e220000002100 */
[----:B------:R-:W-:Y:S01]  /*124e0*/  LOP3.LUT R122, R122, 0x1c, RZ, 0xc0, !PT ;  /* 0x0000001c7a7a7812 */ /* 0x000fe200078ec0ff */
[----:B------:R-:W-:Y:S01]  /*124f0*/  IMAD.IADD R95, R95, 0x1, R96 ;  /* 0x000000015f5f7824 */ /* 0x000fe200078e0260 */
[----:B--2---:R-:W-:Y:S01]  /*12500*/  FMNMX R28, R37, R28, !PT ;  /* 0x0000001c251c7209 */ /* 0x004fe20007800000 */
[----:B------:R-:W2:Y:S01]  /*12510*/  SHFL.BFLY PT, R30, R33, 0x2, 0x1f ;  /* 0x0c401f00211e7f89 */ /* 0x000ea200000e0000 */
[----:B------:R-:W-:Y:S01]  /*12520*/  FMNMX R15, R21, R15, !PT ;  /* 0x0000000f150f7209 */ /* 0x000fe20007800000 */
[----:B------:R-:W-:Y:S01]  /*12530*/  IMAD.IADD R2, R2, 0x1, R3 ;  /* 0x0000000102027824 */ /* 0x000fe200078e0203 */
[----:B------:R-:W-:-:S02]  /*12540*/  FMNMX R37, R24, R31, !PT ;  /* 0x0000001f18257209 */ /* 0x000fc40007800000 */
[----:B------:R-:W-:Y:S02]  /*12550*/  SHF.L.U32 R3, R123, 0x3, RZ ;  /* 0x000000037b037819 */ /* 0x000fe400000006ff */
[C---:B------:R-:W-:Y:S01]  /*12560*/  LEA.HI R123, R122.reuse, 0xa0, RZ, 0x1e ;  /* 0x000000a07a7b7811 */ /* 0x040fe200078ff0ff */
[----:B------:R1:W-:Y:S01]  /*12570*/  @P0 STS [R95+0x40000], R15 ;  /* 0x0400000f5f000388 */ /* 0x0003e20000000800 */
[----:B------:R-:W-:Y:S02]  /*12580*/  LEA.HI R122, R122, 0x98, RZ, 0x1e ;  /* 0x000000987a7a7811 */ /* 0x000fe400078ff0ff */
[--C-:B------:R-:W-:Y:S01]  /*12590*/  SHF.R.U32.HI R97, RZ, 0x3, R116.reuse ;  /* 0x00000003ff617819 */ /* 0x100fe20000011674 */
[----:B------:R0:W-:Y:S01]  /*125a0*/  @P0 STS [R2+0x40000], R37 ;  /* 0x0400002502000388 */ /* 0x0001e20000000800 */
[----:B------:R-:W-:Y:S01]  /*125b0*/  FSEL R10, R10, -INF , P2 ;  /* 0xff8000000a0a7808 */ /* 0x000fe20001000000 */
[----:B------:R-:W-:Y:S01]  /*125c0*/  IMAD.SHL.U32 R98, R122, 0x8, RZ ;  /* 0x000000087a627824 */ /* 0x000fe200078e00ff */
[----:B-1----:R-:W-:-:S02]  /*125d0*/  SHF.R.U32.HI R95, RZ, 0x3, R116 ;  /* 0x00000003ff5f7819 */ /* 0x002fc40000011674 */
[----:B0-----:R-:W-:Y:S01]  /*125e0*/  SHF.R.U32.HI R2, RZ, 0x3, R116 ;  /* 0x00000003ff027819 */ /* 0x001fe20000011674 */
[----:B------:R-:W-:Y:S01]  /*125f0*/  IMAD.SHL.U32 R96, R123, 0x8, RZ ;  /* 0x000000087b607824 */ /* 0x000fe200078e00ff */
[----:B------:R-:W-:Y:S02]  /*12600*/  LOP3.LUT R95, R95, 0x4, RZ, 0xc0, !PT ;  /* 0x000000045f5f7812 */ /* 0x000fe400078ec0ff */
[----:B------:R-:W-:Y:S02]  /*12610*/  LOP3.LUT R97, R97, 0x4, RZ, 0xc0, !PT ;  /* 0x0000000461617812 */ /* 0x000fe400078ec0ff */
[----:B------:R-:W-:Y:S02]  /*12620*/  LOP3.LUT R2, R2, 0x4, RZ, 0xc0, !PT ;  /* 0x0000000402027812 */ /* 0x000fe400078ec0ff */
[----:B------:R-:W-:Y:S01]  /*12630*/  FMNMX R38, R11, R10, !PT ;  /* 0x0000000a0b267209 */ /* 0x000fe20007800000 */
[----:B------:R-:W-:Y:S01]  /*12640*/  IMAD.IADD R95, R95, 0x1, R96 ;  /* 0x000000015f5f7824 */ /* 0x000fe200078e0260 */
[----:B------:R-:W-:-:S02]  /*12650*/  FMNMX R12, R12, R39, !PT ;  /* 0x000000270c0c7209 */ /* 0x000fc40007800000 */
[----:B------:R-:W-:Y:S01]  /*12660*/  IADD3 R97, R97, R98, RZ ;  /* 0x0000006261617210 */ /* 0x000fe20007ffe0ff */
[----:B------:R-:W-:Y:S01]  /*12670*/  IMAD.IADD R2, R2, 0x1, R3 ;  /* 0x0000000102027824 */ /* 0x000fe200078e0203 */
[----:B---3--:R-:W-:Y:S01]  /*12680*/  FMNMX R18, R18, R34, !PT ;  /* 0x0000002212127209 */ /* 0x008fe20007800000 */
[----:B------:R-:W0:Y:S01]  /*12690*/  SHFL.BFLY PT, R29, R38, 0x2, 0x1f ;  /* 0x0c401f00261d7f89 */ /* 0x000e2200000e0000 */
[----:B----4-:R-:W-:Y:S02]  /*126a0*/  FMNMX R27, R25, R27, !PT ;  /* 0x0000001b191b7209 */ /* 0x010fe40007800000 */
[----:B------:R-:W-:Y:S01]  /*126b0*/  FMNMX R94, R93, R94, !PT ;  /* 0x0000005e5d5e7209 */ /* 0x000fe20007800000 */
[----:B------:R-:W-:Y:S01]  /*126c0*/  @P0 STS [R97+0x40000], R12 ;  /* 0x0400000c61000388 */ /* 0x000fe20000000800 */
[----:B------:R-:W-:Y:S02]  /*126d0*/  FMNMX R90, R90, R92, !PT ;  /* 0x0000005c5a5a7209 */ /* 0x000fe40007800000 */
[----:B------:R-:W-:Y:S01]  /*126e0*/  FMNMX R26, R88, R26, !PT ;  /* 0x0000001a581a7209 */ /* 0x000fe20007800000 */
[----:B------:R-:W-:Y:S01]  /*126f0*/  @P0 STS [R95+0x40000], R18 ;  /* 0x040000125f000388 */ /* 0x000fe20000000800 */
[----:B------:R-:W-:-:S03]  /*12700*/  IMAD.SHL.U32 R3, R109, 0x8, RZ ;  /* 0x000000086d037824 */ /* 0x000fc600078e00ff */
[----:B------:R1:W-:Y:S01]  /*12710*/  @P0 STS [R2+0x40000], R27 ;  /* 0x0400001b02000388 */ /* 0x0003e20000000800 */
[----:B------:R-:W-:Y:S02]  /*12720*/  LOP3.LUT R109, R108, 0x1c, RZ, 0xc0, !PT ;  /* 0x0000001c6c6d7812 */ /* 0x000fe400078ec0ff */
[----:B--2---:R-:W-:Y:S01]  /*12730*/  FMNMX R30, R33, R30, !PT ;  /* 0x0000001e211e7209 */ /* 0x004fe20007800000 */
[----:B------:R-:W2:Y:S01]  /*12740*/  SHFL.BFLY PT, R36, R94, 0x1, 0x1f ;  /* 0x0c201f005e247f89 */ /* 0x000ea200000e0000 */
[----:B-1----:R-:W-:-:S03]  /*12750*/  SHF.R.U32.HI R2, RZ, 0x3, R108 ;  /* 0x00000003ff027819 */ /* 0x002fc6000001166c */
[----:B------:R-:W1:Y:S01]  /*12760*/  SHFL.BFLY PT, R21, R90, 0x1, 0x1f ;  /* 0x0c201f005a157f89 */ /* 0x000e6200000e0000 */
[----:B------:R-:W-:Y:S02]  /*12770*/  LEA.HI R114, R109, 0xe0, RZ, 0x1e ;  /* 0x000000e06d727811 */ /* 0x000fe400078ff0ff */
[----:B------:R-:W-:Y:S01]  /*12780*/  LOP3.LUT R2, R2, 0x4, RZ, 0xc0, !PT ;  /* 0x0000000402027812 */ /* 0x000fe200078ec0ff */
[----:B------:R-:W3:Y:S01]  /*12790*/  SHFL.BFLY PT, R33, R26, 0x1, 0x1f ;  /* 0x0c201f001a217f89 */ /* 0x000ee200000e0000 */
[----:B------:R-:W-:-:S03]  /*127a0*/  LOP3.LUT R112, R108, 0x1c, RZ, 0xc0, !PT ;  /* 0x0000001c6c707812 */ /* 0x000fc600078ec0ff */
[----:B------:R-:W4:Y:S01]  /*127b0*/  SHFL.BFLY PT, R31, R35, 0x1, 0x1f ;  /* 0x0c201f00231f7f89 */ /* 0x000f2200000e0000 */
[----:B------:R-:W-:-:S03]  /*127c0*/  LOP3.LUT R122, R116, 0x1c, RZ, 0xc0, !PT ;  /* 0x0000001c747a7812 */ /* 0x000fc600078ec0ff */
[----:B------:R-:W1:Y:S01]  /*127d0*/  SHFL.BFLY PT, R24, R87, 0x1, 0x1f ;  /* 0x0c201f0057187f89 */ /* 0x000e6200000e0000 */
[----:B------:R-:W-:-:S03]  /*127e0*/  LOP3.LUT R116, R116, 0x1c, RZ, 0xc0, !PT ;  /* 0x0000001c74747812 */ /* 0x000fc600078ec0ff */
[----:B------:R-:W1:Y:S01]  /*127f0*/  S2R R111, SR_TID.X ;  /* 0x00000000006f7919 */ /* 0x000e620000002100 */
[----:B------:R-:W-:Y:S01]  /*12800*/  IMAD.IADD R2, R2, 0x1, R3 ;  /* 0x0000000102027824 */ /* 0x000fe200078e0203 */
[----:B------:R-:W-:Y:S02]  /*12810*/  SHF.L.U32 R3, R114, 0x3, RZ ;  /* 0x0000000372037819 */ /* 0x000fe400000006ff */
[----:B------:R-:W-:Y:S02]  /*12820*/  LEA.HI R114, R112, 0xd8, RZ, 0x1e ;  /* 0x000000d870727811 */ /* 0x000fe400078ff0ff */
[----:B------:R-:W-:Y:S01]  /*12830*/  LEA.HI R123, R116, 0xb8, RZ, 0x1e ;  /* 0x000000b8747b7811 */ /* 0x000fe200078ff0ff */
[----:B------:R-:W3:Y:S04]  /*12840*/  S2R R112, SR_TID.X ;  /* 0x0000000000707919 */ /* 0x000ee80000002100 */
[----:B------:R-:W4:Y:S01]  /*12850*/  SHFL.BFLY PT, R34, R9, 0x1, 0x1f ;  /* 0x0c201f0009227f89 */ /* 0x000f2200000e0000 */
[----:B------:R-:W-:Y:S01]  /*12860*/  IMAD.SHL.U32 R124, R123, 0x8, RZ ;  /* 0x000000087b7c7824 */ /* 0x000fe200078e00ff */
[----:B------:R-:W-:-:S02]  /*12870*/  SHF.R.U32.HI R123, RZ, 0x3, R113 ;  /* 0x00000003ff7b7819 */ /* 0x000fc40000011671 */
[----:B0-----:R-:W-:Y:S02]  /*12880*/  FMNMX R29, R38, R29, !PT ;  /* 0x0000001d261d7209 */ /* 0x001fe40007800000 */
[----:B------:R-:W0:Y:S01]  /*12890*/  SHFL.BFLY PT, R38, R30, 0x1, 0x1f ;  /* 0x0c201f001e267f89 */ /* 0x000e2200000e0000 */
[----:B------:R-:W-:Y:S02]  /*128a0*/  LEA.HI R122, R122, 0xc0, RZ, 0x1e ;  /* 0x000000c07a7a7811 */ /* 0x000fe400078ff0ff */
[----:B------:R-:W-:Y:S01]  /*128b0*/  SHF.R.U32.HI R116, RZ, 0x3, R113 ;  /* 0x00000003ff747819 */ /* 0x000fe20000011671 */
[----:B------:R-:W0:Y:S01]  /*128c0*/  S2R R109, SR_TID.X ;  /* 0x00000000006d7919 */ /* 0x000e220000002100 */
[----:B------:R-:W-:Y:S02]  /*128d0*/  LOP3.LUT R123, R123, 0x4, RZ, 0xc0, !PT ;  /* 0x000000047b7b7812 */ /* 0x000fe400078ec0ff */
[----:B------:R-:W-:Y:S02]  /*128e0*/  SHF.L.U32 R122, R122, 0x3, RZ ;  /* 0x000000037a7a7819 */ /* 0x000fe400000006ff */
[----:B------:R-:W-:Y:S01]  /*128f0*/  LOP3.LUT R116, R116, 0x4, RZ, 0xc0, !PT ;  /* 0x0000000474747812 */ /* 0x000fe200078ec0ff */
[----:B------:R-:W-:Y:S01]  /*12900*/  IMAD.IADD R123, R123, 0x1, R124 ;  /* 0x000000017b7b7824 */ /* 0x000fe200078e027c */
[----:B--2---:R-:W-:-:S02]  /*12910*/  FMNMX R12, R94, R36, !PT ;  /* 0x000000245e0c7209 */ /* 0x004fc40007800000 */
[----:B-1----:R-:W-:Y:S02]  /*12920*/  FMNMX R15, R90, R21, !PT ;  /* 0x000000155a0f7209 */ /* 0x002fe40007800000 */
[----:B---3--:R-:W-:Y:S02]  /*12930*/  FMNMX R18, R26, R33, !PT ;  /* 0x000000211a127209 */ /* 0x008fe40007800000 */
[----:B------:R-:W-:Y:S02]  /*12940*/  IADD3 R116, R116, R122, RZ ;  /* 0x0000007a74747210 */ /* 0x000fe40007ffe0ff */
[----:B----4-:R-:W-:Y:S01]  /*12950*/  FMNMX R21, R35, R31, !PT ;  /* 0x0000001f23157209 */ /* 0x010fe20007800000 */
[----:B------:R-:W-:Y:S01]  /*12960*/  @P0 STS [R125+0x40000], R12 ;  /* 0x0400000c7d000388 */ /* 0x000fe20000000800 */
[----:B------:R-:W-:Y:S02]  /*12970*/  FMNMX R24, R87, R24, !PT ;  /* 0x0000001857187209 */ /* 0x000fe40007800000 */
[----:B------:R-:W-:Y:S01]  /*12980*/  SHF.R.U32.HI R25, RZ, 0x3, R111 ;  /* 0x00000003ff197819 */ /* 0x000fe2000001166f */
[----:B------:R-:W1:Y:S01]  /*12990*/  SHFL.BFLY PT, R39, R29, 0x1, 0x1f ;  /* 0x0c201f001d277f89 */ /* 0x000e6200000e0000 */
[----:B------:R-:W-:-:S03]  /*129a0*/  IMAD.SHL.U32 R37, R114, 0x8, RZ ;  /* 0x0000000872257824 */ /* 0x000fc600078e00ff */
[----:B------:R-:W-:Y:S01]  /*129b0*/  @P0 STS [R123+0x40000], R15 ;  /* 0x0400000f7b000388 */ /* 0x000fe20000000800 */
[----:B------:R-:W-:-:S03]  /*129c0*/  LOP3.LUT R25, R25, 0x4, RZ, 0xc0, !PT ;  /* 0x0000000419197812 */ /* 0x000fc600078ec0ff */
[----:B------:R-:W2:Y:S01]  /*129d0*/  SHFL.BFLY PT, R88, R28, 0x1, 0x1f ;  /* 0x0c201f001c587f89 */ /* 0x000ea200000e0000 */
[----:B------:R-:W-:-:S03]  /*129e0*/  LOP3.LUT R112, R112, 0x1c, RZ, 0xc0, !PT ;  /* 0x0000001c70707812 */ /* 0x000fc600078ec0ff */
[----:B------:R-:W-:Y:S04]  /*129f0*/  @P0 STS [R116+0x40000], R18 ;  /* 0x0400001274000388 */ /* 0x000fe80000000800 */
[----:B------:R-:W3:Y:S04]  /*12a00*/  SHFL.BFLY PT, R92, R32, 0x1, 0x1f ;  /* 0x0c201f00205c7f89 */ /* 0x000ee800000e0000 */
[----:B------:R-:W-:Y:S04]  /*12a10*/  @P0 STS [R121+0x40000], R21 ;  /* 0x0400001579000388 */ /* 0x000fe80000000800 */
[----:B------:R4:W-:Y:S01]  /*12a20*/  @P0 STS [R2+0x40000], R24 ;  /* 0x0400001802000388 */ /* 0x0009e20000000800 */
[----:B------:R-:W-:Y:S01]  /*12a30*/  FMNMX R9, R9, R34, !PT ;  /* 0x0000002209097209 */ /* 0x000fe20007800000 */
[----:B------:R-:W-:Y:S01]  /*12a40*/  IMAD.IADD R25, R25, 0x1, R37 ;  /* 0x0000000119197824 */ /* 0x000fe200078e0225 */
[----:B------:R-:W-:-:S02]  /*12a50*/  LEA.HI R112, R112, 0xf8, RZ, 0x1e ;  /* 0x000000f870707811 */ /* 0x000fc400078ff0ff */
[----:B----4-:R-:W-:Y:S02]  /*12a60*/  SHF.R.U32.HI R2, RZ, 0x3, R111 ;  /* 0x00000003ff027819 */ /* 0x010fe4000001166f */
[----:B------:R-:W-:Y:S02]  /*12a70*/  LOP3.LUT R111, R111, 0x1c, RZ, 0xc0, !PT ;  /* 0x0000001c6f6f7812 */ /* 0x000fe400078ec0ff */
[----:B------:R-:W-:Y:S01]  /*12a80*/  LOP3.LUT R2, R2, 0x4, RZ, 0xc0, !PT ;  /* 0x0000000402027812 */ /* 0x000fe200078ec0ff */
[----:B------:R4:W-:Y:S01]  /*12a90*/  @P0 STS [R25+0x40000], R9 ;  /* 0x0400000919000388 */ /* 0x0009e20000000800 */
[----:B0-----:R-:W-:Y:S02]  /*12aa0*/  FMNMX R12, R30, R38, !PT ;  /* 0x000000261e0c7209 */ /* 0x001fe40007800000 */
[----:B------:R-:W-:Y:S02]  /*12ab0*/  IADD3 R2, R2, R3, RZ ;  /* 0x0000000302027210 */ /* 0x000fe40007ffe0ff */
[----:B------:R-:W-:-:S02]  /*12ac0*/  SHF.R.U32.HI R3, RZ, 0x3, R109 ;  /* 0x00000003ff037819 */ /* 0x000fc4000001166d */
[----:B------:R-:W-:Y:S01]  /*12ad0*/  SHF.R.U32.HI R37, RZ, 0x3, R109 ;  /* 0x00000003ff257819 */ /* 0x000fe2000001166d */
[----:B----4-:R-:W-:Y:S01]  /*12ae0*/  IMAD.SHL.U32 R25, R112, 0x8, RZ ;  /* 0x0000000870197824 */ /* 0x010fe200078e00ff */
[C---:B------:R-:W-:Y:S02]  /*12af0*/  LEA.HI R112, R111.reuse, 0xf0, RZ, 0x1e ;  /* 0x000000f06f707811 */ /* 0x040fe400078ff0ff */
[----:B------:R-:W-:Y:S01]  /*12b00*/  LEA.HI R111, R111, 0xe8, RZ, 0x1e ;  /* 0x000000e86f6f7811 */ /* 0x000fe200078ff0ff */
[----:B------:R0:W-:Y:S01]  /*12b10*/  @P0 STS [R2+0x40000], R12 ;  /* 0x0400000c02000388 */ /* 0x0001e20000000800 */
[----:B------:R-:W-:Y:S02]  /*12b20*/  LOP3.LUT R3, R3, 0x4, RZ, 0xc0, !PT ;  /* 0x0000000403037812 */ /* 0x000fe400078ec0ff */
[----:B------:R-:W-:Y:S01]  /*12b30*/  SHF.L.U32 R95, R111, 0x3, RZ ;  /* 0x000000036f5f7819 */ /* 0x000fe200000006ff */
[----:B------:R-:W-:Y:S01]  /*12b40*/  IMAD.SHL.U32 R93, R112, 0x8, RZ ;  /* 0x00000008705d7824 */ /* 0x000fe200078e00ff */
[----:B------:R-:W-:-:S02]  /*12b50*/  LOP3.LUT R37, R37, 0x4, RZ, 0xc0, !PT ;  /* 0x0000000425257812 */ /* 0x000fc400078ec0ff */
[----:B0-----:R-:W-:Y:S01]  /*12b60*/  SHF.R.U32.HI R2, RZ, 0x3, R109 ;  /* 0x00000003ff027819 */ /* 0x001fe2000001166d */
[----:B------:R-:W-:Y:S01]  /*12b70*/  IMAD.IADD R3, R3, 0x1, R95 ;  /* 0x0000000103037824 */ /* 0x000fe200078e025f */
[----:B-1----:R-:W-:Y:S02]  /*12b80*/  FMNMX R15, R29, R39, !PT ;  /* 0x000000271d0f7209 */ /* 0x002fe40007800000 */
[----:B------:R-:W-:Y:S01]  /*12b90*/  LOP3.LUT R2, R2, 0x4, RZ, 0xc0, !PT ;  /* 0x0000000402027812 */ /* 0x000fe200078ec0ff */
[----:B------:R-:W-:Y:S01]  /*12ba0*/  IMAD.IADD R37, R37, 0x1, R93 ;  /* 0x0000000125257824 */ /* 0x000fe200078e025d */
[----:B--2---:R-:W-:Y:S02]  /*12bb0*/  FMNMX R18, R28, R88, !PT ;  /* 0x000000581c127209 */ /* 0x004fe40007800000 */
[----:B---3--:R-:W-:Y:S02]  /*12bc0*/  FMNMX R21, R32, R92, !PT ;  /* 0x0000005c20157209 */ /* 0x008fe40007800000 */
[----:B------:R-:W-:Y:S01]  /*12bd0*/  IADD3 R2, R2, R25, RZ ;  /* 0x0000001902027210 */ /* 0x000fe20007ffe0ff */
[----:B------:R0:W-:Y:S04]  /*12be0*/  @P0 STS [R3+0x40000], R15 ;  /* 0x0400000f03000388 */ /* 0x0001e80000000800 */
[----:B------:R-:W-:Y:S04]  /*12bf0*/  @P0 STS [R37+0x40000], R18 ;  /* 0x0400001225000388 */ /* 0x000fe80000000800 */
[----:B------:R-:W-:Y:S01]  /*12c00*/  @P0 STS [R2+0x40000], R21 ;  /* 0x0400001502000388 */ /* 0x000fe20000000800 */
[----:B0-----:R-:W-:-:S03]  /*12c10*/  LOP3.LUT R3, R108, 0x1ff, RZ, 0xc0, !PT ;  /* 0x000001ff6c037812 */ /* 0x001fc600078ec0ff */
[----:B------:R-:W-:Y:S06]  /*12c20*/  BAR.SYNC.DEFER_BLOCKING 0x0 ;  /* 0x0000000000007b1d */ /* 0x000fec0000010000 */
[----:B------:R-:W0:Y:S04]  /*12c30*/  LDS R9, [R3.X4+0x40000] ;  /* 0x0400000003097984 */ /* 0x000e280000004800 */
[----:B0-----:R-:W0:Y:S01]  /*12c40*/  SHFL.BFLY PT, R12, R9, 0x1, 0x1f ;  /* 0x0c201f00090c7f89 */ /* 0x001e2200000e0000 */
[----:B------:R-:W-:-:S02]  /*12c50*/  LOP3.LUT R108, R108, 0x1c, RZ, 0xc0, !PT ;  /* 0x0000001c6c6c7812 */ /* 0x000fc400078ec0ff */
[----:B0-----:R-:W-:-:S05]  /*12c60*/  FMNMX R9, R9, R12, !PT ;  /* 0x0000000c09097209 */ /* 0x001fca0007800000 */
[----:B------:R-:W-:Y:S01]  /*12c70*/  @!P6 STS [R3.X4+0x40000], R9 ;  /* 0x040000090300e388 */ /* 0x000fe20000004800 */
[----:B------:R-:W-:-:S03]  /*12c80*/  IMAD.SHL.U32 R2, R108, 0x2, RZ ;  /* 0x000000026c027824 */ /* 0x000fc600078e00ff */
[----:B------:R-:W-:Y:S06]  /*12c90*/  BAR.SYNC.DEFER_BLOCKING 0x0 ;  /* 0x0000000000007b1d */ /* 0x000fec0000010000 */
[----:B------:R-:W0:Y:S04]  /*12ca0*/  LDS R9, [R2+0x40000] ;  /* 0x0400000002097984 */ /* 0x000e280000000800 */
[----:B------:R-:W1:Y:S02]  /*12cb0*/  S2R R108, SR_TID.X ;  /* 0x00000000006c7919 */ /* 0x000e640000002100 */
[----:B-1----:R-:W-:-:S02]  /*12cc0*/  LOP3.LUT R109, R108, 0x1c, RZ, 0xc0, !PT ;  /* 0x0000001c6c6d7812 */ /* 0x002fc400078ec0ff */
[----:B0-----:R-:W-:-:S05]  /*12cd0*/  FMNMX R3, R9, R117, !PT ;  /* 0x0000007509037209 */ /* 0x001fca0007800000 */
[----:B------:R-:W-:Y:S01]  /*12ce0*/  FADD R9, R74, -R3 ;  /* 0x800000034a097221 */ /* 0x000fe20000000000 */
[----:B------:R-:W-:-:S03]  /*12cf0*/  LEA.HI R2, R109, 0x8, RZ, 0x1e ;  /* 0x000000086d027811 */ /* 0x000fc600078ff0ff */
[----:B------:R-:W-:-:S04]  /*12d00*/  FMUL R9, R9, 1.4426950216293334961 ;  /* 0x3fb8aa3b09097820 */ /* 0x000fc80000400000 */
[----:B------:R0:W1:Y:S01]  /*12d10*/  MUFU.EX2 R24, R9 ;  /* 0x0000000900187308 */ /* 0x0000620000000800 */
[----:B------:R-:W-:Y:S04]  /*12d20*/  STL [R1+0x19c], R3 ;  /* 0x00019c0301007387 */ /* 0x000fe80000100800 */
[----:B0-----:R0:W2:Y:S02]  /*12d30*/  LDS R9, [R2.X8+0x40000] ;  /* 0x0400000002097984 */ /* 0x0010a40000008800 */
[----:B0-----:R-:W-:-:S05]  /*12d40*/  LEA.HI R2, R109, 0x10, RZ, 0x1e ;  /* 0x000000106d027811 */ /* 0x001fca00078ff0ff */
[----:B------:R0:W3:Y:S04]  /*12d50*/  LDS R15, [R2.X8+0x40000] ;  /* 0x04000000020f7984 */ /* 0x0000e80000008800 */
[----:B0-----:R-:W4:Y:S04]  /*12d60*/  LDL R2, [R1+0xe0] ;  /* 0x0000e00001027983 */ /* 0x001f280000100800 */
[----:B------:R-:W0:Y:S01]  /*12d70*/  S2R R114, SR_TID.X ;  /* 0x0000000000727919 */ /* 0x000e220000002100 */
[----:B------:R-:W-:-:S04]  /*12d80*/  FADD R12, R86, -R3 ;  /* 0x80000003560c7221 */ /* 0x000fc80000000000 */
[----:B------:R-:W-:-:S04]  /*12d90*/  FMUL R12, R12, 1.4426950216293334961 ;  /* 0x3fb8aa3b0c0c7820 */ /* 0x000fc80000400000 */
[----:B------:R-:W2:Y:S01]  /*12da0*/  MUFU.EX2 R25, R12 ;  /* 0x0000000c00197308 */ /* 0x000ea20000000800 */
[----:B-1----:R1:W-:Y:S01]  /*12db0*/  STL [R1+0x9e0], R24 ;  /* 0x0009e01801007387 */ /* 0x0023e20000100800 */
[----:B------:R-:W-:-:S04]  /*12dc0*/  LOP3.LUT R108, R108, 0x1c, RZ, 0xc0, !PT ;  /* 0x0000001c6c6c7812 */ /* 0x000fc800078ec0ff */
[----:B------:R-:W-:-:S05]  /*12dd0*/  LEA.HI R26, R108, 0x18, RZ, 0x1e ;  /* 0x000000186c1a7811 */ /* 0x000fca00078ff0ff */
[----:B------:R-:W-:Y:S01]  /*12de0*/  LDS R18, [R26.X8+0x40000] ;  /* 0x040000001a127984 */ /* 0x000fe20000008800 */
[----:B0-----:R-:W-:Y:S01]  /*12df0*/  LOP3.LUT R114, R114, 0x1c, RZ, 0xc0, !PT ;  /* 0x0000001c72727812 */ /* 0x001fe200078ec0ff */
[----:B--2---:R-:W-:Y:S02]  /*12e00*/  FADD R12, R24, R25 ;  /* 0x00000019180c7221 */ /* 0x004fe40000000000 */
[----:B------:R0:W-:Y:S01]  /*12e10*/  STL [R1+0x9dc], R25 ;  /* 0x0009dc1901007387 */ /* 0x0001e20000100800 */
[C---:B------:R-:W-:Y:S02]  /*12e20*/  LEA.HI R27, R114.reuse, 0x28, RZ, 0x1e ;  /* 0x00000028721b7811 */ /* 0x040fe400078ff0ff */
[----:B-1----:R-:W-:Y:S02]  /*12e30*/  LEA.HI R24, R114, 0x38, RZ, 0x1e ;  /* 0x0000003872187811 */ /* 0x002fe400078ff0ff */
[----:B------:R-:W-:Y:S01]  /*12e40*/  LEA.HI R3, R108, 0x20, RZ, 0x1e ;  /* 0x000000206c037811 */ /* 0x000fe200078ff0ff */
[----:B------:R-:W1:Y:S01]  /*12e50*/  SHFL.BFLY PT, R26, R12, 0x2, 0x1f ;  /* 0x0c401f000c1a7f89 */ /* 0x000e6200000e0000 */
[----:B0-----:R-:W-:-:S03]  /*12e60*/  LEA.HI R25, R114, 0x30, RZ, 0x1e ;  /* 0x0000003072197811 */ /* 0x001fc600078ff0ff */
[----:B------:R0:W-:Y:S04]  /*12e70*/  LDS R36, [R24.X8+0x40000] ;  /* 0x0400000018247984 */ /* 0x0001e80000008800 */
[----:B------:R-:W2:Y:S01]  /*12e80*/  S2R R114, SR_TID.X ;  /* 0x0000000000727919 */ /* 0x000ea20000002100 */
[----:B------:R-:W-:-:S03]  /*12e90*/  FMNMX R108, R9, R118, !PT ;  /* 0x00000076096c7209 */ /* 0x000fc60007800000 */
[----:B------:R-:W4:Y:S04]  /*12ea0*/  LDS R9, [R3.X8+0x40000] ;  /* 0x0400000003097984 */ /* 0x000f280000008800 */
[----:B------:R-:W-:Y:S01]  /*12eb0*/  LDS R39, [R27.X8+0x40000] ;  /* 0x040000001b277984 */ /* 0x000fe20000008800 */
[----:B------:R-:W-:-:S03]  /*12ec0*/  FADD R21, R46, -R108 ;  /* 0x8000006c2e157221 */ /* 0x000fc60000000000 */
[----:B------:R0:W-:Y:S01]  /*12ed0*/  LDS R27, [R25.X8+0x40000] ;  /* 0x04000000191b7984 */ /* 0x0001e20000008800 */
[----:B--2---:R-:W-:-:S04]  /*12ee0*/  LOP3.LUT R115, R114, 0x1c, RZ, 0xc0, !PT ;  /* 0x0000001c72737812 */ /* 0x004fc800078ec0ff */
[C---:B0-----:R-:W-:Y:S02]  /*12ef0*/  LEA.HI R24, R115.reuse, 0x58, RZ, 0x1e ;  /* 0x0000005873187811 */ /* 0x041fe400078ff0ff */
[----:B------:R-:W-:-:S03]  /*12f00*/  LEA.HI R25, R115, 0x50, RZ, 0x1e ;  /* 0x0000005073197811 */ /* 0x000fc600078ff0ff */
[----:B------:R0:W-:Y:S01]  /*12f10*/  LDS R35, [R24.X8+0x40000] ;  /* 0x0400000018237984 */ /* 0x0001e20000008800 */
[----:B------:R-:W-:Y:S01]  /*12f20*/  LOP3.LUT R114, R114, 0x1c, RZ, 0xc0, !PT ;  /* 0x0000001c72727812 */ /* 0x000fe200078ec0ff */
[----:B------:R-:W-:Y:S01]  /*12f30*/  FMUL R21, R21, 1.4426950216293334961 ;  /* 0x3fb8aa3b15157820 */ /* 0x000fe20000400000 */
[----:B---3--:R-:W-:Y:S01]  /*12f40*/  FMNMX R109, R15, R119, !PT ;  /* 0x000000770f6d7209 */ /* 0x008fe20007800000 */
[----:B------:R2:W-:Y:S01]  /*12f50*/  LDS R34, [R25.X8+0x40000] ;  /* 0x0400000019227984 */ /* 0x0005e20000008800 */
[----:B0-----:R-:W-:Y:S01]  /*12f60*/  LEA.HI R24, R115, 0x68, RZ, 0x1e ;  /* 0x0000006873187811 */ /* 0x001fe200078ff0ff */
[----:B------:R0:W-:Y:S01]  /*12f70*/  MUFU.EX2 R46, R21 ;  /* 0x00000015002e7308 */ /* 0x0001e20000000800 */
[----:B--2---:R-:W-:-:S03]  /*12f80*/  LEA.HI R25, R114, 0x70, RZ, 0x1e ;  /* 0x0000007072197811 */ /* 0x004fc600078ff0ff */
[----:B------:R2:W-:Y:S01]  /*12f90*/  LDS R96, [R24.X8+0x40000] ;  /* 0x0400000018607984 */ /* 0x0005e20000008800 */
[----:B-1----:R-:W-:Y:S01]  /*12fa0*/  FADD R12, R12, R26 ;  /* 0x0000001a0c0c7221 */ /* 0x002fe20000000000 */
[----:B------:R-:W-:Y:S02]  /*12fb0*/  FMNMX R111, R18, R110, !PT ;  /* 0x0000006e126f7209 */ /* 0x000fe40007800000 */
[----:B------:R-:W-:Y:S01]  /*12fc0*/  LOP3.LUT R112, R113, 0x1c, RZ, 0xc0, !PT ;  /* 0x0000001c71707812 */ /* 0x000fe200078ec0ff */
[----:B0-----:R-:W-:Y:S01]  /*12fd0*/  FADD R21, R72, -R109 ;  /* 0x8000006d48157221 */ /* 0x001fe20000000000 */
[----:B------:R-:W-:Y:S01]  /*12fe0*/  STL [R1+0x198], R108 ;  /* 0x0001986c01007387 */ /* 0x000fe20000100800 */
[----:B--2---:R-:W-:-:S03]  /*12ff0*/  LEA.HI R24, R114, 0x78, RZ, 0x1e ;  /* 0x0000007872187811 */ /* 0x004fc600078ff0ff */
[----:B------:R-:W0:Y:S01]  /*13000*/  S2R R114, SR_TID.X ;  /* 0x0000000000727919 */ /* 0x000e220000002100 */
[----:B------:R-:W-:Y:S02]  /*13010*/  FADD R26, R79, -R108 ;  /* 0x8000006c4f1a7221 */ /* 0x000fe40000000000 */
[----:B------:R-:W-:Y:S01]  /*13020*/  FMUL R18, R21, 1.4426950216293334961 ;  /* 0x3fb8aa3b15127820 */ /* 0x000fe20000400000 */
[----:B------:R-:W-:Y:S01]  /*13030*/  LEA.HI R120, R112, 0x60, RZ, 0x1e ;  /* 0x0000006070787811 */ /* 0x000fe200078ff0ff */
[----:B------:R-:W-:Y:S01]  /*13040*/  FADD R21, R47, -R109 ;  /* 0x8000006d2f157221 */ /* 0x000fe20000000000 */
[----:B------:R-:W-:Y:S01]  /*13050*/  STL [R1+0x194], R109 ;  /* 0x0001946d01007387 */ /* 0x000fe20000100800 */
[----:B------:R-:W-:Y:S01]  /*13060*/  FMUL R15, R26, 1.4426950216293334961 ;  /* 0x3fb8aa3b1a0f7820 */ /* 0x000fe20000400000 */
[----:B------:R1:W-:Y:S01]  /*13070*/  MUFU.EX2 R47, R18 ;  /* 0x00000012002f7308 */ /* 0x0003e20000000800 */
[----:B------:R-:W-:Y:S01]  /*13080*/  LEA.HI R30, R115, 0x48, RZ, 0x1e ;  /* 0x00000048731e7811 */ /* 0x000fe200078ff0ff */
[----:B------:R-:W-:Y:S01]  /*13090*/  STL [R1+0x190], R111 ;  /* 0x0001906f01007387 */ /* 0x000fe20000100800 */
[----:B------:R-:W-:-:S02]  /*130a0*/  LEA.HI R107, R112, 0x80, RZ, 0x1e ;  /* 0x00000080706b7811 */ /* 0x000fc400078ff0ff */
[C---:B------:R-:W-:Y:S01]  /*130b0*/  LEA.HI R104, R112.reuse, 0x88, RZ, 0x1e ;  /* 0x0000008870687811 */ /* 0x040fe200078ff0ff */
[----:B------:R-:W-:Y:S02]  /*130c0*/  LDS R31, [R30.X8+0x40000] ;  /* 0x040000001e1f7984 */ /* 0x000fe40000008800 */
[----:B------:R2:W3:Y:S01]  /*130d0*/  MUFU.EX2 R29, R15 ;  /* 0x0000000f001d7308 */ /* 0x0004e20000000800 */
[----:B-1----:R-:W-:Y:S01]  /*130e0*/  FMUL R18, R21, 1.4426950216293334961 ;  /* 0x3fb8aa3b15127820 */ /* 0x002fe20000400000 */
[----:B------:R-:W-:Y:S01]  /*130f0*/  LEA.HI R101, R112, 0x90, RZ, 0x1e ;  /* 0x0000009070657811 */ /* 0x000fe200078ff0ff */
[----:B------:R-:W-:Y:S01]  /*13100*/  LDS R97, [R120.X8+0x40000] ;  /* 0x0400000078617984 */ /* 0x000fe20000008800 */
[----:B------:R-:W-:-:S03]  /*13110*/  LOP3.LUT R113, R113, 0x1c, RZ, 0xc0, !PT ;  /* 0x0000001c71717812 */ /* 0x000fc600078ec0ff */
[----:B------:R-:W-:Y:S01]  /*13120*/  LDS R95, [R25.X8+0x40000] ;  /* 0x04000000195f7984 */ /* 0x000fe20000008800 */
[----:B------:R-:W1:Y:S01]  /*13130*/  MUFU.EX2 R28, R18 ;  /* 0x00000012001c7308 */ /* 0x000e620000000800 */
[C---:B0-----:R-:W-:Y:S02]  /*13140*/  LOP3.LUT R115, R114.reuse, 0x1c, RZ, 0xc0, !PT ;  /* 0x0000001c72737812 */ /* 0x041fe400078ec0ff */
[----:B------:R-:W-:Y:S01]  /*13150*/  LOP3.LUT R114, R114, 0x1c, RZ, 0xc0, !PT ;  /* 0x0000001c72727812 */ /* 0x000fe200078ec0ff */
[----:B--2---:R-:W0:Y:S01]  /*13160*/  SHFL.BFLY PT, R15, R12, 0x1, 0x1f ;  /* 0x0c201f000c0f7f89 */ /* 0x004e2200000e0000 */
[----:B------:R-:W-:Y:S01]  /*13170*/  FADD R21, R69, -R111 ;  /* 0x8000006f45157221 */ /* 0x000fe20000000000 */
[----:B----4-:R-:W-:Y:S01]  /*13180*/  FMNMX R3, R9, R2, !PT ;  /* 0x0000000209037209 */ /* 0x010fe20007800000 */
[----:B---3--:R-:W-:Y:S01]  /*13190*/  FADD R98, R46, R29 ;  /* 0x0000001d2e627221 */ /* 0x008fe20000000000 */
[----:B------:R-:W-:Y:S01]  /*131a0*/  LEA.HI R2, R112, 0x40, RZ, 0x1e ;  /* 0x0000004070027811 */ /* 0x000fe200078ff0ff */
[----:B------:R-:W-:Y:S04]  /*131b0*/  LDS R94, [R24.X8+0x40000] ;  /* 0x04000000185e7984 */ /* 0x000fe80000008800 */
[----:B------:R-:W-:Y:S04]  /*131c0*/  STL [R1+0x18c], R3 ;  /* 0x00018c0301007387 */ /* 0x000fe80000100800 */
[----:B------:R-:W-:Y:S04]  /*131d0*/  STL [R1+0xa00], R2 ;  /* 0x000a000201007387 */ /* 0x000fe80000100800 */
[----:B------:R-:W-:Y:S04]  /*131e0*/  STL [R1+0x9cc], R120 ;  /* 0x0009cc7801007387 */ /* 0x000fe80000100800 */
[----:B------:R2:W-:Y:S04]  /*131f0*/  LDS R32, [R2.X8+0x40000] ;  /* 0x0400000002207984 */ /* 0x0005e80000008800 */
[----:B------:R-:W-:Y:S04]  /*13200*/  STL [R1+0x9d8], R46 ;  /* 0x0009d82e01007387 */ /* 0x000fe80000100800 */
[----:B------:R-:W-:Y:S01]  /*13210*/  STL [R1+0x9d4], R29 ;  /* 0x0009d41d01007387 */ /* 0x000fe20000100800 */
[----:B--2---:R-:W-:-:S03]  /*13220*/  LEA.HI R2, R114, 0xc8, RZ, 0x1e ;  /* 0x000000c872027811 */ /* 0x004fc600078ff0ff */
[----:B------:R-:W-:Y:S04]  /*13230*/  STL [R1+0x9c4], R107 ;  /* 0x0009c46b01007387 */ /* 0x000fe80000100800 */
[----:B------:R-:W-:Y:S04]  /*13240*/  STL [R1+0x9e8], R47 ;  /* 0x0009e82f01007387 */ /* 0x000fe80000100800 */
[----:B-1----:R-:W-:Y:S04]  /*13250*/  STL [R1+0x9e4], R28 ;  /* 0x0009e41c01007387 */ /* 0x002fe80000100800 */
[----:B------:R-:W-:Y:S01]  /*13260*/  STL [R1+0x9c8], R104 ;  /* 0x0009c86801007387 */ /* 0x000fe20000100800 */
[----:B------:R-:W-:-:S03]  /*13270*/  FADD R18, R43, -R111 ;  /* 0x8000006f2b127221 */ /* 0x000fc60000000000 */
[----:B------:R-:W-:Y:S04]  /*13280*/  STL [R1+0x9c0], R101 ;  /* 0x0009c06501007387 */ /* 0x000fe80000100800 */
[----:B------:R1:W-:Y:S01]  /*13290*/  LDS R69, [R2.X8+0x40000] ;  /* 0x0400000002457984 */ /* 0x0003e20000008800 */
[----:B------:R-:W-:Y:S01]  /*132a0*/  FADD R99, R6, -R3 ;  /* 0x8000000306637221 */ /* 0x000fe20000000000 */
[----:B------:R-:W-:Y:S01]  /*132b0*/  LEA.HI R6, R115, 0x98, RZ, 0x1e ;  /* 0x0000009873067811 */ /* 0x000fe200078ff0ff */
[----:B------:R-:W-:Y:S01]  /*132c0*/  FMUL R9, R18, 1.4426950216293334961 ;  /* 0x3fb8aa3b12097820 */ /* 0x000fe20000400000 */
[----:B------:R-:W-:Y:S04]  /*132d0*/  LDS R93, [R107.X8+0x40000] ;  /* 0x040000006b5d7984 */ /* 0x000fe80000008800 */
[----:B-1----:R-:W2:Y:S01]  /*132e0*/  LDL.LU R2, [R1+0xe4] ;  /* 0x0000e40001027983 */ /* 0x002ea20000300800 */
[----:B------:R1:W3:Y:S03]  /*132f0*/  MUFU.EX2 R43, R9 ;  /* 0x00000009002b7308 */ /* 0x0002e60000000800 */
[----:B------:R4:W-:Y:S01]  /*13300*/  LDS R88, [R6.X8+0x40000] ;  /* 0x0400000006587984 */ /* 0x0009e20000008800 */
[----:B0-----:R-:W-:-:S03]  /*13310*/  FADD R26, R12, R15 ;  /* 0x0000000f0c1a7221 */ /* 0x001fc60000000000 */
[----:B------:R-:W-:Y:S01]  /*13320*/  LDS R92, [R104.X8+0x40000] ;  /* 0x04000000685c7984 */ /* 0x000fe20000008800 */
[C---:B-1----:R-:W-:Y:S02]  /*13330*/  LEA.HI R9, R115.reuse, 0xa8, RZ, 0x1e ;  /* 0x000000a873097811 */ /* 0x042fe400078ff0ff */
[C---:B----4-:R-:W-:Y:S01]  /*13340*/  LEA.HI R6, R115.reuse, 0xb0, RZ, 0x1e ;  /* 0x000000b073067811 */ /* 0x050fe200078ff0ff */
[----:B------:R-:W-:Y:S01]  /*13350*/  LDS R90, [R101.X8+0x40000] ;  /* 0x04000000655a7984 */ /* 0x000fe20000008800 */
[----:B------:R-:W-:-:S03]  /*13360*/  LEA.HI R12, R115, 0xa0, RZ, 0x1e ;  /* 0x000000a0730c7811 */ /* 0x000fc600078ff0ff */
[----:B------:R0:W-:Y:S04]  /*13370*/  LDS R86, [R9.X8+0x40000] ;  /* 0x0400000009567984 */ /* 0x0001e80000008800 */
[----:B------:R1:W-:Y:S01]  /*13380*/  LDS R79, [R6.X8+0x40000] ;  /* 0x04000000064f7984 */ /* 0x0003e20000008800 */
[----:B0-----:R-:W-:-:S03]  /*13390*/  LEA.HI R9, R114, 0xb8, RZ, 0x1e ;  /* 0x000000b872097811 */ /* 0x001fc600078ff0ff */
[----:B------:R0:W-:Y:S01]  /*133a0*/  LDS R87, [R12.X8+0x40000] ;  /* 0x040000000c577984 */ /* 0x0001e20000008800 */
[----:B-1----:R-:W-:-:S03]  /*133b0*/  LEA.HI R6, R114, 0xc0, RZ, 0x1e ;  /* 0x000000c072067811 */ /* 0x002fc600078ff0ff */
[----:B------:R1:W-:Y:S04]  /*133c0*/  LDS R74, [R9.X8+0x40000] ;  /* 0x04000000094a7984 */ /* 0x0003e80000008800 */
[----:B------:R4:W-:Y:S01]  /*133d0*/  LDS R72, [R6.X8+0x40000] ;  /* 0x0400000006487984 */ /* 0x0009e20000008800 */
[C---:B0-----:R-:W-:Y:S02]  /*133e0*/  LEA.HI R12, R113.reuse, 0xd0, RZ, 0x1e ;  /* 0x000000d0710c7811 */ /* 0x041fe400078ff0ff */
[C---:B-1----:R-:W-:Y:S02]  /*133f0*/  LEA.HI R9, R113.reuse, 0xd8, RZ, 0x1e ;  /* 0x000000d871097811 */ /* 0x042fe400078ff0ff */
[----:B----4-:R-:W-:Y:S01]  /*13400*/  LEA.HI R6, R113, 0xe0, RZ, 0x1e ;  /* 0x000000e071067811 */ /* 0x010fe200078ff0ff */
[----:B------:R-:W-:Y:S01]  /*13410*/  FMUL R21, R21, 1.4426950216293334961 ;  /* 0x3fb8aa3b15157820 */ /* 0x000fe20000400000 */
[----:B------:R-:W4:Y:S04]  /*13420*/  LDL.LU R113, [R1+0xe8] ;  /* 0x0000e80001717983 */ /* 0x000f280000300800 */
[----:B------:R-:W3:Y:S04]  /*13430*/  LDL.LU R115, [R1+0xec] ;  /* 0x0000ec0001737983 */ /* 0x000ee80000300800 */
[----:B------:R-:W3:Y:S04]  /*13440*/  LDL R124, [R1+0x5e0] ;  /* 0x0005e000017c7983 */ /* 0x000ee80000100800 */
[----:B------:R-:W3:Y:S01]  /*13450*/  LDL R103, [R1+0x5dc] ;  /* 0x0005dc0001677983 */ /* 0x000ee20000100800 */
[----:B------:R0:W1:Y:S01]  /*13460*/  MUFU.EX2 R33, R21 ;  /* 0x0000001500217308 */ /* 0x0000620000000800 */
[----:B------:R-:W-:-:S02]  /*13470*/  FADD R37, R47, R28 ;  /* 0x0000001c2f257221 */ /* 0x000fc40000000000 */
[----:B------:R0:W-:Y:S04]  /*13480*/  LDS R18, [R9.X8+0x40000] ;  /* 0x0400000009127984 */ /* 0x0001e80000008800 */
[----:B------:R1:W-:Y:S04]  /*13490*/  LDS R15, [R6.X8+0x40000] ;  /* 0x04000000060f7984 */ /* 0x0003e80000008800 */
[----:B0-----:R0:W-:Y:S01]  /*134a0*/  LDS R21, [R12.X8+0x40000] ;  /* 0x040000000c157984 */ /* 0x0011e20000008800 */
[C---:B------:R-:W-:Y:S02]  /*134b0*/  LEA.HI R9, R112.reuse, 0xf0, RZ, 0x1e ;  /* 0x000000f070097811 */ /* 0x040fe400078ff0ff */
[C---:B-1----:R-:W-:Y:S01]  /*134c0*/  LEA.HI R6, R112.reuse, 0xf8, RZ, 0x1e ;  /* 0x000000f870067811 */ /* 0x042fe200078ff0ff */
[----:B------:R-:W1:Y:S01]  /*134d0*/  SHFL.BFLY PT, R38, R98, 0x2, 0x1f ;  /* 0x0c401f0062267f89 */ /* 0x000e6200000e0000 */
[----:B0-----:R-:W-:-:S03]  /*134e0*/  LEA.HI R12, R112, 0xe8, RZ, 0x1e ;  /* 0x000000e8700c7811 */ /* 0x001fc600078ff0ff */
[----:B------:R-:W0:Y:S04]  /*134f0*/  SHFL.BFLY PT, R30, R37, 0x2, 0x1f ;  /* 0x0c401f00251e7f89 */ /* 0x000e2800000e0000 */
[----:B------:R-:W-:Y:S04]  /*13500*/  LDS R9, [R9.X8+0x40000] ;  /* 0x0400000009097984 */ /* 0x000fe80000008800 */
[----:B------:R-:W-:Y:S04]  /*13510*/  LDS R12, [R12.X8+0x40000] ;  /* 0x040000000c0c7984 */ /* 0x000fe80000008800 */
[----:B------:R-:W-:Y:S04]  /*13520*/  LDS R6, [R6.X8+0x40000] ;  /* 0x0400000006067984 */ /* 0x000fe80000008800 */
[----:B------:R-:W-:Y:S01]  /*13530*/  BAR.SYNC.DEFER_BLOCKING 0x0 ;  /* 0x0000000000007b1d */ /* 0x000fe20000010000 */
[----:B-1----:R-:W-:-:S02]  /*13540*/  FADD R38, R98, R38 ;  /* 0x0000002662267221 */ /* 0x002fc40000000000 */
[----:B0-----:R-:W-:-:S03]  /*13550*/  FADD R37, R37, R30 ;  /* 0x0000001e25257221 */ /* 0x001fc60000000000 */
[----:B------:R-:W-:Y:S04]  /*13560*/  @P0 STS [R100+0x40000], R26 ;  /* 0x0400001a64000388 */ /* 0x000fe80000000800 */
[----:B------:R-:W0:Y:S01]  /*13570*/  SHFL.BFLY PT, R100, R38, 0x1, 0x1f ;  /* 0x0c201f0026647f89 */ /* 0x000e2200000e0000 */
[----:B------:R-:W-:Y:S02]  /*13580*/  FADD R41, R41, -R3 ;  /* 0x8000000329297221 */ /* 0x000fe40000000000 */
[----:B0-----:R-:W-:Y:S01]  /*13590*/  FADD R38, R38, R100 ;  /* 0x0000006426267221 */ /* 0x001fe20000000000 */
[----:B--2---:R-:W-:Y:S02]  /*135a0*/  FMNMX R112, R39, R2, !PT ;  /* 0x0000000227707209 */ /* 0x004fe40007800000 */
[----:B------:R-:W0:Y:S04]  /*135b0*/  SHFL.BFLY PT, R39, R37, 0x1, 0x1f ;  /* 0x0c201f0025277f89 */ /* 0x000e2800000e0000 */
[----:B------:R-:W-:Y:S01]  /*135c0*/  STL [R1+0x188], R112 ;  /* 0x0001887001007387 */ /* 0x000fe20000100800 */
[----:B0-----:R-:W-:Y:S01]  /*135d0*/  FADD R37, R37, R39 ;  /* 0x0000002725257221 */ /* 0x001fe20000000000 */
[----:B----4-:R-:W-:-:S02]  /*135e0*/  FMNMX R114, R27, R113, !PT ;  /* 0x000000711b727209 */ /* 0x010fc40007800000 */
[----:B---3--:R-:W-:-:S03]  /*135f0*/  FMNMX R3, R36, R115, !PT ;  /* 0x0000007324037209 */ /* 0x008fc60007800000 */
[----:B------:R-:W-:Y:S04]  /*13600*/  STL [R1+0x184], R114 ;  /* 0x0001847201007387 */ /* 0x000fe80000100800 */
[----:B------:R0:W-:Y:S04]  /*13610*/  @P0 STS [R124+0x40000], R38 ;  /* 0x040000267c000388 */ /* 0x0001e80000000800 */
[----:B------:R-:W-:Y:S04]  /*13620*/  STL [R1+0x9d0], R43 ;  /* 0x0009d02b01007387 */ /* 0x000fe80000100800 */
[----:B------:R1:W-:Y:S04]  /*13630*/  @P0 STS [R103+0x40000], R37 ;  /* 0x0400002567000388 */ /* 0x0003e80000000800 */
[----:B------:R-:W2:Y:S04]  /*13640*/  LDL R120, [R1+0x5d8] ;  /* 0x0005d80001787983 */ /* 0x000ea80000100800 */
[----:B------:R-:W3:Y:S04]  /*13650*/  LDL R122, [R1+0x5d4] ;  /* 0x0005d400017a7983 */ /* 0x000ee80000100800 */
[----:B0-----:R-:W4:Y:S04]  /*13660*/  LDL R124, [R1+0x5d0] ;  /* 0x0005d000017c7983 */ /* 0x001f280000100800 */
[----:B-1----:R-:W2:Y:S04]  /*13670*/  LDL R103, [R1+0x5cc] ;  /* 0x0005cc0001677983 */ /* 0x002ea80000100800 */
[----:B------:R-:W2:Y:S04]  /*13680*/  LDL R101, [R1+0x20c] ;  /* 0x00020c0001657983 */ /* 0x000ea80000100800 */
[----:B------:R-:W2:Y:S04]  /*13690*/  LDL.LU R47, [R1+0x164] ;  /* 0x00016400012f7983 */ /* 0x000ea80000300800 */
[----:B------:R-:W-:Y:S04]  /*136a0*/  STL [R1+0x180], R3 ;  /* 0x0001800301007387 */ /* 0x000fe80000100800 */
[----:B------:R-:W3:Y:S01]  /*136b0*/  LDL.LU R24, [R1+0x1c0] ;  /* 0x0001c00001187983 */ /* 0x000ee20000300800 */
[----:B------:R-:W-:-:S02]  /*136c0*/  FMUL R26, R99, 1.4426950216293334961 ;  /* 0x3fb8aa3b631a7820 */ /* 0x000fc40000400000 */
[----:B------:R-:W-:Y:S01]  /*136d0*/  FMUL R41, R41, 1.4426950216293334961 ;  /* 0x3fb8aa3b29297820 */ /* 0x000fe20000400000 */
[----:B------:R-:W4:Y:S03]  /*136e0*/  LDL.LU R46, [R1+0x204] ;  /* 0x00020400012e7983 */ /* 0x000f260000300800 */
[----:B------:R-:W-:Y:S08]  /*136f0*/  MUFU.EX2 R26, R26 ;  /* 0x0000001a001a7308 */ /* 0x000ff00000000800 */
[----:B------:R-:W0:Y:S01]  /*13700*/  MUFU.EX2 R41, R41 ;  /* 0x0000002900297308 */ /* 0x000e220000000800 */
[----:B------:R-:W-:-:S02]  /*13710*/  FADD R99, R33, R43 ;  /* 0x0000002b21637221 */ /* 0x000fc40000000000 */
[--C-:B------:R-:W-:Y:S01]  /*13720*/  FADD R30, R40, -R112.reuse ;  /* 0x80000070281e7221 */ /* 0x100fe20000000000 */
[----:B------:R-:W4:Y:S01]  /*13730*/  LDL.LU R43, [R1+0x208] ;  /* 0x00020800012b7983 */ /* 0x000f220000300800 */
[----:B------:R-:W-:Y:S02]  /*13740*/  FADD R40, R91, -R112 ;  /* 0x800000705b287221 */ /* 0x000fe40000000000 */
[--C-:B------:R-:W-:Y:S01]  /*13750*/  FADD R27, R42, -R114.reuse ;  /* 0x800000722a1b7221 */ /* 0x100fe20000000000 */
[----:B------:R-:W1:Y:S01]  /*13760*/  SHFL.BFLY PT, R91, R99, 0x2, 0x1f ;  /* 0x0c401f00635b7f89 */ /* 0x000e6200000e0000 */
[----:B------:R-:W-:Y:S02]  /*13770*/  FADD R89, R89, -R114 ;  /* 0x8000007259597221 */ /* 0x000fe40000000000 */
[----:B0-----:R-:W-:-:S05]  /*13780*/  FADD R98, R26, R41 ;  /* 0x000000291a627221 */ /* 0x001fca0000000000 */
[----:B------:R-:W0:Y:S01]  /*13790*/  SHFL.BFLY PT, R42, R98, 0x2, 0x1f ;  /* 0x0c401f00622a7f89 */ /* 0x000e2200000e0000 */
[----:B------:R-:W-:Y:S02]  /*137a0*/  FMUL R27, R27, 1.4426950216293334961 ;  /* 0x3fb8aa3b1b1b7820 */ /* 0x000fe40000400000 */
[----:B------:R-:W-:Y:S02]  /*137b0*/  FMUL R89, R89, 1.4426950216293334961 ;  /* 0x3fb8aa3b59597820 */ /* 0x000fe40000400000 */
[----:B------:R-:W-:Y:S02]  /*137c0*/  FMUL R30, R30, 1.4426950216293334961 ;  /* 0x3fb8aa3b1e1e7820 */ /* 0x000fe40000400000 */
[----:B------:R-:W-:Y:S01]  /*137d0*/  FMUL R40, R40, 1.4426950216293334961 ;  /* 0x3fb8aa3b28287820 */ /* 0x000fe20000400000 */
[----:B------:R-:W-:Y:S01]  /*137e0*/  MUFU.EX2 R27, R27 ;  /* 0x0000001b001b7308 */ /* 0x000fe20000000800 */
[----:B------:R-:W-:-:S07]  /*137f0*/  FADD R37, R80, -R3 ;  /* 0x8000000350257221 */ /* 0x000fce0000000000 */
[----:B------:R-:W0:Y:S01]  /*13800*/  MUFU.EX2 R39, R89 ;  /* 0x0000005900277308 */ /* 0x000e220000000800 */
[----:B------:R-:W-:-:S07]  /*13810*/  FMUL R37, R37, 1.4426950216293334961 ;  /* 0x3fb8aa3b25257820 */ /* 0x000fce0000400000 */
[----:B------:R-:W-:Y:S08]  /*13820*/  MUFU.EX2 R30, R30 ;  /* 0x0000001e001e7308 */ /* 0x000ff00000000800 */
[----:B------:R-:W0:Y:S01]  /*13830*/  MUFU.EX2 R40, R40 ;  /* 0x0000002800287308 */ /* 0x000e220000000800 */
[----:B-1----:R-:W-:Y:S02]  /*13840*/  FADD R36, R99, R91 ;  /* 0x0000005b63247221 */ /* 0x002fe40000000000 */
[----:B0-----:R-:W-:-:S05]  /*13850*/  FADD R99, R98, R42 ;  /* 0x0000002a62637221 */ /* 0x001fca0000000000 */
[----:B------:R0:W-:Y:S01]  /*13860*/  MUFU.EX2 R42, R37 ;  /* 0x00000025002a7308 */ /* 0x0001e20000000800 */
[----:B------:R-:W1:Y:S01]  /*13870*/  SHFL.BFLY PT, R80, R36, 0x1, 0x1f ;  /* 0x0c201f0024507f89 */ /* 0x000e6200000e0000 */
[----:B0-----:R-:W-:Y:S02]  /*13880*/  FADD R37, R27, R39 ;  /* 0x000000271b257221 */ /* 0x001fe40000000000 */
[----:B------:R-:W-:-:S03]  /*13890*/  FADD R98, R30, R40 ;  /* 0x000000281e627221 */ /* 0x000fc60000000000 */
[----:B------:R-:W0:Y:S04]  /*138a0*/  SHFL.BFLY PT, R89, R37, 0x2, 0x1f ;  /* 0x0c401f0025597f89 */ /* 0x000e2800000e0000 */
[----:B------:R-:W0:Y:S01]  /*138b0*/  SHFL.BFLY PT, R91, R98, 0x2, 0x1f ;  /* 0x0c401f00625b7f89 */ /* 0x000e2200000e0000 */
[----:B-1----:R-:W-:Y:S02]  /*138c0*/  FADD R80, R36, R80 ;  /* 0x0000005024507221 */ /* 0x002fe40000000000 */
[----:B0-----:R-:W-:Y:S02]  /*138d0*/  FADD R89, R37, R89 ;  /* 0x0000005925597221 */ /* 0x001fe40000000000 */
[----:B------:R-:W-:-:S03]  /*138e0*/  FADD R36, R98, R91 ;  /* 0x0000005b62247221 */ /* 0x000fc60000000000 */
[----:B------:R-:W0:Y:S02]  /*138f0*/  SHFL.BFLY PT, R98, R89, 0x1, 0x1f ;  /* 0x0c201f0059627f89 */ /* 0x000e2400000e0000 */
[----:B0-----:R-:W-:Y:S01]  /*13900*/  FADD R89, R89, R98 ;  /* 0x0000006259597221 */ /* 0x001fe20000000000 */
[----:B--2---:R-:W-:Y:S02]  /*13910*/  FMNMX R28, R32, R47, !PT ;  /* 0x0000002f201c7209 */ /* 0x004fe40007800000 */
[----:B---3--:R-:W-:-:S03]  /*13920*/  FMNMX R25, R31, R24, !PT ;  /* 0x000000181f197209 */ /* 0x008fc60007800000 */
[----:B------:R-:W-:Y:S04]  /*13930*/  STL [R1+0x17c], R28 ;  /* 0x00017c1c01007387 */ /* 0x000fe80000100800 */
[----:B------:R-:W-:Y:S04]  /*13940*/  STL [R1+0x178], R25 ;  /* 0x0001781901007387 */ /* 0x000fe80000100800 */
[----:B------:R-:W2:Y:S01]  /*13950*/  LDL R98, [R1+0x4d0] ;  /* 0x0004d00001627983 */ /* 0x000ea20000100800 */
[----:B------:R-:W-:-:S04]  /*13960*/  FADD R38, R85, -R3 ;  /* 0x8000000355267221 */ /* 0x000fc80000000000 */
[----:B------:R-:W-:Y:S01]  /*13970*/  FMUL R38, R38, 1.4426950216293334961 ;  /* 0x3fb8aa3b26267820 */ /* 0x000fe20000400000 */
[----:B------:R-:W0:Y:S05]  /*13980*/  SHFL.BFLY PT, R85, R99, 0x1, 0x1f ;  /* 0x0c201f0063557f89 */ /* 0x000e2a00000e0000 */
[----:B------:R-:W1:Y:S01]  /*13990*/  MUFU.EX2 R38, R38 ;  /* 0x0000002600267308 */ /* 0x000e620000000800 */
[----:B------:R-:W3:Y:S01]  /*139a0*/  SHFL.BFLY PT, R100, R36, 0x1, 0x1f ;  /* 0x0c201f0024647f89 */ /* 0x000ee200000e0000 */
[--C-:B------:R-:W-:Y:S02]  /*139b0*/  FADD R32, R76, -R28.reuse ;  /* 0x8000001c4c207221 */ /* 0x100fe40000000000 */
[----:B------:R-:W-:-:S02]  /*139c0*/  FADD R37, R84, -R28 ;  /* 0x8000001c54257221 */ /* 0x000fc40000000000 */
[----:B------:R-:W-:Y:S02]  /*139d0*/  FMUL R32, R32, 1.4426950216293334961 ;  /* 0x3fb8aa3b20207820 */ /* 0x000fe40000400000 */
[----:B------:R-:W-:Y:S02]  /*139e0*/  FMUL R37, R37, 1.4426950216293334961 ;  /* 0x3fb8aa3b25257820 */ /* 0x000fe40000400000 */
[----:B-1----:R-:W-:Y:S02]  /*139f0*/  FADD R91, R42, R38 ;  /* 0x000000262a5b7221 */ /* 0x002fe40000000000 */
[----:B0-----:R-:W-:-:S03]  /*13a00*/  FADD R85, R99, R85 ;  /* 0x0000005563557221 */ /* 0x001fc60000000000 */
[----:B------:R-:W0:Y:S01]  /*13a10*/  SHFL.BFLY PT, R99, R91, 0x2, 0x1f ;  /* 0x0c401f005b637f89 */ /* 0x000e2200000e0000 */
[----:B------:R-:W-:Y:S08]  /*13a20*/  MUFU.EX2 R32, R32 ;  /* 0x0000002000207308 */ /* 0x000ff00000000800 */
[----:B------:R-:W1:Y:S01]  /*13a30*/  MUFU.EX2 R37, R37 ;  /* 0x0000002500257308 */ /* 0x000e620000000800 */
[----:B------:R-:W-:-:S02]  /*13a40*/  FADD R31, R75, -R25 ;  /* 0x800000194b1f7221 */ /* 0x000fc40000000000 */
[----:B---3--:R-:W-:Y:S02]  /*13a50*/  FADD R75, R36, R100 ;  /* 0x00000064244b7221 */ /* 0x008fe40000000000 */
[----:B------:R-:W-:Y:S02]  /*13a60*/  FADD R36, R81, -R25 ;  /* 0x8000001951247221 */ /* 0x000fe40000000000 */
[----:B0-----:R-:W-:Y:S02]  /*13a70*/  FADD R76, R91, R99 ;  /* 0x000000635b4c7221 */ /* 0x001fe40000000000 */
[----:B-1----:R-:W-:-:S03]  /*13a80*/  FADD R81, R32, R37 ;  /* 0x0000002520517221 */ /* 0x002fc60000000000 */
[----:B------:R-:W0:Y:S04]  /*13a90*/  SHFL.BFLY PT, R91, R76, 0x1, 0x1f ;  /* 0x0c201f004c5b7f89 */ /* 0x000e2800000e0000 */
[----:B------:R-:W1:Y:S01]  /*13aa0*/  SHFL.BFLY PT, R84, R81, 0x2, 0x1f ;  /* 0x0c401f0051547f89 */ /* 0x000e6200000e0000 */
[----:B------:R-:W-:Y:S02]  /*13ab0*/  FMUL R31, R31, 1.4426950216293334961 ;  /* 0x3fb8aa3b1f1f7820 */ /* 0x000fe40000400000 */
[----:B------:R-:W-:Y:S01]  /*13ac0*/  FMUL R36, R36, 1.4426950216293334961 ;  /* 0x3fb8aa3b24247820 */ /* 0x000fe20000400000 */
[----:B------:R3:W-:Y:S01]  /*13ad0*/  @P0 STS [R120+0x40000], R80 ;  /* 0x0400005078000388 */ /* 0x0007e20000000800 */
[----:B----4-:R-:W-:Y:S02]  /*13ae0*/  FMNMX R29, R34, R46, !PT ;  /* 0x0000002e221d7209 */ /* 0x010fe40007800000 */
[----:B------:R-:W-:Y:S01]  /*13af0*/  MUFU.EX2 R31, R31 ;  /* 0x0000001f001f7308 */ /* 0x000fe20000000800 */
[----:B------:R0:W-:Y:S07]  /*13b00*/  @P0 STS [R122+0x40000], R85 ;  /* 0x040000557a000388 */ /* 0x0001ee0000000800 */
[----:B------:R-:W4:Y:S01]  /*13b10*/  MUFU.EX2 R36, R36 ;  /* 0x0000002400247308 */ /* 0x000f220000000800 */
[----:B---3--:R-:W-:Y:S01]  /*13b20*/  FMNMX R120, R35, R43, !PT ;  /* 0x0000002b23787209 */ /* 0x008fe20007800000 */
[----:B0-----:R-:W-:-:S02]  /*13b30*/  FADD R85, R76, R91 ;  /* 0x0000005b4c557221 */ /* 0x001fc40000000000 */
[----:B-1----:R-:W-:Y:S01]  /*13b40*/  FADD R76, R81, R84 ;  /* 0x00000054514c7221 */ /* 0x002fe20000000000 */
[----:B------:R-:W-:Y:S01]  /*13b50*/  FMNMX R81, R97, R101, !PT ;  /* 0x0000006561517209 */ /* 0x000fe20007800000 */
[----:B------:R-:W-:Y:S04]  /*13b60*/  @P0 STS [R124+0x40000], R75 ;  /* 0x0400004b7c000388 */ /* 0x000fe80000000800 */
[----:B------:R-:W-:Y:S04]  /*13b70*/  STL [R1+0x174], R29 ;  /* 0x0001741d01007387 */ /* 0x000fe80000100800 */
[----:B------:R-:W-:Y:S04]  /*13b80*/  @P0 STS [R103+0x40000], R89 ;  /* 0x0400005967000388 */ /* 0x000fe80000000800 */
[----:B------:R-:W-:Y:S04]  /*13b90*/  STL [R1+0x170], R120 ;  /* 0x0001707801007387 */ /* 0x000fe80000100800 */
[----:B------:R0:W-:Y:S04]  /*13ba0*/  @P0 STS [R106+0x40000], R85 ;  /* 0x040000556a000388 */ /* 0x0001e80000000800 */
[----:B------:R-:W-:Y:S04]  /*13bb0*/  STL [R1+0x16c], R81 ;  /* 0x00016c5101007387 */ /* 0x000fe80000100800 */
[----:B0-----:R-:W3:Y:S04]  /*13bc0*/  LDL R85, [R1+0x4d8] ;  /* 0x0004d80001557983 */ /* 0x001ee80000100800 */
[----:B------:R-:W3:Y:S01]  /*13bd0*/  LDL.LU R104, [R1+0x4d4] ;  /* 0x0004d40001687983 */ /* 0x000ee20000300800 */
[----:B----4-:R-:W-:-:S05]  /*13be0*/  FADD R75, R31, R36 ;  /* 0x000000241f4b7221 */ /* 0x010fca0000000000 */
[----:B------:R-:W0:Y:S01]  /*13bf0*/  SHFL.BFLY PT, R80, R75, 0x2, 0x1f ;  /* 0x0c401f004b507f89 */ /* 0x000e2200000e0000 */
[----:B------:R-:W-:-:S03]  /*13c00*/  FADD R34, R68, -R29 ;  /* 0x8000001d44227221 */ /* 0x000fc60000000000 */
[----:B------:R-:W1:Y:S01]  /*13c10*/  SHFL.BFLY PT, R68, R76, 0x1, 0x1f ;  /* 0x0c201f004c447f89 */ /* 0x000e6200000e0000 */
[----:B------:R-:W-:-:S04]  /*13c20*/  FADD R77, R77, -R29 ;  /* 0x8000001d4d4d7221 */ /* 0x000fc80000000000 */
[----:B------:R-:W-:Y:S02]  /*13c30*/  FMUL R35, R77, 1.4426950216293334961 ;  /* 0x3fb8aa3b4d237820 */ /* 0x000fe40000400000 */
[----:B------:R-:W-:Y:S02]  /*13c40*/  FADD R77, R60, -R120 ;  /* 0x800000783c4d7221 */ /* 0x000fe40000000000 */
[----:B0-----:R-:W-:Y:S02]  /*13c50*/  FADD R60, R75, R80 ;  /* 0x000000504b3c7221 */ /* 0x001fe40000000000 */
[----:B------:R-:W-:Y:S02]  /*13c60*/  FMUL R75, R77, 1.4426950216293334961 ;  /* 0x3fb8aa3b4d4b7820 */ /* 0x000fe40000400000 */
[----:B------:R-:W-:Y:S02]  /*13c70*/  FADD R77, R55, -R120 ;  /* 0x80000078374d7221 */ /* 0x000fe40000000000 */
[----:B-1----:R-:W-:-:S02]  /*13c80*/  FADD R68, R76, R68 ;  /* 0x000000444c447221 */ /* 0x002fc40000000000 */
[----:B------:R-:W-:Y:S02]  /*13c90*/  FMUL R77, R77, 1.4426950216293334961 ;  /* 0x3fb8aa3b4d4d7820 */ /* 0x000fe40000400000 */
[----:B------:R-:W-:Y:S02]  /*13ca0*/  FADD R76, R54, -R81 ;  /* 0x80000051364c7221 */ /* 0x000fe40000000000 */
[----:B------:R2:W-:Y:S02]  /*13cb0*/  MUFU.EX2 R54, R77 ;  /* 0x0000004d00367308 */ /* 0x0005e40000000800 */
[----:B--2---:R-:W-:-:S05]  /*13cc0*/  FMNMX R77, R96, R98, !PT ;  /* 0x00000062604d7209 */ /* 0x004fca0007800000 */
[----:B------:R-:W-:Y:S04]  /*13cd0*/  STL [R1+0x168], R77 ;  /* 0x0001684d01007387 */ /* 0x000fe80000100800 */
[----:B------:R-:W2:Y:S04]  /*13ce0*/  LDL.LU R106, [R1+0x4dc] ;  /* 0x0004dc00016a7983 */ /* 0x000ea80000300800 */
[----:B------:R-:W4:Y:S01]  /*13cf0*/  LDL.LU R103, [R1+0x4e0] ;  /* 0x0004e00001677983 */ /* 0x000f220000300800 */
[----:B------:R0:W-:Y:S03]  /*13d00*/  MUFU.EX2 R55, R75 ;  /* 0x0000004b00377308 */ /* 0x0001e60000000800 */
[----:B0-----:R-:W0:Y:S01]  /*13d10*/  SHFL.BFLY PT, R75, R60, 0x1, 0x1f ;  /* 0x0c201f003c4b7f89 */ /* 0x001e2200000e0000 */
[----:B------:R-:W-:-:S03]  /*13d20*/  FMUL R76, R76, 1.4426950216293334961 ;  /* 0x3fb8aa3b4c4c7820 */ /* 0x000fc60000400000 */
[----:B------:R1:W-:Y:S02]  /*13d30*/  @P0 STS [R105+0x40000], R68 ;  /* 0x0400004469000388 */ /* 0x0003e40000000800 */
[----:B-1----:R-:W-:Y:S02]  /*13d40*/  FADD R68, R53, -R81 ;  /* 0x8000005135447221 */ /* 0x002fe40000000000 */
[----:B------:R1:W-:Y:S02]  /*13d50*/  MUFU.EX2 R53, R76 ;  /* 0x0000004c00357308 */ /* 0x0003e40000000800 */
[----:B-1----:R-:W-:Y:S02]  /*13d60*/  FMUL R76, R68, 1.4426950216293334961 ;  /* 0x3fb8aa3b444c7820 */ /* 0x002fe40000400000 */
[----:B------:R-:W-:-:S04]  /*13d70*/  FADD R68, R52, -R77 ;  /* 0x8000004d34447221 */ /* 0x000fc80000000000 */
[----:B------:R0:W-:Y:S02]  /*13d80*/  MUFU.EX2 R52, R76 ;  /* 0x0000004c00347308 */ /* 0x0001e40000000800 */
[----:B0-----:R-:W-:-:S05]  /*13d90*/  FADD R76, R60, R75 ;  /* 0x0000004b3c4c7221 */ /* 0x001fca0000000000 */
[----:B------:R4:W-:Y:S01]  /*13da0*/  @P0 STS [R102+0x40000], R76 ;  /* 0x0400004c66000388 */ /* 0x0009e20000000800 */
[----:B---3--:R-:W-:-:S05]  /*13db0*/  FMNMX R107, R95, R104, !PT ;  /* 0x000000685f6b7209 */ /* 0x008fca0007800000 */
[----:B------:R-:W-:Y:S04]  /*13dc0*/  STL [R1+0x160], R107 ;  /* 0x0001606b01007387 */ /* 0x000fe80000100800 */
[----:B------:R-:W3:Y:S04]  /*13dd0*/  LDL R100, [R1+0x5bc] ;  /* 0x0005bc0001647983 */ /* 0x000ee80000100800 */
[----:B------:R-:W3:Y:S04]  /*13de0*/  LDL R122, [R1+0x5b8] ;  /* 0x0005b800017a7983 */ /* 0x000ee80000100800 */
[----:B------:R-:W3:Y:S01]  /*13df0*/  LDL R124, [R1+0x5b4] ;  /* 0x0005b400017c7983 */ /* 0x000ee20000100800 */
[----:B------:R-:W-:-:S03]  /*13e00*/  FMNMX R101, R94, R85, !PT ;  /* 0x000000555e657209 */ /* 0x000fc60007800000 */
[----:B------:R-:W3:Y:S04]  /*13e10*/  LDL R95, [R1+0x4e4] ;  /* 0x0004e400015f7983 */ /* 0x000ee80000100800 */
[----:B------:R-:W-:Y:S01]  /*13e20*/  STL [R1+0x13c], R101 ;  /* 0x00013c6501007387 */ /* 0x000fe20000100800 */
[----:B------:R-:W-:Y:S01]  /*13e30*/  FMUL R34, R34, 1.4426950216293334961 ;  /* 0x3fb8aa3b22227820 */ /* 0x000fe20000400000 */
[----:B------:R-:W-:Y:S01]  /*13e40*/  MUFU.EX2 R35, R35 ;  /* 0x0000002300237308 */ /* 0x000fe20000000800 */
[----:B--2---:R-:W-:Y:S02]  /*13e50*/  FMNMX R105, R93, R106, !PT ;  /* 0x0000006a5d697209 */ /* 0x004fe40007800000 */
[----:B----4-:R-:W-:-:S03]  /*13e60*/  FMNMX R102, R92, R103, !PT ;  /* 0x000000675c667209 */ /* 0x010fc60007800000 */
[----:B------:R-:W-:Y:S04]  /*13e70*/  STL [R1+0x138], R105 ;  /* 0x0001386901007387 */ /* 0x000fe80000100800 */
[----:B------:R-:W-:Y:S04]  /*13e80*/  STL [R1+0x134], R102 ;  /* 0x0001346601007387 */ /* 0x000fe80000100800 */
[----:B------:R-:W2:Y:S01]  /*13e90*/  LDL R93, [R1+0x4e8] ;  /* 0x0004e800015d7983 */ /* 0x000ea20000100800 */
[----:B------:R-:W0:Y:S01]  /*13ea0*/  MUFU.EX2 R34, R34 ;  /* 0x0000002200227308 */ /* 0x000e220000000800 */
[----:B------:R-:W-:-:S02]  /*13eb0*/  FMUL R60, R68, 1.4426950216293334961 ;  /* 0x3fb8aa3b443c7820 */ /* 0x000fc40000400000 */
[----:B------:R-:W-:Y:S01]  /*13ec0*/  FADD R59, R59, -R77 ;  /* 0x8000004d3b3b7221 */ /* 0x000fe20000000000 */
[----:B------:R-:W4:Y:S03]  /*13ed0*/  LDL R91, [R1+0x4ec] ;  /* 0x0004ec00015b7983 */ /* 0x000f260000100800 */
[----:B------:R-:W-:Y:S02]  /*13ee0*/  FMUL R59, R59, 1.4426950216293334961 ;  /* 0x3fb8aa3b3b3b7820 */ /* 0x000fe40000400000 */
[----:B0-----:R-:W-:-:S05]  /*13ef0*/  FADD R68, R34, R35 ;  /* 0x0000002322447221 */ /* 0x001fca0000000000 */
[----:B------:R-:W0:Y:S01]  /*13f00*/  SHFL.BFLY PT, R75, R68, 0x2, 0x1f ;  /* 0x0c401f00444b7f89 */ /* 0x000e2200000e0000 */
[----:B------:R-:W-:Y:S01]  /*13f10*/  MUFU.EX2 R60, R60 ;  /* 0x0000003c003c7308 */ /* 0x000fe20000000800 */
[----:B------:R-:W-:-:S07]  /*13f20*/  FADD R84, R55, R54 ;  /* 0x0000003637547221 */ /* 0x000fce0000000000 */
[----:B------:R-:W1:Y:S01]  /*13f30*/  MUFU.EX2 R59, R59 ;  /* 0x0000003b003b7308 */ /* 0x000e620000000800 */
[----:B------:R-:W1:Y:S01]  /*13f40*/  SHFL.BFLY PT, R76, R84, 0x2, 0x1f ;  /* 0x0c401f00544c7f89 */ /* 0x000e6200000e0000 */
[----:B------:R-:W-:-:S05]  /*13f50*/  FADD R77, R53, R52 ;  /* 0x00000034354d7221 */ /* 0x000fca0000000000 */
[----:B------:R-:W1:Y:S01]  /*13f60*/  SHFL.BFLY PT, R81, R77, 0x2, 0x1f ;  /* 0x0c401f004d517f89 */ /* 0x000e6200000e0000 */
[----:B0-----:R-:W-:Y:S02]  /*13f70*/  FADD R75, R68, R75 ;  /* 0x0000004b444b7221 */ /* 0x001fe40000000000 */
[----:B-1----:R-:W-:-:S05]  /*13f80*/  FADD R68, R60, R59 ;  /* 0x0000003b3c447221 */ /* 0x002fca0000000000 */
[----:B------:R-:W0:Y:S01]  /*13f90*/  SHFL.BFLY PT, R80, R68, 0x2, 0x1f ;  /* 0x0c401f0044507f89 */ /* 0x000e2200000e0000 */
[----:B------:R-:W-:Y:S02]  /*13fa0*/  FADD R67, R67, -R107 ;  /* 0x8000006b43437221 */ /* 0x000fe40000000000 */
[----:B------:R-:W-:Y:S02]  /*13fb0*/  FADD R76, R84, R76 ;  /* 0x0000004c544c7221 */ /* 0x000fe40000000000 */
[----:B------:R-:W-:Y:S02]  /*13fc0*/  FMUL R84, R67, 1.4426950216293334961 ;  /* 0x3fb8aa3b43547820 */ /* 0x000fe40000400000 */
[----:B------:R-:W-:Y:S02]  /*13fd0*/  FADD R67, R57, -R101 ;  /* 0x8000006539437221 */ /* 0x000fe40000000000 */
[----:B------:R1:W-:Y:S01]  /*13fe0*/  MUFU.EX2 R57, R84 ;  /* 0x0000005400397308 */ /* 0x0003e20000000800 */
[----:B------:R-:W-:-:S02]  /*13ff0*/  FADD R77, R77, R81 ;  /* 0x000000514d4d7221 */ /* 0x000fc40000000000 */
[----:B-1----:R-:W-:Y:S02]  /*14000*/  FMUL R84, R67, 1.4426950216293334961 ;  /* 0x3fb8aa3b43547820 */ /* 0x002fe40000400000 */
[----:B------:R-:W1:Y:S01]  /*14010*/  SHFL.BFLY PT, R67, R75, 0x1, 0x1f ;  /* 0x0c201f004b437f89 */ /* 0x000e6200000e0000 */
[----:B------:R-:W-:Y:S02]  /*14020*/  FADD R81, R65, -R101 ;  /* 0x8000006541517221 */ /* 0x000fe40000000000 */
[----:B0-----:R-:W-:Y:S01]  /*14030*/  FADD R80, R68, R80 ;  /* 0x0000005044507221 */ /* 0x001fe20000000000 */
[----:B------:R0:W-:Y:S01]  /*14040*/  MUFU.EX2 R65, R84 ;  /* 0x0000005400417308 */ /* 0x0001e20000000800 */
[----:B------:R-:W3:Y:S04]  /*14050*/  SHFL.BFLY PT, R85, R77, 0x1, 0x1f ;  /* 0x0c201f004d557f89 */ /* 0x000ee800000e0000 */
[----:B------:R-:W-:Y:S04]  /*14060*/  SHFL.BFLY PT, R89, R80, 0x1, 0x1f ;  /* 0x0c201f0050597f89 */ /* 0x000fe800000e0000 */
[----:B0-----:R-:W0:Y:S01]  /*14070*/  SHFL.BFLY PT, R84, R76, 0x1, 0x1f ;  /* 0x0c201f004c547f89 */ /* 0x001e2200000e0000 */
[----:B------:R-:W-:-:S02]  /*14080*/  FADD R58, R58, -R107 ;  /* 0x8000006b3a3a7221 */ /* 0x000fc40000000000 */
[----:B------:R-:W-:Y:S02]  /*14090*/  FADD R63, R63, -R102 ;  /* 0x800000663f3f7221 */ /* 0x000fe40000000000 */
[----:B------:R-:W-:Y:S02]  /*140a0*/  FMUL R81, R81, 1.4426950216293334961 ;  /* 0x3fb8aa3b51517820 */ /* 0x000fe40000400000 */
[----:B-1----:R-:W-:Y:S02]  /*140b0*/  FADD R75, R75, R67 ;  /* 0x000000434b4b7221 */ /* 0x002fe40000000000 */
[----:B------:R-:W-:Y:S02]  /*140c0*/  FMUL R58, R58, 1.4426950216293334961 ;  /* 0x3fb8aa3b3a3a7820 */ /* 0x000fe40000400000 */
[----:B------:R-:W-:Y:S02]  /*140d0*/  FADD R68, R64, -R105 ;  /* 0x8000006940447221 */ /* 0x000fe40000000000 */
[----:B------:R-:W-:Y:S01]  /*140e0*/  MUFU.EX2 R64, R81 ;  /* 0x0000005100407308 */ /* 0x000fe20000000800 */
[----:B---3--:R1:W-:Y:S01]  /*140f0*/  @P0 STS [R100+0x40000], R75 ;  /* 0x0400004b64000388 */ /* 0x0083e20000000800 */
[----:B------:R-:W-:-:S06]  /*14100*/  FADD R77, R77, R85 ;  /* 0x000000554d4d7221 */ /* 0x000fcc0000000000 */
[----:B------:R-:W3:Y:S01]  /*14110*/  MUFU.EX2 R58, R58 ;  /* 0x0000003a003a7308 */ /* 0x000ee20000000800 */
[----:B-1----:R-:W-:-:S07]  /*14120*/  FMUL R75, R63, 1.4426950216293334961 ;  /* 0x3fb8aa3b3f4b7820 */ /* 0x002fce0000400000 */
[----:B------:R0:W-:Y:S02]  /*14130*/  MUFU.EX2 R81, R75 ;  /* 0x0000004b00517308 */ /* 0x0001e40000000800 */
[----:B0-----:R-:W-:Y:S02]  /*14140*/  FADD R75, R76, R84 ;  /* 0x000000544c4b7221 */ /* 0x001fe40000000000 */
[----:B------:R-:W-:-:S03]  /*14150*/  FADD R76, R80, R89 ;  /* 0x00000059504c7221 */ /* 0x000fc60000000000 */
[----:B------:R-:W-:Y:S04]  /*14160*/  @P0 STS [R122+0x40000], R75 ;  /* 0x0400004b7a000388 */ /* 0x000fe80000000800 */
[----:B------:R-:W-:Y:S04]  /*14170*/  @P0 STS [R124+0x40000], R77 ;  /* 0x0400004d7c000388 */ /* 0x000fe80000000800 */
[----:B------:R0:W-:Y:S01]  /*14180*/  @P0 STS [R0+0x40000], R76 ;  /* 0x0400004c00000388 */ /* 0x0001e20000000800 */
[----:B---3--:R-:W-:-:S03]  /*14190*/  FADD R84, R58, R57 ;  /* 0x000000393a547221 */ /* 0x008fc60000000000 */
[----:B0-----:R-:W3:Y:S04]  /*141a0*/  LDL R0, [R1+0x4f0] ;  /* 0x0004f00001007983 */ /* 0x001ee80000100800 */
[----:B------:R-:W0:Y:S01]  /*141b0*/  SHFL.BFLY PT, R85, R84, 0x2, 0x1f ;  /* 0x0c401f0054557f89 */ /* 0x000e2200000e0000 */
[----:B------:R-:W-:-:S05]  /*141c0*/  FMNMX R92, R90, R95, !PT ;  /* 0x0000005f5a5c7209 */ /* 0x000fca0007800000 */
[----:B------:R-:W-:Y:S01]  /*141d0*/  STL [R1+0x130], R92 ;  /* 0x0001305c01007387 */ /* 0x000fe20000100800 */
[----:B0-----:R-:W-:Y:S01]  /*141e0*/  FADD R84, R84, R85 ;  /* 0x0000005554547221 */ /* 0x001fe20000000000 */
[----:B--2---:R-:W-:-:S05]  /*141f0*/  FMNMX R85, R88, R93, !PT ;  /* 0x0000005d58557209 */ /* 0x004fca0007800000 */
[----:B------:R-:W-:Y:S04]  /*14200*/  STL [R1+0x12c], R85 ;  /* 0x00012c5501007387 */ /* 0x000fe80000100800 */
[----:B------:R-:W2:Y:S04]  /*14210*/  LDL R99, [R1+0x5a8] ;  /* 0x0005a80001637983 */ /* 0x000ea80000100800 */
[----:B------:R-:W2:Y:S04]  /*14220*/  LDL R100, [R1+0x5a4] ;  /* 0x0005a40001647983 */ /* 0x000ea80000100800 */
[----:B------:R-:W2:Y:S04]  /*14230*/  LDL R122, [R1+0x5a0] ;  /* 0x0005a000017a7983 */ /* 0x000ea80000100800 */
[----:B------:R-:W2:Y:S01]  /*14240*/  LDL R124, [R1+0x59c] ;  /* 0x00059c00017c7983 */ /* 0x000ea20000100800 */
[----:B------:R-:W-:-:S02]  /*14250*/  FADD R83, R83, -R105 ;  /* 0x8000006953537221 */ /* 0x000fc40000000000 */
[----:B------:R-:W-:Y:S02]  /*14260*/  FMUL R68, R68, 1.4426950216293334961 ;  /* 0x3fb8aa3b44447820 */ /* 0x000fe40000400000 */
[----:B------:R-:W-:Y:S02]  /*14270*/  FMUL R67, R83, 1.4426950216293334961 ;  /* 0x3fb8aa3b53437820 */ /* 0x000fe40000400000 */
[----:B------:R-:W-:Y:S02]  /*14280*/  FADD R63, R82, -R102 ;  /* 0x80000066523f7221 */ /* 0x000fe40000000000 */
[----:B------:R-:W-:Y:S02]  /*14290*/  MUFU.EX2 R68, R68 ;  /* 0x0000004400447308 */ /* 0x000fe40000000800 */
[----:B------:R-:W-:-:S06]  /*142a0*/  FMUL R63, R63, 1.4426950216293334961 ;  /* 0x3fb8aa3b3f3f7820 */ /* 0x000fcc0000400000 */
[----:B------:R-:W0:Y:S08]  /*142b0*/  MUFU.EX2 R67, R67 ;  /* 0x0000004300437308 */ /* 0x000e300000000800 */
[----:B------:R0:W1:Y:S02]  /*142c0*/  MUFU.EX2 R80, R63 ;  /* 0x0000003f00507308 */ /* 0x0000640000000800 */
[----:B0-----:R-:W-:-:S05]  /*142d0*/  FADD R63, R68, R67 ;  /* 0x00000043443f7221 */ /* 0x001fca0000000000 */
[----:B------:R-:W0:Y:S01]  /*142e0*/  SHFL.BFLY PT, R82, R63, 0x2, 0x1f ;  /* 0x0c401f003f527f89 */ /* 0x000e2200000e0000 */
[----:B-1----:R-:W-:Y:S02]  /*142f0*/  FADD R76, R81, R80 ;  /* 0x00000050514c7221 */ /* 0x002fe40000000000 */
[----:B------:R-:W-:-:S03]  /*14300*/  FADD R75, R65, R64 ;  /* 0x00000040414b7221 */ /* 0x000fc60000000000 */
[----:B------:R-:W1:Y:S04]  /*14310*/  SHFL.BFLY PT, R77, R76, 0x2, 0x1f ;  /* 0x0c401f004c4d7f89 */ /* 0x000e6800000e0000 */
[----:B------:R-:W4:Y:S04]  /*14320*/  SHFL.BFLY PT, R83, R75, 0x2, 0x1f ;  /* 0x0c401f004b537f89 */ /* 0x000f2800000e0000 */
[----:B------:R-:W4:Y:S01]  /*14330*/  SHFL.BFLY PT, R90, R84, 0x1, 0x1f ;  /* 0x0c201f00545a7f89 */ /* 0x000f2200000e0000 */
[----:B0-----:R-:W-:Y:S02]  /*14340*/  FADD R63, R63, R82 ;  /* 0x000000523f3f7221 */ /* 0x001fe40000000000 */
[----:B------:R-:W-:-:S02]  /*14350*/  FADD R82, R62, -R92 ;  /* 0x8000005c3e527221 */ /* 0x000fc40000000000 */
[----:B-1----:R-:W-:Y:S02]  /*14360*/  FADD R62, R76, R77 ;  /* 0x0000004d4c3e7221 */ /* 0x002fe40000000000 */
[----:B------:R-:W-:Y:S02]  /*14370*/  FMUL R77, R82, 1.4426950216293334961 ;  /* 0x3fb8aa3b524d7820 */ /* 0x000fe40000400000 */
[----:B----4-:R-:W-:Y:S02]  /*14380*/  FADD R75, R75, R83 ;  /* 0x000000534b4b7221 */ /* 0x010fe40000000000 */
[----:B------:R0:W-:Y:S01]  /*14390*/  MUFU.EX2 R83, R77 ;  /* 0x0000004d00537308 */ /* 0x0001e20000000800 */
[----:B------:R-:W-:Y:S01]  /*143a0*/  FADD R78, R78, -R92 ;  /* 0x8000005c4e4e7221 */ /* 0x000fe20000000000 */
[----:B0-----:R-:W0:Y:S03]  /*143b0*/  SHFL.BFLY PT, R77, R62, 0x1, 0x1f ;  /* 0x0c201f003e4d7f89 */ /* 0x001e2600000e0000 */
[----:B------:R-:W-:-:S02]  /*143c0*/  FMUL R78, R78, 1.4426950216293334961 ;  /* 0x3fb8aa3b4e4e7820 */ /* 0x000fc40000400000 */
[--C-:B------:R-:W-:Y:S02]  /*143d0*/  FADD R61, R61, -R85.reuse ;  /* 0x800000553d3d7221 */ /* 0x100fe40000000000 */
[----:B------:R1:W-:Y:S01]  /*143e0*/  MUFU.EX2 R82, R78 ;  /* 0x0000004e00527308 */ /* 0x0003e20000000800 */
[----:B------:R-:W-:Y:S02]  /*143f0*/  FADD R73, R73, -R85 ;  /* 0x8000005549497221 */ /* 0x000fe40000000000 */
[----:B------:R-:W-:Y:S01]  /*14400*/  FMUL R61, R61, 1.4426950216293334961 ;  /* 0x3fb8aa3b3d3d7820 */ /* 0x000fe20000400000 */
[----:B-1----:R-:W4:Y:S01]  /*14410*/  LDL R78, [R1+0x4f4] ;  /* 0x0004f400014e7983 */ /* 0x002f220000100800 */
[----:B------:R-:W-:Y:S01]  /*14420*/  FMUL R73, R73, 1.4426950216293334961 ;  /* 0x3fb8aa3b49497820 */ /* 0x000fe20000400000 */
[----:B------:R-:W-:Y:S02]  /*14430*/  FMNMX R87, R87, R91, !PT ;  /* 0x0000005b57577209 */ /* 0x000fe40007800000 */
[----:B------:R1:W-:Y:S03]  /*14440*/  MUFU.EX2 R85, R61 ;  /* 0x0000003d00557308 */ /* 0x0003e60000000800 */
[----:B------:R-:W-:Y:S01]  /*14450*/  STL [R1+0x128], R87 ;  /* 0x0001285701007387 */ /* 0x000fe20000100800 */
[----:B-1----:R-:W-:-:S04]  /*14460*/  FADD R61, R84, R90 ;  /* 0x0000005a543d7221 */ /* 0x002fc80000000000 */
[----:B------:R1:W2:Y:S02]  /*14470*/  MUFU.EX2 R84, R73 ;  /* 0x0000004900547308 */ /* 0x0002a40000000800 */
[----:B-1----:R-:W-:Y:S02]  /*14480*/  FADD R73, R56, -R87 ;  /* 0x8000005738497221 */ /* 0x002fe40000000000 */
[----:B0-----:R-:W-:Y:S01]  /*14490*/  FADD R56, R62, R77 ;  /* 0x0000004d3e387221 */ /* 0x001fe20000000000 */
[----:B---3--:R-:W-:-:S05]  /*144a0*/  FMNMX R0, R86, R0, !PT ;  /* 0x0000000056007209 */ /* 0x008fca0007800000 */
[----:B------:R0:W-:Y:S04]  /*144b0*/  STL [R1+0x124], R0 ;  /* 0x0001240001007387 */ /* 0x0001e80000100800 */
[----:B------:R-:W3:Y:S01]  /*144c0*/  LDL R77, [R1+0x4f8] ;  /* 0x0004f800014d7983 */ /* 0x000ee20000100800 */
[--C-:B------:R-:W-:Y:S02]  /*144d0*/  FADD R51, R51, -R0.reuse ;  /* 0x8000000033337221 */ /* 0x100fe40000000000 */
[----:B------:R-:W-:Y:S02]  /*144e0*/  FADD R70, R70, -R0 ;  /* 0x8000000046467221 */ /* 0x000fe40000000000 */
[----:B0-----:R-:W3:Y:S04]  /*144f0*/  LDL R0, [R1+0x4fc] ;  /* 0x0004fc0001007983 */ /* 0x001ee80000100800 */
[----:B------:R-:W0:Y:S04]  /*14500*/  SHFL.BFLY PT, R89, R75, 0x1, 0x1f ;  /* 0x0c201f004b597f89 */ /* 0x000e2800000e0000 */
[----:B------:R-:W1:Y:S01]  /*14510*/  SHFL.BFLY PT, R76, R63, 0x1, 0x1f ;  /* 0x0c201f003f4c7f89 */ /* 0x000e6200000e0000 */
[----:B0-----:R-:W-:-:S02]  /*14520*/  FADD R75, R75, R89 ;  /* 0x000000594b4b7221 */ /* 0x001fc40000000000 */
[----:B-1----:R-:W-:Y:S01]  /*14530*/  FADD R63, R63, R76 ;  /* 0x0000004c3f3f7221 */ /* 0x002fe20000000000 */
[----:B--2---:R-:W-:Y:S04]  /*14540*/  @P0 STS [R99+0x40000], R61 ;  /* 0x0400003d63000388 */ /* 0x004fe80000000800 */
[----:B------:R-:W-:Y:S04]  /*14550*/  @P0 STS [R100+0x40000], R75 ;  /* 0x0400004b64000388 */ /* 0x000fe80000000800 */
[----:B------:R0:W-:Y:S04]  /*14560*/  @P0 STS [R122+0x40000], R63 ;  /* 0x0400003f7a000388 */ /* 0x0001e80000000800 */
[----:B------:R1:W-:Y:S04]  /*14570*/  @P0 STS [R124+0x40000], R56 ;  /* 0x040000387c000388 */ /* 0x0003e80000000800 */
[----:B0-----:R-:W2:Y:S04]  /*14580*/  LDL R122, [R1+0x598] ;  /* 0x00059800017a7983 */ /* 0x001ea80000100800 */
[----:B-1----:R-:W2:Y:S01]  /*14590*/  LDL R124, [R1+0x594] ;  /* 0x00059400017c7983 */ /* 0x002ea20000100800 */
[----:B------:R-:W-:-:S02]  /*145a0*/  FMUL R62, R73, 1.4426950216293334961 ;  /* 0x3fb8aa3b493e7820 */ /* 0x000fc40000400000 */
[----:B------:R-:W-:Y:S02]  /*145b0*/  FADD R71, R71, -R87 ;  /* 0x8000005747477221 */ /* 0x000fe40000000000 */
[----:B------:R0:W-:Y:S01]  /*145c0*/  MUFU.EX2 R87, R62 ;  /* 0x0000003e00577308 */ /* 0x0001e20000000800 */
[----:B------:R-:W-:Y:S02]  /*145d0*/  FMUL R76, R51, 1.4426950216293334961 ;  /* 0x3fb8aa3b334c7820 */ /* 0x000fe40000400000 */
[----:B------:R-:W-:Y:S02]  /*145e0*/  FADD R51, R85, R84 ;  /* 0x0000005455337221 */ /* 0x000fe40000000000 */
[----:B0-----:R-:W-:-:S04]  /*145f0*/  FMUL R62, R71, 1.4426950216293334961 ;  /* 0x3fb8aa3b473e7820 */ /* 0x001fc80000400000 */
[----:B------:R0:W1:Y:S02]  /*14600*/  MUFU.EX2 R86, R62 ;  /* 0x0000003e00567308 */ /* 0x0000640000000800 */
[----:B0-----:R-:W0:Y:S01]  /*14610*/  SHFL.BFLY PT, R62, R51, 0x2, 0x1f ;  /* 0x0c401f00333e7f89 */ /* 0x001e2200000e0000 */
[----:B------:R-:W-:-:S05]  /*14620*/  FMUL R70, R70, 1.4426950216293334961 ;  /* 0x3fb8aa3b46467820 */ /* 0x000fca0000400000 */
[----:B------:R-:W-:Y:S01]  /*14630*/  MUFU.EX2 R89, R76 ;  /* 0x0000004c00597308 */ /* 0x000fe20000000800 */
[----:B------:R-:W-:-:S07]  /*14640*/  FADD R71, R83, R82 ;  /* 0x0000005253477221 */ /* 0x000fce0000000000 */
[----:B------:R0:W1:Y:S01]  /*14650*/  MUFU.EX2 R88, R70 ;  /* 0x0000004600587308 */ /* 0x0000620000000800 */
[----:B------:R-:W1:Y:S01]  /*14660*/  SHFL.BFLY PT, R73, R71, 0x2, 0x1f ;  /* 0x0c401f0047497f89 */ /* 0x000e6200000e0000 */
[----:B0-----:R-:W-:-:S05]  /*14670*/  FADD R51, R51, R62 ;  /* 0x0000003e33337221 */ /* 0x001fca0000000000 */
[----:B------:R-:W0:Y:S01]  /*14680*/  SHFL.BFLY PT, R70, R51, 0x1, 0x1f ;  /* 0x0c201f0033467f89 */ /* 0x000e2200000e0000 */
[----:B-1----:R-:W-:Y:S02]  /*14690*/  FADD R61, R87, R86 ;  /* 0x00000056573d7221 */ /* 0x002fe40000000000 */
[----:B------:R-:W-:-:S03]  /*146a0*/  FADD R56, R89, R88 ;  /* 0x0000005859387221 */ /* 0x000fc60000000000 */
[----:B------:R-:W1:Y:S04]  /*146b0*/  SHFL.BFLY PT, R62, R61, 0x2, 0x1f ;  /* 0x0c401f003d3e7f89 */ /* 0x000e6800000e0000 */
[----:B------:R-:W0:Y:S01]  /*146c0*/  SHFL.BFLY PT, R63, R56, 0x2, 0x1f ;  /* 0x0c401f00383f7f89 */ /* 0x000e2200000e0000 */
[----:B------:R-:W-:Y:S01]  /*146d0*/  FADD R71, R71, R73 ;  /* 0x0000004947477221 */ /* 0x000fe20000000000 */
[----:B----4-:R-:W-:-:S05]  /*146e0*/  FMNMX R75, R79, R78, !PT ;  /* 0x0000004e4f4b7209 */ /* 0x010fca0007800000 */
[----:B------:R4:W-:Y:S01]  /*146f0*/  STL [R1+0x120], R75 ;  /* 0x0001204b01007387 */ /* 0x0009e20000100800 */
[--C-:B------:R-:W-:Y:S02]  /*14700*/  FADD R50, R50, -R75.reuse ;  /* 0x8000004b32327221 */ /* 0x100fe40000000000 */
[----:B------:R-:W-:Y:S02]  /*14710*/  FADD R66, R66, -R75 ;  /* 0x8000004b42427221 */ /* 0x000fe40000000000 */
[----:B----4-:R-:W4:Y:S01]  /*14720*/  LDL R75, [R1+0x500] ;  /* 0x00050000014b7983 */ /* 0x010f220000100800 */
[----:B0-----:R-:W-:-:S03]  /*14730*/  FADD R51, R51, R70 ;  /* 0x0000004633337221 */ /* 0x001fc60000000000 */
[----:B------:R-:W0:Y:S01]  /*14740*/  SHFL.BFLY PT, R73, R71, 0x1, 0x1f ;  /* 0x0c201f0047497f89 */ /* 0x000e2200000e0000 */
[----:B-1----:R-:W-:Y:S02]  /*14750*/  FADD R62, R61, R62 ;  /* 0x0000003e3d3e7221 */ /* 0x002fe40000000000 */
[----:B------:R-:W-:Y:S01]  /*14760*/  FADD R56, R56, R63 ;  /* 0x0000003f38387221 */ /* 0x000fe20000000000 */
[----:B---3--:R-:W-:-:S05]  /*14770*/  FMNMX R74, R74, R77, !PT ;  /* 0x0000004d4a4a7209 */ /* 0x008fca0007800000 */
[----:B------:R-:W-:Y:S01]  /*14780*/  STL [R1+0x11c], R74 ;  /* 0x00011c4a01007387 */ /* 0x000fe20000100800 */
[----:B------:R-:W-:-:S03]  /*14790*/  FMNMX R70, R72, R0, !PT ;  /* 0x0000000048467209 */ /* 0x000fc60007800000 */
[----:B------:R-:W3:Y:S04]  /*147a0*/  LDL R0, [R1+0x504] ;  /* 0x0005040001007983 */ /* 0x000ee80000100800 */
[----:B------:R-:W1:Y:S01]  /*147b0*/  SHFL.BFLY PT, R63, R62, 0x1, 0x1f ;  /* 0x0c201f003e3f7f89 */ /* 0x000e6200000e0000 */
[----:B------:R-:W-:-:S04]  /*147c0*/  FMUL R50, R50, 1.4426950216293334961 ;  /* 0x3fb8aa3b32327820 */ /* 0x000fc80000400000 */
[----:B------:R0:W-:Y:S01]  /*147d0*/  MUFU.EX2 R91, R50 ;  /* 0x00000032005b7308 */ /* 0x0001e20000000800 */
[----:B------:R-:W-:Y:S02]  /*147e0*/  FADD R44, R44, -R70 ;  /* 0x800000462c2c7221 */ /* 0x000fe40000000000 */
[----:B0-----:R-:W-:-:S05]  /*147f0*/  FMUL R50, R66, 1.4426950216293334961 ;  /* 0x3fb8aa3b42327820 */ /* 0x001fca0000400000 */
[----:B------:R0:W1:Y:S01]  /*14800*/  MUFU.EX2 R90, R50 ;  /* 0x00000032005a7308 */ /* 0x0000620000000800 */
[----:B------:R-:W-:Y:S01]  /*14810*/  FMUL R44, R44, 1.4426950216293334961 ;  /* 0x3fb8aa3b2c2c7820 */ /* 0x000fe20000400000 */
[----:B------:R-:W-:Y:S01]  /*14820*/  STL [R1+0x118], R70 ;  /* 0x0001184601007387 */ /* 0x000fe20000100800 */
[----:B0-----:R-:W-:-:S05]  /*14830*/  FADD R50, R71, R73 ;  /* 0x0000004947327221 */ /* 0x001fca0000000000 */
[----:B------:R1:W-:Y:S02]  /*14840*/  MUFU.EX2 R94, R44 ;  /* 0x0000002c005e7308 */ /* 0x0003e40000000800 */
[----:B-1----:R-:W-:Y:S02]  /*14850*/  FADD R44, R62, R63 ;  /* 0x0000003f3e2c7221 */ /* 0x002fe40000000000 */
[----:B------:R-:W3:Y:S04]  /*14860*/  LDL R62, [R1+0x508] ;  /* 0x00050800013e7983 */ /* 0x000ee80000100800 */
[----:B--2---:R0:W-:Y:S04]  /*14870*/  @P0 STS [R122+0x40000], R50 ;  /* 0x040000327a000388 */ /* 0x0041e80000000800 */
[----:B------:R1:W-:Y:S04]  /*14880*/  @P0 STS [R124+0x40000], R51 ;  /* 0x040000337c000388 */ /* 0x0003e80000000800 */
[----:B0-----:R-:W2:Y:S04]  /*14890*/  LDL R122, [R1+0x590] ;  /* 0x00059000017a7983 */ /* 0x001ea80000100800 */
[----:B-1----:R-:W2:Y:S01]  /*148a0*/  LDL R124, [R1+0x588] ;  /* 0x00058800017c7983 */ /* 0x002ea20000100800 */
[----:B------:R-:W-:-:S02]  /*148b0*/  FADD R48, R48, -R74 ;  /* 0x8000004a30307221 */ /* 0x000fc40000000000 */
[----:B------:R-:W-:Y:S02]  /*148c0*/  FADD R49, R49, -R74 ;  /* 0x8000004a31317221 */ /* 0x000fe40000000000 */
[----:B------:R-:W-:Y:S02]  /*148d0*/  FMUL R61, R48, 1.4426950216293334961 ;  /* 0x3fb8aa3b303d7820 */ /* 0x000fe40000400000 */
[----:B------:R-:W-:Y:S02]  /*148e0*/  FADD R48, R91, R90 ;  /* 0x0000005a5b307221 */ /* 0x000fe40000000000 */
[----:B------:R-:W-:-:S03]  /*148f0*/  FMUL R66, R49, 1.4426950216293334961 ;  /* 0x3fb8aa3b31427820 */ /* 0x000fc60000400000 */
[----:B------:R-:W0:Y:S01]  /*14900*/  SHFL.BFLY PT, R49, R48, 0x2, 0x1f ;  /* 0x0c401f0030317f89 */ /* 0x000e2200000e0000 */
[----:B------:R1:W-:Y:S01]  /*14910*/  MUFU.EX2 R93, R61 ;  /* 0x0000003d005d7308 */ /* 0x0003e20000000800 */
[----:B------:R-:W-:Y:S02]  /*14920*/  FADD R45, R45, -R70 ;  /* 0x800000462d2d7221 */ /* 0x000fe40000000000 */
[----:B-1----:R-:W1:Y:S05]  /*14930*/  SHFL.BFLY PT, R61, R56, 0x1, 0x1f ;  /* 0x0c201f00383d7f89 */ /* 0x002e6a00000e0000 */
[----:B------:R-:W0:Y:S01]  /*14940*/  MUFU.EX2 R92, R66 ;  /* 0x00000042005c7308 */ /* 0x000e220000000800 */
[----:B------:R-:W-:-:S07]  /*14950*/  FMUL R45, R45, 1.4426950216293334961 ;  /* 0x3fb8aa3b2d2d7820 */ /* 0x000fce0000400000 */
[----:B------:R1:W1:Y:S01]  /*14960*/  MUFU.EX2 R95, R45 ;  /* 0x0000002d005f7308 */ /* 0x0002620000000800 */
[----:B0-----:R-:W-:Y:S02]  /*14970*/  FADD R48, R48, R49 ;  /* 0x0000003130307221 */ /* 0x001fe40000000000 */
[----:B------:R-:W-:Y:S02]  /*14980*/  FADD R49, R93, R92 ;  /* 0x0000005c5d317221 */ /* 0x000fe40000000000 */
[----:B-1----:R-:W-:Y:S02]  /*14990*/  FADD R45, R56, R61 ;  /* 0x0000003d382d7221 */ /* 0x002fe40000000000 */
[----:B------:R-:W0:Y:S01]  /*149a0*/  SHFL.BFLY PT, R56, R48, 0x1, 0x1f ;  /* 0x0c201f0030387f89 */ /* 0x000e2200000e0000 */
[----:B------:R-:W-:-:S03]  /*149b0*/  FADD R50, R95, R94 ;  /* 0x0000005e5f327221 */ /* 0x000fc60000000000 */
[----:B------:R-:W1:Y:S01]  /*149c0*/  SHFL.BFLY PT, R51, R49, 0x2, 0x1f ;  /* 0x0c401f0031337f89 */ /* 0x000e6200000e0000 */
[----:B----4-:R-:W-:-:S05]  /*149d0*/  FMNMX R66, R69, R75, !PT ;  /* 0x0000004b45427209 */ /* 0x010fca0007800000 */
[--C-:B------:R-:W-:Y:S02]  /*149e0*/  FADD R61, R22, -R66.reuse ;  /* 0x80000042163d7221 */ /* 0x100fe40000000000 */
[----:B------:R-:W4:Y:S01]  /*149f0*/  SHFL.BFLY PT, R22, R50, 0x2, 0x1f ;  /* 0x0c401f0032167f89 */ /* 0x000f2200000e0000 */
[----:B------:R-:W-:Y:S02]  /*14a00*/  FADD R23, R23, -R66 ;  /* 0x8000004217177221 */ /* 0x000fe40000000000 */
[----:B------:R-:W-:Y:S01]  /*14a10*/  FMUL R61, R61, 1.4426950216293334961 ;  /* 0x3fb8aa3b3d3d7820 */ /* 0x000fe20000400000 */
[----:B------:R-:W-:Y:S03]  /*14a20*/  STL [R1+0x114], R66 ;  /* 0x0001144201007387 */ /* 0x000fe60000100800 */
[----:B------:R0:W-:Y:S02]  /*14a30*/  MUFU.EX2 R97, R61 ;  /* 0x0000003d00617308 */ /* 0x0001e40000000800 */
[----:B0-----:R-:W2:Y:S01]  /*14a40*/  LDL R61, [R1+0x50c] ;  /* 0x00050c00013d7983 */ /* 0x001ea20000100800 */
[----:B---3--:R-:W-:Y:S01]  /*14a50*/  FMNMX R0, R21, R0, !PT ;  /* 0x0000000015007209 */ /* 0x008fe20007800000 */
[----:B------:R-:W-:-:S04]  /*14a60*/  FMUL R21, R23, 1.4426950216293334961 ;  /* 0x3fb8aa3b17157820 */ /* 0x000fc80000400000 */
[----:B------:R-:W-:Y:S01]  /*14a70*/  FADD R23, R20, -R0 ;  /* 0x8000000014177221 */ /* 0x000fe20000000000 */
[----:B------:R1:W0:Y:S01]  /*14a80*/  MUFU.EX2 R96, R21 ;  /* 0x0000001500607308 */ /* 0x0002220000000800 */
[----:B------:R-:W-:Y:S02]  /*14a90*/  FADD R20, R48, R56 ;  /* 0x0000003830147221 */ /* 0x000fe40000000000 */
[----:B------:R-:W-:Y:S02]  /*14aa0*/  FMUL R48, R23, 1.4426950216293334961 ;  /* 0x3fb8aa3b17307820 */ /* 0x000fe40000400000 */
[----:B-1----:R-:W-:-:S03]  /*14ab0*/  FADD R21, R49, R51 ;  /* 0x0000003331157221 */ /* 0x002fc60000000000 */
[----:B------:R1:W-:Y:S01]  /*14ac0*/  MUFU.EX2 R99, R48 ;  /* 0x0000003000637308 */ /* 0x0003e20000000800 */
[----:B------:R-:W-:Y:S02]  /*14ad0*/  FADD R23, R19, -R0 ;  /* 0x8000000013177221 */ /* 0x000fe40000000000 */
[----:B----4-:R-:W-:Y:S01]  /*14ae0*/  FADD R19, R50, R22 ;  /* 0x0000001632137221 */ /* 0x010fe20000000000 */
[----:B-1----:R-:W-:Y:S04]  /*14af0*/  SHFL.BFLY PT, R48, R21, 0x1, 0x1f ;  /* 0x0c201f0015307f89 */ /* 0x002fe800000e0000 */
[----:B------:R-:W1:Y:S04]  /*14b00*/  SHFL.BFLY PT, R22, R19, 0x1, 0x1f ;  /* 0x0c201f0013167f89 */ /* 0x000e6800000e0000 */
[----:B------:R-:W-:Y:S04]  /*14b10*/  STL [R1+0x110], R0 ;  /* 0x0001100001007387 */ /* 0x000fe80000100800 */
[----:B------:R-:W-:Y:S04]  /*14b20*/  STL [R1+0x858], R0 ;  /* 0x0008580001007387 */ /* 0x000fe80000100800 */
[----:B------:R-:W3:Y:S01]  /*14b30*/  LDL R49, [R1+0x510] ;  /* 0x0005100001317983 */ /* 0x000ee20000100800 */
[----:B-1----:R-:W-:-:S03]  /*14b40*/  FADD R19, R19, R22 ;  /* 0x0000001613137221 */ /* 0x002fc60000000000 */
[----:B--2---:R-:W-:Y:S04]  /*14b50*/  @P0 STS [R122+0x40000], R44 ;  /* 0x0400002c7a000388 */ /* 0x004fe80000000800 */
[----:B------:R1:W-:Y:S04]  /*14b60*/  @P0 STS [R124+0x40000], R45 ;  /* 0x0400002d7c000388 */ /* 0x0003e80000000800 */
[----:B------:R2:W-:Y:S01]  /*14b70*/  @P0 STS [R125+0x40000], R20 ;  /* 0x040000147d000388 */ /* 0x0005e20000000800 */
[----:B-1----:R-:W-:-:S03]  /*14b80*/  FADD R45, R21, R48 ;  /* 0x00000030152d7221 */ /* 0x002fc60000000000 */
[----:B------:R-:W4:Y:S01]  /*14b90*/  LDL R48, [R1+0x514] ;  /* 0x0005140001307983 */ /* 0x000f220000100800 */
[----:B--2---:R-:W-:-:S05]  /*14ba0*/  FMNMX R125, R18, R62, !PT ;  /* 0x0000003e127d7209 */ /* 0x004fca0007800000 */
[----:B------:R-:W-:Y:S04]  /*14bb0*/  STL [R1+0x870], R125 ;  /* 0x0008707d01007387 */ /* 0x000fe80000100800 */
[----:B------:R-:W2:Y:S04]  /*14bc0*/  LDL R22, [R1+0x518] ;  /* 0x0005180001167983 */ /* 0x000ea80000100800 */
[----:B------:R-:W2:Y:S01]  /*14bd0*/  LDL R78, [R1+0x574] ;  /* 0x00057400014e7983 */ /* 0x000ea20000100800 */
[----:B------:R-:W-:Y:S02]  /*14be0*/  FMUL R23, R23, 1.4426950216293334961 ;  /* 0x3fb8aa3b17177820 */ /* 0x000fe40000400000 */
[----:B0-----:R-:W-:-:S02]  /*14bf0*/  FADD R44, R97, R96 ;  /* 0x00000060612c7221 */ /* 0x001fc40000000000 */
[----:B------:R0:W1:Y:S03]  /*14c00*/  MUFU.EX2 R98, R23 ;  /* 0x0000001700627308 */ /* 0x0000660000000800 */
[----:B0-----:R-:W0:Y:S01]  /*14c10*/  SHFL.BFLY PT, R23, R44, 0x2, 0x1f ;  /* 0x0c401f002c177f89 */ /* 0x001e2200000e0000 */
[--C-:B------:R-:W-:Y:S02]  /*14c20*/  FADD R16, R16, -R125.reuse ;  /* 0x8000007d10107221 */ /* 0x100fe40000000000 */
[----:B------:R-:W-:Y:S02]  /*14c30*/  FADD R17, R17, -R125 ;  /* 0x8000007d11117221 */ /* 0x000fe40000000000 */
[----:B------:R-:W-:Y:S01]  /*14c40*/  FMUL R16, R16, 1.4426950216293334961 ;  /* 0x3fb8aa3b10107820 */ /* 0x000fe20000400000 */
[----:B------:R-:W-:Y:S01]  /*14c50*/  @P0 STS [R123+0x40000], R45 ;  /* 0x0400002d7b000388 */ /* 0x000fe20000000800 */
[----:B------:R-:W-:-:S03]  /*14c60*/  FMUL R17, R17, 1.4426950216293334961 ;  /* 0x3fb8aa3b11117820 */ /* 0x000fc60000400000 */
[----:B------:R0:W-:Y:S01]  /*14c70*/  @P0 STS [R116+0x40000], R19 ;  /* 0x0400001374000388 */ /* 0x0001e20000000800 */
[----:B------:R-:W-:Y:S01]  /*14c80*/  MUFU.EX2 R100, R17 ;  /* 0x0000001100647308 */ /* 0x000fe20000000800 */
[----:B-1----:R-:W-:-:S07]  /*14c90*/  FADD R20, R99, R98 ;  /* 0x0000006263147221 */ /* 0x002fce0000000000 */
[----:B0-----:R0:W-:Y:S01]  /*14ca0*/  MUFU.EX2 R116, R16 ;  /* 0x0000001000747308 */ /* 0x0011e20000000800 */
[----:B------:R-:W1:Y:S01]  /*14cb0*/  SHFL.BFLY PT, R21, R20, 0x2, 0x1f ;  /* 0x0c401f0014157f89 */ /* 0x000e6200000e0000 */
[----:B------:R-:W-:Y:S01]  /*14cc0*/  FMNMX R124, R15, R61, !PT ;  /* 0x0000003d0f7c7209 */ /* 0x000fe20007800000 */
[----:B------:R-:W-:-:S04]  /*14cd0*/  FADD R15, R44, R23 ;  /* 0x000000172c0f7221 */ /* 0x000fc80000000000 */
[----:B0-----:R-:W-:-:S04]  /*14ce0*/  FADD R16, R14, -R124 ;  /* 0x8000007c0e107221 */ /* 0x001fc80000000000 */
[----:B------:R-:W-:Y:S02]  /*14cf0*/  FMUL R17, R16, 1.4426950216293334961 ;  /* 0x3fb8aa3b10117820 */ /* 0x000fe40000400000 */
[----:B------:R-:W-:Y:S01]  /*14d00*/  SHFL.BFLY PT, R16, R15, 0x1, 0x1f ;  /* 0x0c201f000f107f89 */ /* 0x000fe200000e0000 */
[----:B------:R-:W-:Y:S02]  /*14d10*/  FADD R13, R13, -R124 ;  /* 0x8000007c0d0d7221 */ /* 0x000fe40000000000 */
[----:B-1----:R-:W-:Y:S02]  /*14d20*/  FADD R14, R20, R21 ;  /* 0x00000015140e7221 */ /* 0x002fe40000000000 */
[----:B------:R-:W-:Y:S01]  /*14d30*/  FMUL R13, R13, 1.4426950216293334961 ;  /* 0x3fb8aa3b0d0d7820 */ /* 0x000fe20000400000 */
[----:B------:R-:W-:Y:S08]  /*14d40*/  MUFU.EX2 R0, R17 ;  /* 0x0000001100007308 */ /* 0x000ff00000000800 */
[----:B------:R-:W0:Y:S01]  /*14d50*/  MUFU.EX2 R19, R13 ;  /* 0x0000000d00137308 */ /* 0x000e220000000800 */
[----:B------:R-:W-:Y:S01]  /*14d60*/  STL [R1+0x874], R124 ;  /* 0x0008747c01007387 */ /* 0x000fe20000100800 */
[----:B---3--:R-:W-:-:S05]  /*14d70*/  FMNMX R123, R12, R49, !PT ;  /* 0x000000310c7b7209 */ /* 0x008fca0007800000 */
[--C-:B------:R-:W-:Y:S02]  /*14d80*/  FADD R12, R11, -R123.reuse ;  /* 0x8000007b0b0c7221 */ /* 0x100fe40000000000 */
[----:B------:R-:W-:Y:S01]  /*14d90*/  FADD R10, R10, -R123 ;  /* 0x8000007b0a0a7221 */ /* 0x000fe20000000000 */
[----:B------:R-:W1:Y:S01]  /*14da0*/  SHFL.BFLY PT, R11, R14, 0x1, 0x1f ;  /* 0x0c201f000e0b7f89 */ /* 0x000e6200000e0000 */
[----:B------:R-:W-:Y:S02]  /*14db0*/  FMUL R12, R12, 1.4426950216293334961 ;  /* 0x3fb8aa3b0c0c7820 */ /* 0x000fe40000400000 */
[----:B------:R-:W-:Y:S02]  /*14dc0*/  FMUL R10, R10, 1.4426950216293334961 ;  /* 0x3fb8aa3b0a0a7820 */ /* 0x000fe40000400000 */
[----:B------:R-:W3:Y:S08]  /*14dd0*/  MUFU.EX2 R17, R12 ;  /* 0x0000000c00117308 */ /* 0x000ef00000000800 */
[----:B------:R-:W1:Y:S01]  /*14de0*/  MUFU.EX2 R18, R10 ;  /* 0x0000000a00127308 */ /* 0x000e620000000800 */
[----:B0-----:R-:W-:Y:S04]  /*14df0*/  STL [R1+0x1a0], R19 ;  /* 0x0001a01301007387 */ /* 0x001fe80000100800 */
[----:B------:R-:W-:Y:S04]  /*14e00*/  STL [R1+0x878], R123 ;  /* 0x0008787b01007387 */ /* 0x000fe80000100800 */
[----:B---3--:R-:W-:Y:S01]  /*14e10*/  STL [R1+0x1ac], R17 ;  /* 0x0001ac1101007387 */ /* 0x008fe20000100800 */
[----:B-1----:R-:W-:-:S03]  /*14e20*/  FADD R11, R14, R11 ;  /* 0x0000000b0e0b7221 */ /* 0x002fc60000000000 */
[----:B------:R-:W-:Y:S01]  /*14e30*/  STL [R1+0x1a8], R18 ;  /* 0x0001a81201007387 */ /* 0x000fe20000100800 */
[----:B----4-:R-:W-:Y:S01]  /*14e40*/  FMNMX R122, R9, R48, !PT ;  /* 0x00000030097a7209 */ /* 0x010fe20007800000 */
[----:B------:R-:W-:-:S05]  /*14e50*/  FADD R9, R15, R16 ;  /* 0x000000100f097221 */ /* 0x000fca0000000000 */
[----:B------:R2:W-:Y:S01]  /*14e60*/  @P0 STS [R121+0x40000], R9 ;  /* 0x0400000979000388 */ /* 0x0005e20000000800 */
[--C-:B------:R-:W-:Y:S02]  /*14e70*/  FADD R7, R7, -R122.reuse ;  /* 0x8000007a07077221 */ /* 0x100fe40000000000 */
[----:B------:R-:W-:Y:S02]  /*14e80*/  FADD R8, R8, -R122 ;  /* 0x8000007a08087221 */ /* 0x000fe40000000000 */
[----:B------:R-:W-:Y:S01]  /*14e90*/  FMUL R7, R7, 1.4426950216293334961 ;  /* 0x3fb8aa3b07077820 */ /* 0x000fe20000400000 */
[----:B--2---:R-:W-:Y:S01]  /*14ea0*/  FMNMX R121, R6, R22, !PT ;  /* 0x0000001606797209 */ /* 0x004fe20007800000 */
[----:B------:R-:W-:-:S04]  /*14eb0*/  FMUL R8, R8, 1.4426950216293334961 ;  /* 0x3fb8aa3b08087820 */ /* 0x000fc80000400000 */
[----:B------:R-:W-:Y:S01]  /*14ec0*/  FADD R5, R5, -R121 ;  /* 0x8000007905057221 */ /* 0x000fe20000000000 */
[----:B------:R-:W0:Y:S03]  /*14ed0*/  MUFU.EX2 R12, R8 ;  /* 0x00000008000c7308 */ /* 0x000e260000000800 */
[----:B------:R-:W-:-:S05]  /*14ee0*/  FMUL R5, R5, 1.4426950216293334961 ;  /* 0x3fb8aa3b05057820 */ /* 0x000fca0000400000 */
[----:B------:R-:W1:Y:S08]  /*14ef0*/  MUFU.EX2 R7, R7 ;  /* 0x0000000700077308 */ /* 0x000e700000000800 */
[----:B------:R-:W2:Y:S01]  /*14f00*/  MUFU.EX2 R13, R5 ;  /* 0x00000005000d7308 */ /* 0x000ea20000000800 */
[----:B------:R-:W-:Y:S04]  /*14f10*/  STL [R1+0x87c], R122 ;  /* 0x00087c7a01007387 */ /* 0x000fe80000100800 */
[----:B0-----:R-:W-:Y:S04]  /*14f20*/  STL [R1+0x1b4], R12 ;  /* 0x0001b40c01007387 */ /* 0x001fe80000100800 */
[----:B-1----:R-:W-:Y:S04]  /*14f30*/  STL [R1+0x1b0], R7 ;  /* 0x0001b00701007387 */ /* 0x002fe80000100800 */
[----:B------:R-:W-:Y:S04]  /*14f40*/  STL [R1+0x8d0], R121 ;  /* 0x0008d07901007387 */ /* 0x000fe80000100800 */
[----:B--2---:R-:W-:Y:S04]  /*14f50*/  STL [R1+0x1bc], R13 ;  /* 0x0001bc0d01007387 */ /* 0x004fe80000100800 */
[----:B------:R-:W2:Y:S04]  /*14f60*/  LDL R73, [R1+0x570] ;  /* 0x0005700001497983 */ /* 0x000ea80000100800 */
[----:B------:R-:W3:Y:S04]  /*14f70*/  LDL R79, [R1+0x56c] ;  /* 0x00056c00014f7983 */ /* 0x000ee80000100800 */
[----:B------:R0:W-:Y:S04]  /*14f80*/  @P0 STS [R78+0x40000], R11 ;  /* 0x0400000b4e000388 */ /* 0x0001e80000000800 */
[----:B------:R-:W4:Y:S04]  /*14f90*/  LDL R75, [R1+0x568] ;  /* 0x00056800014b7983 */ /* 0x000f280000100800 */
[----:B------:R-:W4:Y:S04]  /*14fa0*/  LDL R76, [R1+0x560] ;  /* 0x00056000014c7983 */ /* 0x000f280000100800 */
[----:B0-----:R-:W4:Y:S01]  /*14fb0*/  LDL R78, [R1+0x564] ;  /* 0x00056400014e7983 */ /* 0x001f220000100800 */
[----:B------:R-:W-:-:S02]  /*14fc0*/  FADD R4, R4, -R121 ;  /* 0x8000007904047221 */ /* 0x000fc40000000000 */
[----:B------:R-:W-:Y:S02]  /*14fd0*/  FADD R5, R12, R7 ;  /* 0x000000070c057221 */ /* 0x000fe40000000000 */
[----:B------:R-:W-:-:S04]  /*14fe0*/  FMUL R12, R4, 1.4426950216293334961 ;  /* 0x3fb8aa3b040c7820 */ /* 0x000fc80000400000 */
[----:B------:R-:W0:Y:S02]  /*14ff0*/  MUFU.EX2 R14, R12 ;  /* 0x0000000c000e7308 */ /* 0x000e240000000800 */
[----:B0-----:R-:W-:Y:S04]  /*15000*/  STL [R1+0x1b8], R14 ;  /* 0x0001b80e01007387 */ /* 0x001fe80000100800 */
[----:B------:R-:W4:Y:S04]  /*15010*/  LDL R77, [R1+0x19c] ;  /* 0x00019c00014d7983 */ /* 0x000f280000100800 */
[----:B------:R-:W4:Y:S01]  /*15020*/  LDL.LU R15, [R1+0x51c] ;  /* 0x00051c00010f7983 */ /* 0x000f220000300800 */
[----:B------:R-:W-:-:S02]  /*15030*/  FADD R8, R0, R19 ;  /* 0x0000001300087221 */ /* 0x000fc40000000000 */
[----:B------:R-:W-:Y:S02]  /*15040*/  FADD R6, R17, R18 ;  /* 0x0000001211067221 */ /* 0x000fe40000000000 */
[----:B------:R-:W-:Y:S01]  /*15050*/  FADD R10, R116, R100 ;  /* 0x00000064740a7221 */ /* 0x000fe20000000000 */
[----:B------:R-:W0:Y:S04]  /*15060*/  SHFL.BFLY PT, R9, R8, 0x2, 0x1f ;  /* 0x0c401f0008097f89 */ /* 0x000e2800000e0000 */
[----:B------:R-:W1:Y:S04]  /*15070*/  SHFL.BFLY PT, R7, R6, 0x2, 0x1f ;  /* 0x0c401f0006077f89 */ /* 0x000e6800000e0000 */
[----:B------:R-:W1:Y:S04]  /*15080*/  SHFL.BFLY PT, R4, R5, 0x2, 0x1f ;  /* 0x0c401f0005047f89 */ /* 0x000e6800000e0000 */
[----:B------:R-:W1:Y:S01]  /*15090*/  SHFL.BFLY PT, R11, R10, 0x2, 0x1f ;  /* 0x0c401f000a0b7f89 */ /* 0x000e6200000e0000 */
[----:B0-----:R-:W-:-:S02]  /*150a0*/  FADD R9, R8, R9 ;  /* 0x0000000908097221 */ /* 0x001fc40000000000 */
[----:B-1----:R-:W-:Y:S02]  /*150b0*/  FADD R7, R6, R7 ;  /* 0x0000000706077221 */ /* 0x002fe40000000000 */
[----:B------:R-:W-:Y:S02]  /*150c0*/  FADD R6, R13, R14 ;  /* 0x0000000e0d067221 */ /* 0x000fe40000000000 */
[----:B------:R-:W-:Y:S01]  /*150d0*/  FADD R4, R5, R4 ;  /* 0x0000000405047221 */ /* 0x000fe20000000000 */
[----:B------:R-:W4:Y:S01]  /*150e0*/  LDL.LU R14, [R1+0x1e0] ;  /* 0x0001e000010e7983 */ /* 0x000f220000300800 */
[----:B------:R-:W-:-:S03]  /*150f0*/  FADD R11, R10, R11 ;  /* 0x0000000b0a0b7221 */ /* 0x000fc60000000000 */
[----:B------:R-:W0:Y:S04]  /*15100*/  SHFL.BFLY PT, R5, R9, 0x1, 0x1f ;  /* 0x0c201f0009057f89 */ /* 0x000e2800000e0000 */
[----:B------:R-:W1:Y:S04]  /*15110*/  SHFL.BFLY PT, R10, R6, 0x2, 0x1f ;  /* 0x0c401f00060a7f89 */ /* 0x000e6800000e0000 */
[----:B------:R-:W1:Y:S04]  /*15120*/  SHFL.BFLY PT, R8, R11, 0x1, 0x1f ;  /* 0x0c201f000b087f89 */ /* 0x000e6800000e0000 */
[----:B------:R-:W4:Y:S01]  /*15130*/  LDL.LU R13, [R1+0x1e4] ;  /* 0x0001e400010d7983 */ /* 0x000f220000300800 */
[----:B0-----:R-:W-:-:S03]  /*15140*/  FADD R5, R9, R5 ;  /* 0x0000000509057221 */ /* 0x001fc60000000000 */
[----:B------:R-:W0:Y:S01]  /*15150*/  SHFL.BFLY PT, R9, R7, 0x1, 0x1f ;  /* 0x0c201f0007097f89 */ /* 0x000e2200000e0000 */
[----:B-1----:R-:W-:-:S03]  /*15160*/  FADD R6, R6, R10 ;  /* 0x0000000a06067221 */ /* 0x002fc60000000000 */
[----:B------:R-:W1:Y:S01]  /*15170*/  SHFL.BFLY PT, R10, R4, 0x1, 0x1f ;  /* 0x0c201f00040a7f89 */ /* 0x000e6200000e0000 */
[----:B------:R-:W-:-:S03]  /*15180*/  FADD R8, R11, R8 ;  /* 0x000000080b087221 */ /* 0x000fc60000000000 */
[----:B------:R-:W1:Y:S01]  /*15190*/  SHFL.BFLY PT, R11, R6, 0x1, 0x1f ;  /* 0x0c201f00060b7f89 */ /* 0x000e6200000e0000 */
[----:B0-----:R-:W-:Y:S02]  /*151a0*/  FADD R7, R7, R9 ;  /* 0x0000000907077221 */ /* 0x001fe40000000000 */
[----:B-1----:R-:W-:Y:S02]  /*151b0*/  FADD R4, R4, R10 ;  /* 0x0000000a04047221 */ /* 0x002fe40000000000 */
[----:B------:R-:W-:Y:S01]  /*151c0*/  FADD R6, R6, R11 ;  /* 0x0000000b06067221 */ /* 0x000fe20000000000 */
[----:B--2---:R0:W-:Y:S04]  /*151d0*/  @P0 STS [R73+0x40000], R8 ;  /* 0x0400000849000388 */ /* 0x0041e80000000800 */
[----:B---3--:R-:W-:Y:S04]  /*151e0*/  @P0 STS [R79+0x40000], R5 ;  /* 0x040000054f000388 */ /* 0x008fe80000000800 */
[----:B0-----:R-:W2:Y:S04]  /*151f0*/  LDL.LU R8, [R1+0x1d0] ;  /* 0x0001d00001087983 */ /* 0x001ea80000300800 */
[----:B----4-:R-:W-:Y:S04]  /*15200*/  @P0 STS [R75+0x40000], R7 ;  /* 0x040000074b000388 */ /* 0x010fe80000000800 */
[----:B------:R-:W3:Y:S04]  /*15210*/  LDL.LU R9, [R1+0x1d4] ;  /* 0x0001d40001097983 */ /* 0x000ee80000300800 */
[----:B------:R0:W-:Y:S04]  /*15220*/  @P0 STS [R78+0x40000], R4 ;  /* 0x040000044e000388 */ /* 0x0001e80000000800 */
[----:B------:R-:W-:Y:S04]  /*15230*/  @P0 STS [R76+0x40000], R6 ;  /* 0x040000064c000388 */ /* 0x000fe80000000800 */
[----:B------:R-:W3:Y:S04]  /*15240*/  LDL.LU R12, [R1+0x150] ;  /* 0x00015000010c7983 */ /* 0x000ee80000300800 */
[----:B0-----:R-:W0:Y:S04]  /*15250*/  S2R R78, SR_TID.X ;  /* 0x00000000004e7919 */ /* 0x001e280000002100 */
[----:B------:R-:W3:Y:S04]  /*15260*/  LDL.LU R11, [R1+0x154] ;  /* 0x00015400010b7983 */ /* 0x000ee80000300800 */
[----:B------:R-:W3:Y:S04]  /*15270*/  LDL.LU R16, [R1+0x140] ;  /* 0x0001400001107983 */ /* 0x000ee80000300800 */
[----:B------:R-:W3:Y:S01]  /*15280*/  LDL.LU R17, [R1+0x144] ;  /* 0x0001440001117983 */ /* 0x000ee20000300800 */
[----:B0-----:R-:W-:-:S03]  /*15290*/  LOP3.LUT R75, R78, 0x1ff, RZ, 0xc0, !PT ;  /* 0x000001ff4e4b7812 */ /* 0x001fc600078ec0ff */
[----:B------:R-:W-:Y:S06]  /*152a0*/  BAR.SYNC.DEFER_BLOCKING 0x0 ;  /* 0x0000000000007b1d */ /* 0x000fec0000010000 */
[----:B------:R-:W0:Y:S04]  /*152b0*/  LDS R4, [R75.X4+0x40000] ;  /* 0x040000004b047984 */ /* 0x000e280000004800 */
[----:B0-----:R-:W0:Y:S01]  /*152c0*/  SHFL.BFLY PT, R5, R4, 0x1, 0x1f ;  /* 0x0c201f0004057f89 */ /* 0x001e2200000e0000 */
[----:B------:R-:W-:Y:S01]  /*152d0*/  LOP3.LUT R76, R78, 0x1c, RZ, 0xc0, !PT ;  /* 0x0000001c4e4c7812 */ /* 0x000fe200078ec0ff */
[----:B0-----:R-:W-:-:S05]  /*152e0*/  FADD R5, R4, R5 ;  /* 0x0000000504057221 */ /* 0x001fca0000000000 */
[----:B------:R-:W-:Y:S01]  /*152f0*/  @!P6 STS [R75.X4+0x40000], R5 ;  /* 0x040000054b00e388 */ /* 0x000fe20000004800 */
[----:B------:R-:W-:-:S03]  /*15300*/  IMAD.SHL.U32 R76, R76, 0x2, RZ ;  /* 0x000000024c4c7824 */ /* 0x000fc600078e00ff */
[----:B------:R-:W-:Y:S01]  /*15310*/  BAR.SYNC.DEFER_BLOCKING 0x0 ;  /* 0x0000000000007b1d */ /* 0x000fe20000010000 */
[----:B------:R-:W-:-:S05]  /*15320*/  FADD R4, -R77, R117 ;  /* 0x000000754d047221 */ /* 0x000fca0000000100 */
[----:B------:R-:W0:Y:S01]  /*15330*/  LDS R5, [R76+0x40000] ;  /* 0x040000004c057984 */ /* 0x000e220000000800 */
[----:B------:R-:W-:-:S04]  /*15340*/  FMUL R4, R4, 1.4426950216293334961 ;  /* 0x3fb8aa3b04047820 */ /* 0x000fc80000400000 */
[----:B------:R1:W0:Y:S01]  /*15350*/  MUFU.EX2 R10, R4 ;  /* 0x00000004000a7308 */ /* 0x0002220000000800 */
[----:B------:R-:W-:Y:S02]  /*15360*/  FADD R7, -R109, R119 ;  /* 0x000000776d077221 */ /* 0x000fe40000000100 */
[----:B-1----:R-:W-:Y:S02]  /*15370*/  FADD R4, -R108, R118 ;  /* 0x000000766c047221 */ /* 0x002fe40000000100 */
[----:B------:R-:W4:Y:S04]  /*15380*/  LDL.LU R108, [R1+0xa10] ;  /* 0x000a1000016c7983 */ /* 0x000f280000300800 */
[----:B------:R-:W4:Y:S04]  /*15390*/  LDL.LU R21, [R1+0x520] ;  /* 0x0005200001157983 */ /* 0x000f280000300800 */
[----:B------:R-:W4:Y:S01]  /*153a0*/  LDL.LU R109, [R1+0xa0c] ;  /* 0x000a0c00016d7983 */ /* 0x000f220000300800 */
[----:B0-----:R-:W-:-:S05]  /*153b0*/  FFMA R15, R10, R15, R5 ;  /* 0x0000000f0a0f7223 */ /* 0x001fca0000000005 */
[----:B------:R0:W-:Y:S04]  /*153c0*/  STL [R1+0x51c], R15 ;  /* 0x00051c0f01007387 */ /* 0x0001e80000100800 */
[----:B------:R-:W4:Y:S01]  /*153d0*/  LDL.LU R44, [R1+0x1e8] ;  /* 0x0001e800012c7983 */ /* 0x000f220000300800 */
[----:B------:R-:W-:-:S04]  /*153e0*/  LOP3.LUT R78, R78, 0x1c, RZ, 0xc0, !PT ;  /* 0x0000001c4e4e7812 */ /* 0x000fc800078ec0ff */
[----:B------:R-:W-:Y:S01]  /*153f0*/  LEA.HI R77, R78, 0x8, RZ, 0x1e ;  /* 0x000000084e4d7811 */ /* 0x000fe200078ff0ff */
[----:B------:R-:W-:Y:S01]  /*15400*/  FMUL R4, R4, 1.4426950216293334961 ;  /* 0x3fb8aa3b04047820 */ /* 0x000fe20000400000 */
[----:B0-----:R-:W4:Y:S04]  /*15410*/  LDL.LU R15, [R1+0x1ec] ;  /* 0x0001ec00010f7983 */ /* 0x001f280000300800 */
[----:B------:R-:W4:Y:S01]  /*15420*/  LDS R6, [R77.X8+0x40000] ;  /* 0x040000004d067984 */ /* 0x000f220000008800 */
[----:B------:R0:W4:Y:S01]  /*15430*/  MUFU.EX2 R19, R4 ;  /* 0x0000000400137308 */ /* 0x0001220000000800 */
[C---:B------:R-:W-:Y:S02]  /*15440*/  FMUL R5, R10.reuse, R13 ;  /* 0x0000000d0a057220 */ /* 0x040fe40000400000 */
[----:B0-----:R-:W-:-:S05]  /*15450*/  FMUL R4, R10, R14 ;  /* 0x0000000e0a047220 */ /* 0x001fca0000400000 */
[----:B------:R-:W-:Y:S04]  /*15460*/  STL [R1+0x998], R4 ;  /* 0x0009980401007387 */ /* 0x000fe80000100800 */
[----:B------:R0:W-:Y:S01]  /*15470*/  STL [R1+0x99c], R5 ;  /* 0x00099c0501007387 */ /* 0x0001e20000100800 */
[C---:B--2---:R-:W-:Y:S02]  /*15480*/  FMUL R8, R10.reuse, R8 ;  /* 0x000000080a087220 */ /* 0x044fe40000400000 */
[----:B---3--:R-:W-:-:S03]  /*15490*/  FMUL R9, R10, R9 ;  /* 0x000000090a097220 */ /* 0x008fc60000400000 */
[----:B------:R-:W-:Y:S04]  /*154a0*/  STL [R1+0x948], R8 ;  /* 0x0009480801007387 */ /* 0x000fe80000100800 */
[----:B------:R-:W-:Y:S01]  /*154b0*/  STL [R1+0x94c], R9 ;  /* 0x00094c0901007387 */ /* 0x000fe20000100800 */
[----:B------:R-:W-:-:S05]  /*154c0*/  FMUL R12, R10, R12 ;  /* 0x0000000c0a0c7220 */ /* 0x000fca0000400000 */
[----:B------:R-:W-:Y:S01]  /*154d0*/  STL [R1+0x938], R12 ;  /* 0x0009380c01007387 */ /* 0x000fe20000100800 */
[----:B------:R-:W-:-:S03]  /*154e0*/  FMUL R13, R10, R11 ;  /* 0x0000000b0a0d7220 */ /* 0x000fc60000400000 */
[----:B------:R-:W2:Y:S01]  /*154f0*/  LDL.LU R14, [R1+0x1d8] ;  /* 0x0001d800010e7983 */ /* 0x000ea20000300800 */
[----:B------:R-:W-:-:S03]  /*15500*/  FMUL R16, R10, R16 ;  /* 0x000000100a107220 */ /* 0x000fc60000400000 */
[----:B------:R-:W3:Y:S04]  /*15510*/  LDL.LU R11, [R1+0x1dc] ;  /* 0x0001dc00010b7983 */ /* 0x000ee80000300800 */
[----:B0-----:R-:W3:Y:S01]  /*15520*/  LDL.LU R5, [R1+0x158] ;  /* 0x0001580001057983 */ /* 0x001ee20000300800 */
[----:B------:R-:W-:-:S03]  /*15530*/  FMUL R17, R10, R17 ;  /* 0x000000110a117220 */ /* 0x000fc60000400000 */
[----:B------:R-:W-:Y:S01]  /*15540*/  STL [R1+0x93c], R13 ;  /* 0x00093c0d01007387 */ /* 0x000fe20000100800 */
[----:B------:R-:W-:-:S03]  /*15550*/  FMUL R10, R7, 1.4426950216293334961 ;  /* 0x3fb8aa3b070a7820 */ /* 0x000fc60000400000 */
[----:B------:R-:W-:Y:S01]  /*15560*/  STL [R1+0x928], R16 ;  /* 0x0009281001007387 */ /* 0x000fe20000100800 */
[----:B------:R-:W-:-:S03]  /*15570*/  FADD R7, -R111, R110 ;  /* 0x0000006e6f077221 */ /* 0x000fc60000000100 */
[----:B------:R-:W3:Y:S04]  /*15580*/  LDL.LU R4, [R1+0x15c] ;  /* 0x00015c0001047983 */ /* 0x000ee80000300800 */
[----:B------:R0:W-:Y:S04]  /*15590*/  STL [R1+0x92c], R17 ;  /* 0x00092c1101007387 */ /* 0x0001e80000100800 */
[----:B------:R-:W3:Y:S04]  /*155a0*/  LDL.LU R110, [R1+0xa08] ;  /* 0x000a0800016e7983 */ /* 0x000ee80000300800 */
[----:B------:R-:W3:Y:S04]  /*155b0*/  LDL.LU R111, [R1+0xa04] ;  /* 0x000a0400016f7983 */ /* 0x000ee80000300800 */
[----:B------:R-:W3:Y:S04]  /*155c0*/  LDL.LU R18, [R1+0x148] ;  /* 0x0001480001127983 */ /* 0x000ee80000300800 */
[----:B------:R-:W3:Y:S01]  /*155d0*/  LDL.LU R51, [R1+0x14c] ;  /* 0x00014c0001337983 */ /* 0x000ee20000300800 */
[----:B----4-:R-:W-:-:S05]  /*155e0*/  FFMA R21, R19, R21, R6 ;  /* 0x0000001513157223 */ /* 0x010fca0000000006 */
[----:B------:R1:W-:Y:S01]  /*155f0*/  STL [R1+0x520], R21 ;  /* 0x0005201501007387 */ /* 0x0003e20000100800 */
[----:B------:R-:W-:-:S05]  /*15600*/  FMUL R6, R19, R44 ;  /* 0x0000002c13067220 */ /* 0x000fca0000400000 */
[----:B------:R-:W-:Y:S04]  /*15610*/  STL [R1+0x9a0], R6 ;  /* 0x0009a00601007387 */ /* 0x000fe80000100800 */
[----:B------:R-:W4:Y:S04]  /*15620*/  LDL.LU R50, [R1+0x524] ;  /* 0x0005240001327983 */ /* 0x000f280000300800 */
[----:B------:R-:W4:Y:S04]  /*15630*/  LDL.LU R49, [R1+0x30] ;  /* 0x0000300001317983 */ /* 0x000f280000300800 */
[----:B------:R-:W4:Y:S04]  /*15640*/  LDL.LU R48, [R1+0x34] ;  /* 0x0000340001307983 */ /* 0x000f280000300800 */
[----:B------:R-:W4:Y:S04]  /*15650*/  LDL.LU R45, [R1+0x20] ;  /* 0x00002000012d7983 */ /* 0x000f280000300800 */
[----:B------:R-:W4:Y:S04]  /*15660*/  LDL.LU R44, [R1+0x24] ;  /* 0x00002400012c7983 */ /* 0x000f280000300800 */
[----:B0-----:R-:W4:Y:S04]  /*15670*/  LDL.LU R17, [R1+0x10] ;  /* 0x0000100001117983 */ /* 0x001f280000300800 */
[----:B------:R-:W4:Y:S04]  /*15680*/  LDL.LU R16, [R1+0x14] ;  /* 0x0000140001107983 */ /* 0x000f280000300800 */
[----:B------:R-:W4:Y:S04]  /*15690*/  LDL.LU R13, [R1+0x528] ;  /* 0x00052800010d7983 */ /* 0x000f280000300800 */
[----:B------:R-:W4:Y:S01]  /*156a0*/  LDL.LU R12, [R1+0x38] ;  /* 0x00003800010c7983 */ /* 0x000f220000300800 */
[----:B------:R-:W-:Y:S01]  /*156b0*/  LEA.HI R78, R78, 0x10, RZ, 0x1e ;  /* 0x000000104e4e7811 */ /* 0x000fe200078ff0ff */
[----:B-1----:R-:W-:Y:S01]  /*156c0*/  FMUL R21, R7, 1.4426950216293334961 ;  /* 0x3fb8aa3b07157820 */ /* 0x002fe20000400000 */
[----:B------:R2:W4:Y:S01]  /*156d0*/  MUFU.EX2 R20, R10 ;  /* 0x0000000a00147308 */ /* 0x0005220000000800 */
[----:B------:R-:W4:Y:S04]  /*156e0*/  LDL.LU R9, [R1+0x3c] ;  /* 0x00003c0001097983 */ /* 0x000f280000300800 */
[----:B------:R0:W4:Y:S01]  /*156f0*/  LDS R23, [R78.X8+0x40000] ;  /* 0x040000004e177984 */ /* 0x0001220000008800 */
[----:B------:R-:W-:-:S03]  /*15700*/  FMUL R7, R19, R15 ;  /* 0x0000000f13077220 */ /* 0x000fc60000400000 */
[----:B------:R-:W4:Y:S04]  /*15710*/  LDL.LU R8, [R1+0x28] ;  /* 0x0000280001087983 */ /* 0x000f280000300800 */
[----:B0-----:R-:W0:Y:S04]  /*15720*/  S2R R78, SR_TID.X ;  /* 0x00000000004e7919 */ /* 0x001e280000002100 */
[----:B------:R-:W-:Y:S01]  /*15730*/  STL [R1+0x9a4], R7 ;  /* 0x0009a40701007387 */ /* 0x000fe20000100800 */
[----:B0-----:R-:W-:-:S04]  /*15740*/  LOP3.LUT R78, R78, 0x1c, RZ, 0xc0, !PT ;  /* 0x0000001c4e4e7812 */ /* 0x001fc800078ec0ff */
[----:B------:R-:W-:-:S05]  /*15750*/  LEA.HI R78, R78, 0x18, RZ, 0x1e ;  /* 0x000000184e4e7811 */ /* 0x000fca00078ff0ff */
[----:B------:R0:W1:Y:S01]  /*15760*/  LDS R22, [R78.X8+0x40000] ;  /* 0x040000004e167984 */ /* 0x0000620000008800 */
[C---:B--2---:R-:W-:Y:S02]  /*15770*/  FMUL R10, R19.reuse, R14 ;  /* 0x0000000e130a7220 */ /* 0x044fe40000400000 */
[----:B---3--:R-:W-:-:S03]  /*15780*/  FMUL R11, R19, R11 ;  /* 0x0000000b130b7220 */ /* 0x008fc60000400000 */
[----:B------:R2:W-:Y:S01]  /*15790*/  STL [R1+0x950], R10 ;  /* 0x0009500a01007387 */ /* 0x0005e20000100800 */
[----:B------:R-:W-:-:S03]  /*157a0*/  FMUL R14, R19, R5 ;  /* 0x00000005130e7220 */ /* 0x000fc60000400000 */
[----:B------:R-:W3:Y:S04]  /*157b0*/  LDL.LU R6, [R1+0x2c] ;  /* 0x00002c0001067983 */ /* 0x000ee80000300800 */
[----:B------:R0:W-:Y:S04]  /*157c0*/  STL [R1+0x954], R11 ;  /* 0x0009540b01007387 */ /* 0x0001e80000100800 */
[----:B------:R-:W-:Y:S01]  /*157d0*/  STL [R1+0x940], R14 ;  /* 0x0009400e01007387 */ /* 0x000fe20000100800 */
[----:B------:R-:W-:-:S03]  /*157e0*/  FMUL R15, R19, R4 ;  /* 0x00000004130f7220 */ /* 0x000fc60000400000 */
[----:B------:R-:W3:Y:S04]  /*157f0*/  LDL.LU R5, [R1+0x18] ;  /* 0x0000180001057983 */ /* 0x000ee80000300800 */
[----:B------:R-:W3:Y:S04]  /*15800*/  LDL.LU R4, [R1+0x1c] ;  /* 0x00001c0001047983 */ /* 0x000ee80000300800 */
[----:B------:R-:W-:Y:S01]  /*15810*/  STL [R1+0x944], R15 ;  /* 0x0009440f01007387 */ /* 0x000fe20000100800 */
[----:B------:R-:W-:-:S05]  /*15820*/  FMUL R18, R19, R18 ;  /* 0x0000001213127220 */ /* 0x000fca0000400000 */
[----:B------:R-:W-:Y:S04]  /*15830*/  STL [R1+0x930], R18 ;  /* 0x0009301201007387 */ /* 0x000fe80000100800 */
[----:B------:R-:W3:Y:S01]  /*15840*/  LDL.LU R76, [R1+0xe0] ;  /* 0x0000e000014c7983 */ /* 0x000ee20000300800 */
[----:B------:R-:W-:-:S03]  /*15850*/  FMUL R19, R19, R51 ;  /* 0x0000003313137220 */ /* 0x000fc60000400000 */
[----:B0-----:R-:W3:Y:S04]  /*15860*/  LDL R78, [R1+0x18c] ;  /* 0x00018c00014e7983 */ /* 0x001ee80000100800 */
[----:B------:R-:W-:Y:S01]  /*15870*/  STL [R1+0x934], R19 ;  /* 0x0009341301007387 */ /* 0x000fe20000100800 */
[----:B------:R-:W1:Y:S01]  /*15880*/  MUFU.EX2 R21, R21 ;  /* 0x0000001500157308 */ /* 0x000e620000000800 */
[C---:B----4-:R-:W-:Y:S02]  /*15890*/  FFMA R50, R20.reuse, R50, R23 ;  /* 0x0000003214327223 */ /* 0x050fe40000000017 */
[----:B--2---:R-:W-:-:S03]  /*158a0*/  FMUL R10, R20, R49 ;  /* 0x00000031140a7220 */ /* 0x004fc60000400000 */
[----:B------:R-:W-:Y:S01]  /*158b0*/  STL [R1+0x524], R50 ;  /* 0x0005243201007387 */ /* 0x000fe20000100800 */
[----:B------:R-:W-:-:S03]  /*158c0*/  FMUL R7, R20, R48 ;  /* 0x0000003014077220 */ /* 0x000fc60000400000 */
[----:B------:R0:W-:Y:S01]  /*158d0*/  STL [R1+0x30], R10 ;  /* 0x0000300a01007387 */ /* 0x0001e20000100800 */
[----:B------:R-:W-:-:S03]  /*158e0*/  FMUL R11, R20, R45 ;  /* 0x0000002d140b7220 */ /* 0x000fc60000400000 */
[----:B------:R2:W-:Y:S01]  /*158f0*/  STL [R1+0x34], R7 ;  /* 0x0000340701007387 */ /* 0x0005e20000100800 */
[----:B0-----:R-:W-:-:S03]  /*15900*/  FMUL R10, R20, R44 ;  /* 0x0000002c140a7220 */ /* 0x001fc60000400000 */
[----:B------:R0:W-:Y:S01]  /*15910*/  STL [R1+0x20], R11 ;  /* 0x0000200b01007387 */ /* 0x0001e20000100800 */
[----:B--2---:R-:W-:-:S03]  /*15920*/  FMUL R7, R20, R17 ;  /* 0x0000001114077220 */ /* 0x004fc60000400000 */
[----:B------:R2:W-:Y:S04]  /*15930*/  STL [R1+0x24], R10 ;  /* 0x0000240a01007387 */ /* 0x0005e80000100800 */
[----:B------:R4:W-:Y:S01]  /*15940*/  STL [R1+0x10], R7 ;  /* 0x0000100701007387 */ /* 0x0009e20000100800 */
[C---:B0-----:R-:W-:Y:S02]  /*15950*/  FMUL R11, R20.reuse, R16 ;  /* 0x00000010140b7220 */ /* 0x041fe40000400000 */
[----:B--2---:R-:W-:-:S03]  /*15960*/  FMUL R10, R20, R108 ;  /* 0x0000006c140a7220 */ /* 0x004fc60000400000 */
[----:B------:R-:W-:Y:S01]  /*15970*/  STL [R1+0x14], R11 ;  /* 0x0000140b01007387 */ /* 0x000fe20000100800 */
[----:B----4-:R-:W-:-:S03]  /*15980*/  FMUL R7, R20, R109 ;  /* 0x0000006d14077220 */ /* 0x010fc60000400000 */
[----:B------:R0:W-:Y:S04]  /*15990*/  STL [R1], R10 ;  /* 0x0000000a01007387 */ /* 0x0001e80000100800 */
[----:B------:R2:W-:Y:S04]  /*159a0*/  STL [R1+0x4], R7 ;  /* 0x0000040701007387 */ /* 0x0005e80000100800 */
[----:B------:R-:W4:Y:S01]  /*159b0*/  LDL.LU R15, [R1+0x52c] ;  /* 0x00052c00010f7983 */ /* 0x000f220000300800 */
[C---:B-1----:R-:W-:Y:S02]  /*159c0*/  FFMA R13, R21.reuse, R13, R22 ;  /* 0x0000000d150d7223 */ /* 0x042fe40000000016 */
[----:B0-----:R-:W-:-:S03]  /*159d0*/  FMUL R10, R21, R12 ;  /* 0x0000000c150a7220 */ /* 0x001fc60000400000 */
[----:B------:R0:W-:Y:S04]  /*159e0*/  STL [R1+0x528], R13 ;  /* 0x0005280d01007387 */ /* 0x0001e80000100800 */
[----:B------:R-:W-:Y:S04]  /*159f0*/  STL [R1+0x38], R10 ;  /* 0x0000380a01007387 */ /* 0x000fe80000100800 */
[----:B------:R-:W4:Y:S04]  /*15a00*/  LDL.LU R14, [R1+0x1f0] ;  /* 0x0001f000010e7983 */ /* 0x000f280000300800 */
[----:B------:R-:W1:Y:S01]  /*15a10*/  S2R R77, SR_TID.X ;  /* 0x00000000004d7919 */ /* 0x000e620000002100 */
[----:B------:R-:W-:-:S02]  /*15a20*/  FMUL R9, R21, R9 ;  /* 0x0000000915097220 */ /* 0x000fc40000400000 */
[----:B--2---:R-:W-:-:S03]  /*15a30*/  FMUL R7, R21, R8 ;  /* 0x0000000815077220 */ /* 0x004fc60000400000 */
[----:B------:R-:W-:Y:S04]  /*15a40*/  STL [R1+0x3c], R9 ;  /* 0x00003c0901007387 */ /* 0x000fe80000100800 */
[----:B0-----:R-:W2:Y:S01]  /*15a50*/  LDL.LU R13, [R1+0x1f4] ;  /* 0x0001f400010d7983 */ /* 0x001ea20000300800 */
[----:B-1----:R-:W-:-:S04]  /*15a60*/  LOP3.LUT R77, R77, 0x1c, RZ, 0xc0, !PT ;  /* 0x0000001c4d4d7812 */ /* 0x002fc800078ec0ff */
[----:B------:R-:W-:Y:S01]  /*15a70*/  LEA.HI R77, R77, 0x20, RZ, 0x1e ;  /* 0x000000204d4d7811 */ /* 0x000fe200078ff0ff */
[----:B------:R-:W-:Y:S04]  /*15a80*/  STL [R1+0x28], R7 ;  /* 0x0000280701007387 */ /* 0x000fe80000100800 */
[----:B------:R-:W4:Y:S04]  /*15a90*/  LDS R20, [R77.X8+0x40000] ;  /* 0x040000004d147984 */ /* 0x000f280000008800 */
[----:B------:R-:W2:Y:S01]  /*15aa0*/  LDL.LU R12, [R1+0x70] ;  /* 0x00007000010c7983 */ /* 0x000ea20000300800 */
[----:B---3--:R-:W-:-:S05]  /*15ab0*/  FMUL R11, R21, R6 ;  /* 0x00000006150b7220 */ /* 0x008fca0000400000 */
[----:B------:R0:W-:Y:S01]  /*15ac0*/  STL [R1+0x958], R11 ;  /* 0x0009580b01007387 */ /* 0x0001e20000100800 */
[----:B------:R-:W-:-:S03]  /*15ad0*/  FMUL R5, R21, R5 ;  /* 0x0000000515057220 */ /* 0x000fc60000400000 */
[----:B0-----:R-:W3:Y:S01]  /*15ae0*/  LDL.LU R11, [R1+0x74] ;  /* 0x00007400010b7983 */ /* 0x001ee20000300800 */
[----:B------:R-:W-:-:S03]  /*15af0*/  FMUL R4, R21, R4 ;  /* 0x0000000415047220 */ /* 0x000fc60000400000 */
[----:B------:R0:W-:Y:S04]  /*15b00*/  STL [R1+0x18], R5 ;  /* 0x0000180501007387 */ /* 0x0001e80000100800 */
[----:B------:R1:W-:Y:S04]  /*15b10*/  STL [R1+0x1c], R4 ;  /* 0x00001c0401007387 */ /* 0x0003e80000100800 */
[----:B------:R-:W3:Y:S01]  /*15b20*/  LDL.LU R10, [R1+0x60] ;  /* 0x00006000010a7983 */ /* 0x000ee20000300800 */
[----:B0-----:R-:W-:-:S03]  /*15b30*/  FMUL R5, R21, R110 ;  /* 0x0000006e15057220 */ /* 0x001fc60000400000 */
[----:B------:R-:W3:Y:S01]  /*15b40*/  LDL.LU R8, [R1+0x64] ;  /* 0x0000640001087983 */ /* 0x000ee20000300800 */
[----:B-1----:R-:W-:-:S03]  /*15b50*/  FMUL R4, R21, R111 ;  /* 0x0000006f15047220 */ /* 0x002fc60000400000 */
[----:B------:R0:W-:Y:S01]  /*15b60*/  STL [R1+0x8], R5 ;  /* 0x0000080501007387 */ /* 0x0001e20000100800 */
[----:B------:R-:W-:-:S03]  /*15b70*/  FADD R21, -R78, R76 ;  /* 0x0000004c4e157221 */ /* 0x000fc60000000100 */
[----:B------:R1:W-:Y:S01]  /*15b80*/  STL [R1+0xc], R4 ;  /* 0x00000c0401007387 */ /* 0x0003e20000100800 */
[----:B------:R-:W-:-:S03]  /*15b90*/  FMUL R23, R21, 1.4426950216293334961 ;  /* 0x3fb8aa3b15177820 */ /* 0x000fc60000400000 */
[----:B------:R-:W3:Y:S01]  /*15ba0*/  LDL.LU R9, [R1+0x50] ;  /* 0x0000500001097983 */ /* 0x000ee20000300800 */
[----:B------:R-:W-:-:S03]  /*15bb0*/  FADD R21, -R112, R2 ;  /* 0x0000000270157221 */ /* 0x000fc60000000100 */
[----:B------:R-:W3:Y:S01]  /*15bc0*/  LDL.LU R7, [R1+0x54] ;  /* 0x0000540001077983 */ /* 0x000ee20000300800 */
[----:B------:R0:W4:Y:S03]  /*15bd0*/  MUFU.EX2 R44, R23 ;  /* 0x00000017002c7308 */ /* 0x0001260000000800 */
[----:B------:R-:W3:Y:S04]  /*15be0*/  LDL.LU R2, [R1+0xa00] ;  /* 0x000a000001027983 */ /* 0x000ee80000300800 */
[----:B------:R-:W3:Y:S04]  /*15bf0*/  LDL.LU R112, [R1+0x9fc] ;  /* 0x0009fc0001707983 */ /* 0x000ee80000300800 */
[----:B------:R-:W3:Y:S01]  /*15c00*/  LDL.LU R6, [R1+0x530] ;  /* 0x0005300001067983 */ /* 0x000ee20000300800 */
[----:B0-----:R-:W-:-:S02]  /*15c10*/  FMUL R23, R21, 1.4426950216293334961 ;  /* 0x3fb8aa3b15177820 */ /* 0x001fc40000400000 */
[----:B------:R-:W-:Y:S01]  /*15c20*/  FADD R21, -R114, R113 ;  /* 0x0000007172157221 */ /* 0x000fe20000000100 */
[----:B------:R-:W3:Y:S01]  /*15c30*/  LDL.LU R5, [R1+0x1f8] ;  /* 0x0001f80001057983 */ /* 0x000ee20000300800 */
[----:B------:R0:W2:Y:S03]  /*15c40*/  MUFU.EX2 R50, R23 ;  /* 0x0000001700327308 */ /* 0x0000a60000000800 */
[----:B-1----:R-:W3:Y:S04]  /*15c50*/  LDL.LU R4, [R1+0x1fc] ;  /* 0x0001fc0001047983 */ /* 0x002ee80000300800 */
[----:B------:R-:W3:Y:S01]  /*15c60*/  LDL.LU R113, [R1+0x9f8] ;  /* 0x0009f80001717983 */ /* 0x000ee20000300800 */
[----:B0-----:R-:W-:-:S03]  /*15c70*/  FADD R23, -R3, R115 ;  /* 0x0000007303177221 */ /* 0x001fc60000000100 */
[----:B------:R-:W3:Y:S04]  /*15c80*/  LDL.LU R114, [R1+0x9f4] ;  /* 0x0009f40001727983 */ /* 0x000ee80000300800 */
[----:B------:R-:W3:Y:S04]  /*15c90*/  LDL.LU R115, [R1+0x9f0] ;  /* 0x0009f00001737983 */ /* 0x000ee80000300800 */
[----:B------:R-:W3:Y:S01]  /*15ca0*/  LDL.LU R3, [R1+0x9ec] ;  /* 0x0009ec0001037983 */ /* 0x000ee20000300800 */
[----:B----4-:R-:W-:-:S05]  /*15cb0*/  FFMA R15, R44, R15, R20 ;  /* 0x0000000f2c0f7223 */ /* 0x010fca0000000014 */
[----:B------:R0:W-:Y:S04]  /*15cc0*/  STL [R1+0x52c], R15 ;  /* 0x00052c0f01007387 */ /* 0x0001e80000100800 */
[----:B0-----:R-:W4:Y:S01]  /*15cd0*/  LDL.LU R15, [R1+0x78] ;  /* 0x00007800010f7983 */ /* 0x001f220000300800 */
[----:B------:R-:W-:-:S03]  /*15ce0*/  FMUL R20, R44, R14 ;  /* 0x0000000e2c147220 */ /* 0x000fc60000400000 */
[----:B------:R-:W4:Y:S04]  /*15cf0*/  LDL.LU R14, [R1+0x7c] ;  /* 0x00007c00010e7983 */ /* 0x000f280000300800 */
[----:B------:R-:W0:Y:S02]  /*15d00*/  S2R R77, SR_TID.X ;  /* 0x00000000004d7919 */ /* 0x000e240000002100 */
[----:B0-----:R-:W-:-:S04]  /*15d10*/  LOP3.LUT R77, R77, 0x1c, RZ, 0xc0, !PT ;  /* 0x0000001c4d4d7812 */ /* 0x001fc800078ec0ff */
[----:B------:R-:W-:-:S05]  /*15d20*/  LEA.HI R77, R77, 0x28, RZ, 0x1e ;  /* 0x000000284d4d7811 */ /* 0x000fca00078ff0ff */
[----:B------:R-:W0:Y:S01]  /*15d30*/  LDS R22, [R77.X8+0x40000] ;  /* 0x040000004d167984 */ /* 0x000e220000008800 */
[----:B--2---:R-:W-:-:S05]  /*15d40*/  FMUL R12, R44, R12 ;  /* 0x0000000c2c0c7220 */ /* 0x004fca0000400000 */
[----:B------:R-:W-:Y:S01]  /*15d50*/  STL [R1+0x70], R12 ;  /* 0x0000700c01007387 */ /* 0x000fe20000100800 */
[----:B------:R-:W-:Y:S02]  /*15d60*/  FMUL R21, R21, 1.4426950216293334961 ;  /* 0x3fb8aa3b15157820 */ /* 0x000fe40000400000 */
[----:B---3--:R-:W-:-:S05]  /*15d70*/  FMUL R11, R44, R11 ;  /* 0x0000000b2c0b7220 */ /* 0x008fca0000400000 */
[----:B------:R1:W-:Y:S04]  /*15d80*/  STL [R1+0x960], R11 ;  /* 0x0009600b01007387 */ /* 0x0003e80000100800 */
[----:B------:R-:W2:Y:S01]  /*15d90*/  LDL.LU R51, [R1+0x68] ;  /* 0x0000680001337983 */ /* 0x000ea20000300800 */
[C---:B------:R-:W-:Y:S02]  /*15da0*/  FMUL R10, R44.reuse, R10 ;  /* 0x0000000a2c0a7220 */ /* 0x040fe40000400000 */
[----:B------:R-:W-:-:S03]  /*15db0*/  FMUL R8, R44, R8 ;  /* 0x000000082c087220 */ /* 0x000fc60000400000 */
[----:B------:R3:W-:Y:S04]  /*15dc0*/  STL [R1+0x60], R10 ;  /* 0x0000600a01007387 */ /* 0x0007e80000100800 */
[----:B-1----:R-:W2:Y:S04]  /*15dd0*/  LDL.LU R11, [R1+0x6c] ;  /* 0x00006c00010b7983 */ /* 0x002ea80000300800 */
[----:B------:R1:W-:Y:S01]  /*15de0*/  STL [R1+0x64], R8 ;  /* 0x0000640801007387 */ /* 0x0003e20000100800 */
[----:B------:R0:W2:Y:S01]  /*15df0*/  MUFU.EX2 R48, R21 ;  /* 0x0000001500307308 */ /* 0x0000a20000000800 */
[----:B---3--:R-:W-:-:S02]  /*15e00*/  FMUL R10, R44, R9 ;  /* 0x000000092c0a7220 */ /* 0x008fc40000400000 */
[----:B-1----:R-:W3:Y:S01]  /*15e10*/  LDL.LU R8, [R1+0x58] ;  /* 0x0000580001087983 */ /* 0x002ee20000300800 */
[C---:B0-----:R-:W-:Y:S02]  /*15e20*/  FMUL R21, R44.reuse, R13 ;  /* 0x0000000d2c157220 */ /* 0x041fe40000400000 */
[----:B------:R-:W-:Y:S01]  /*15e30*/  FMUL R9, R44, R7 ;  /* 0x000000072c097220 */ /* 0x000fe20000400000 */
[----:B------:R-:W3:Y:S04]  /*15e40*/  LDL.LU R13, [R1+0x5c] ;  /* 0x00005c00010d7983 */ /* 0x000ee80000300800 */
[----:B------:R-:W3:Y:S01]  /*15e50*/  LDL.LU R12, [R1+0x534] ;  /* 0x00053400010c7983 */ /* 0x000ee20000300800 */
[----:B------:R-:W-:-:S03]  /*15e60*/  FFMA R6, R50, R6, R22 ;  /* 0x0000000632067223 */ /* 0x000fc60000000016 */
[----:B------:R-:W-:Y:S04]  /*15e70*/  STL [R1+0x95c], R10 ;  /* 0x00095c0a01007387 */ /* 0x000fe80000100800 */
[----:B------:R0:W-:Y:S04]  /*15e80*/  STL [R1+0x964], R9 ;  /* 0x0009640901007387 */ /* 0x0001e80000100800 */
[----:B------:R1:W-:Y:S04]  /*15e90*/  STL [R1+0x530], R6 ;  /* 0x0005300601007387 */ /* 0x0003e80000100800 */
[----:B------:R-:W3:Y:S01]  /*15ea0*/  LDL.LU R19, [R1+0x40] ;  /* 0x0000400001137983 */ /* 0x000ee20000300800 */
[----:B------:R-:W-:-:S03]  /*15eb0*/  FMUL R23, R23, 1.4426950216293334961 ;  /* 0x3fb8aa3b17177820 */ /* 0x000fc60000400000 */
[----:B------:R-:W3:Y:S04]  /*15ec0*/  LDL.LU R18, [R1+0x44] ;  /* 0x0000440001127983 */ /* 0x000ee80000300800 */
[----:B------:R-:W3:Y:S04]  /*15ed0*/  LDL.LU R17, [R1+0x100] ;  /* 0x0001000001117983 */ /* 0x000ee80000300800 */
[----:B------:R-:W3:Y:S04]  /*15ee0*/  LDL.LU R16, [R1+0x104] ;  /* 0x0001040001107983 */ /* 0x000ee80000300800 */
[----:B0-----:R-:W3:Y:S01]  /*15ef0*/  LDL.LU R9, [R1+0xf0] ;  /* 0x0000f00001097983 */ /* 0x001ee20000300800 */
[----:B------:R0:W2:Y:S01]  /*15f00*/  MUFU.EX2 R44, R23 ;  /* 0x00000017002c7308 */ /* 0x0000a20000000800 */
[----:B------:R-:W-:-:S02]  /*15f10*/  FMUL R22, R50, R5 ;  /* 0x0000000532167220 */ /* 0x000fc40000400000 */
[----:B------:R-:W3:Y:S04]  /*15f20*/  LDL.LU R7, [R1+0xf4] ;  /* 0x0000f40001077983 */ /* 0x000ee80000300800 */
[----:B-1----:R-:W3:Y:S01]  /*15f30*/  LDL.LU R6, [R1+0x538] ;  /* 0x0005380001067983 */ /* 0x002ee20000300800 */
[----:B0-----:R-:W-:-:S03]  /*15f40*/  FMUL R23, R50, R4 ;  /* 0x0000000432177220 */ /* 0x001fc60000400000 */
[----:B------:R-:W3:Y:S04]  /*15f50*/  LDL.LU R5, [R1+0x48] ;  /* 0x0000480001057983 */ /* 0x000ee80000300800 */
[----:B------:R-:W3:Y:S04]  /*15f60*/  LDL.LU R4, [R1+0x4c] ;  /* 0x00004c0001047983 */ /* 0x000ee80000300800 */
[----:B------:R4:W-:Y:S04]  /*15f70*/  STL.64 [R1+0x910], R22 ;  /* 0x0009101601007387 */ /* 0x0009e80000100a00 */
[----:B------:R0:W-:Y:S04]  /*15f80*/  STL.64 [R1+0x908], R20 ;  /* 0x0009081401007387 */ /* 0x0001e80000100a00 */
[----:B------:R-:W1:Y:S04]  /*15f90*/  S2R R78, SR_TID.X ;  /* 0x00000000004e7919 */ /* 0x000e680000002100 */
[----:B------:R-:W-:Y:S01]  /*15fa0*/  LDS R56, [R2.X8+0x40000] ;  /* 0x0400000002387984 */ /* 0x000fe20000008800 */
[----:B----4-:R-:W-:-:S05]  /*15fb0*/  FMUL R23, R50, R15 ;  /* 0x0000000f32177220 */ /* 0x010fca0000400000 */
[----:B------:R-:W-:Y:S01]  /*15fc0*/  STL [R1+0x968], R23 ;  /* 0x0009681701007387 */ /* 0x000fe20000100800 */
[----:B0-----:R-:W-:-:S03]  /*15fd0*/  FMUL R20, R50, R14 ;  /* 0x0000000e32147220 */ /* 0x001fc60000400000 */
[----:B------:R-:W4:Y:S04]  /*15fe0*/  LDL.LU R15, [R1+0x108] ;  /* 0x00010800010f7983 */ /* 0x000f280000300800 */
[----:B------:R-:W4:Y:S01]  /*15ff0*/  LDL.LU R14, [R1+0x10c] ;  /* 0x00010c00010e7983 */ /* 0x000f220000300800 */
[----:B-1----:R-:W-:-:S04]  /*16000*/  LOP3.LUT R77, R78, 0x1c, RZ, 0xc0, !PT ;  /* 0x0000001c4e4d7812 */ /* 0x002fc800078ec0ff */
[----:B------:R-:W-:-:S05]  /*16010*/  LEA.HI R77, R77, 0x30, RZ, 0x1e ;  /* 0x000000304d4d7811 */ /* 0x000fca00078ff0ff */
[----:B------:R-:W0:Y:S01]  /*16020*/  LDS R49, [R77.X8+0x40000] ;  /* 0x040000004d317984 */ /* 0x000e220000008800 */
[----:B------:R-:W-:-:S04]  /*16030*/  LOP3.LUT R78, R78, 0x1c, RZ, 0xc0, !PT ;  /* 0x0000001c4e4e7812 */ /* 0x000fc800078ec0ff */
[----:B------:R-:W-:-:S05]  /*16040*/  LEA.HI R78, R78, 0x38, RZ, 0x1e ;  /* 0x000000384e4e7811 */ /* 0x000fca00078ff0ff */
[----:B------:R-:W1:Y:S04]  /*16050*/  LDS R45, [R78.X8+0x40000] ;  /* 0x040000004e2d7984 */ /* 0x000e680000008800 */
[----:B------:R-:W-:Y:S01]  /*16060*/  STL [R1+0x96c], R20 ;  /* 0x00096c1401007387 */ /* 0x000fe20000100800 */
[----:B--2---:R-:W-:-:S05]  /*16070*/  FMUL R22, R50, R51 ;  /* 0x0000003332167220 */ /* 0x004fca0000400000 */
[----:B------:R-:W-:Y:S01]  /*16080*/  STL [R1+0x970], R22 ;  /* 0x0009701601007387 */ /* 0x000fe20000100800 */
[----:B------:R-:W-:-:S03]  /*16090*/  FMUL R21, R50, R11 ;  /* 0x0000000b32157220 */ /* 0x000fc60000400000 */
[----:B------:R-:W2:Y:S04]  /*160a0*/  LDL.LU R11, [R1+0xf8] ;  /* 0x0000f800010b7983 */ /* 0x000ea80000300800 */
[----:B------:R-:W2:Y:S04]  /*160b0*/  LDL.LU R10, [R1+0xfc] ;  /* 0x0000fc00010a7983 */ /* 0x000ea80000300800 */
[----:B------:R-:W-:Y:S01]  /*160c0*/  STL [R1+0x974], R21 ;  /* 0x0009741501007387 */ /* 0x000fe20000100800 */
[----:B---3--:R-:W-:-:S05]  /*160d0*/  FMUL R8, R50, R8 ;  /* 0x0000000832087220 */ /* 0x008fca0000400000 */
[----:B------:R3:W-:Y:S01]  /*160e0*/  STL [R1+0x978], R8 ;  /* 0x0009780801007387 */ /* 0x0007e20000100800 */
[----:B0-----:R-:W-:-:S03]  /*160f0*/  FFMA R12, R48, R12, R49 ;  /* 0x0000000c300c7223 */ /* 0x001fc60000000031 */
[----:B------:R-:W2:Y:S01]  /*16100*/  LDL.64 R70, [R1+0x710] ;  /* 0x0007100001467983 */ /* 0x000ea20000100a00 */
[----:B---3--:R-:W-:-:S05]  /*16110*/  FMUL R8, R50, R13 ;  /* 0x0000000d32087220 */ /* 0x008fca0000400000 */
[----:B------:R0:W-:Y:S04]  /*16120*/  STL [R1+0x5c], R8 ;  /* 0x00005c0801007387 */ /* 0x0001e80000100800 */
[----:B------:R-:W3:Y:S01]  /*16130*/  LDL.64 R50, [R1+0x708] ;  /* 0x0007080001327983 */ /* 0x000ee20000100a00 */
[----:B0-----:R-:W-:-:S03]  /*16140*/  FMUL R8, R48, R19 ;  /* 0x0000001330087220 */ /* 0x001fc60000400000 */
[----:B------:R0:W-:Y:S01]  /*16150*/  STL [R1+0x534], R12 ;  /* 0x0005340c01007387 */ /* 0x0001e20000100800 */
[C---:B------:R-:W-:Y:S02]  /*16160*/  FMUL R18, R48.reuse, R18 ;  /* 0x0000001230127220 */ /* 0x040fe40000400000 */
[C---:B------:R-:W-:Y:S01]  /*16170*/  FMUL R17, R48.reuse, R17 ;  /* 0x0000001130117220 */ /* 0x040fe20000400000 */
[----:B------:R-:W3:Y:S01]  /*16180*/  LDL.64 R62, [R1+0x6f8] ;  /* 0x0006f800013e7983 */ /* 0x000ee20000100a00 */
[----:B------:R-:W-:-:S03]  /*16190*/  FMUL R23, R48, R9 ;  /* 0x0000000930177220 */ /* 0x000fc60000400000 */
[----:B0-----:R-:W3:Y:S04]  /*161a0*/  LDL.64 R12, [R1+0x700] ;  /* 0x00070000010c7983 */ /* 0x001ee80000100a00 */
[----:B------:R0:W-:Y:S01]  /*161b0*/  STL [R1+0x40], R8 ;  /* 0x0000400801007387 */ /* 0x0001e20000100800 */
[----:B------:R-:W-:-:S03]  /*161c0*/  FMUL R9, R48, R7 ;  /* 0x0000000730097220 */ /* 0x000fc60000400000 */
[----:B------:R-:W-:Y:S01]  /*161d0*/  STL [R1+0x44], R18 ;  /* 0x0000441201007387 */ /* 0x000fe20000100800 */
[----:B0-----:R-:W-:-:S03]  /*161e0*/  FMUL R8, R48, R16 ;  /* 0x0000001030087220 */ /* 0x001fc60000400000 */
[----:B------:R-:W-:Y:S01]  /*161f0*/  STL [R1+0x100], R17 ;  /* 0x0001001101007387 */ /* 0x000fe20000100800 */
[----:B------:R-:W-:-:S03]  /*16200*/  FMUL R7, R48, R113 ;  /* 0x0000007130077220 */ /* 0x000fc60000400000 */
[----:B------:R-:W-:Y:S01]  /*16210*/  STL [R1+0x980], R23 ;  /* 0x0009801701007387 */ /* 0x000fe20000100800 */
[----:B-1----:R-:W-:-:S03]  /*16220*/  FFMA R6, R44, R6, R45 ;  /* 0x000000062c067223 */ /* 0x002fc6000000002d */
[----:B------:R0:W-:Y:S01]  /*16230*/  STL [R1+0x104], R8 ;  /* 0x0001040801007387 */ /* 0x0001e20000100800 */
[----:B------:R-:W-:-:S03]  /*16240*/  FMUL R5, R44, R5 ;  /* 0x000000052c057220 */ /* 0x000fc60000400000 */
[----:B------:R-:W-:Y:S01]  /*16250*/  STL [R1+0x97c], R9 ;  /* 0x00097c0901007387 */ /* 0x000fe20000100800 */
[----:B0-----:R-:W-:-:S05]  /*16260*/  FMUL R8, R48, R112 ;  /* 0x0000007030087220 */ /* 0x001fca0000400000 */
[----:B------:R0:W-:Y:S04]  /*16270*/  STL [R1+0xe0], R8 ;  /* 0x0000e00801007387 */ /* 0x0001e80000100800 */
[----:B------:R-:W-:Y:S04]  /*16280*/  STL [R1+0xe4], R7 ;  /* 0x0000e40701007387 */ /* 0x000fe80000100800 */
[----:B------:R1:W-:Y:S01]  /*16290*/  STL [R1+0x538], R6 ;  /* 0x0005380601007387 */ /* 0x0003e20000100800 */
[----:B0-----:R-:W-:-:S03]  /*162a0*/  FMUL R8, R44, R4 ;  /* 0x000000042c087220 */ /* 0x001fc60000400000 */
[----:B-1----:R-:W3:Y:S04]  /*162b0*/  LDL.64 R6, [R1+0x6f0] ;  /* 0x0006f00001067983 */ /* 0x002ee80000100a00 */
[----:B------:R0:W-:Y:S04]  /*162c0*/  STL [R1+0x48], R5 ;  /* 0x0000480501007387 */ /* 0x0001e80000100800 */
[----:B0-----:R-:W3:Y:S04]  /*162d0*/  LDL.64 R4, [R1+0x6e8] ;  /* 0x0006e80001047983 */ /* 0x001ee80000100a00 */
[----:B------:R0:W-:Y:S04]  /*162e0*/  STL [R1+0x4c], R8 ;  /* 0x00004c0801007387 */ /* 0x0001e80000100800 */
[----:B------:R-:W3:Y:S01]  /*162f0*/  LDL.64 R20, [R1+0x6e0] ;  /* 0x0006e00001147983 */ /* 0x000ee20000100a00 */
[----:B----4-:R-:W-:-:S02]  /*16300*/  FMUL R9, R44, R15 ;  /* 0x0000000f2c097220 */ /* 0x010fc40000400000 */
[----:B0-----:R-:W-:-:S03]  /*16310*/  FMUL R8, R44, R14 ;  /* 0x0000000e2c087220 */ /* 0x001fc60000400000 */
[----:B------:R-:W-:Y:S04]  /*16320*/  STL [R1+0x108], R9 ;  /* 0x0001080901007387 */ /* 0x000fe80000100800 */
[----:B------:R-:W4:Y:S04]  /*16330*/  LDL.64 R18, [R1+0x6d8] ;  /* 0x0006d80001127983 */ /* 0x000f280000100a00 */
[----:B------:R0:W-:Y:S04]  /*16340*/  STL [R1+0x10c], R8 ;  /* 0x00010c0801007387 */ /* 0x0001e80000100800 */
[----:B------:R-:W4:Y:S04]  /*16350*/  LDL.64 R16, [R1+0x6d0] ;  /* 0x0006d00001107983 */ /* 0x000f280000100a00 */
[----:B------:R-:W4:Y:S01]  /*16360*/  LDL.64 R14, [R1+0x6c8] ;  /* 0x0006c800010e7983 */ /* 0x000f220000100a00 */
[----:B------:R-:W-:-:S02]  /*16370*/  FMUL R121, R44, R115 ;  /* 0x000000732c797220 */ /* 0x000fc40000400000 */
[C---:B--2---:R-:W-:Y:S02]  /*16380*/  FMUL R11, R44.reuse, R11 ;  /* 0x0000000b2c0b7220 */ /* 0x044fe40000400000 */
[----:B------:R-:W-:-:S03]  /*16390*/  FMUL R10, R44, R10 ;  /* 0x0000000a2c0a7220 */ /* 0x000fc60000400000 */
[----:B------:R-:W-:Y:S04]  /*163a0*/  STL [R1+0x984], R11 ;  /* 0x0009840b01007387 */ /* 0x000fe80000100800 */
[----:B------:R1:W-:Y:S04]  /*163b0*/  STL [R1+0x988], R10 ;  /* 0x0009880a01007387 */ /* 0x0003e80000100800 */
[----:B0-----:R-:W2:Y:S01]  /*163c0*/  LDL.64 R8, [R1+0x6c0] ;  /* 0x0006c00001087983 */ /* 0x001ea20000100a00 */
[----:B-1----:R-:W-:Y:S02]  /*163d0*/  FMUL R10, R44, R114 ;  /* 0x000000722c0a7220 */ /* 0x002fe40000400000 */
[----:B------:R-:W-:-:S03]  /*163e0*/  IMAD.WIDE R44, R3, 0x2, R70 ;  /* 0x00000002032c7825 */ /* 0x000fc600078e0246 */
[----:B------:R0:W-:Y:S04]  /*163f0*/  STL [R1+0xe8], R10 ;  /* 0x0000e80a01007387 */ /* 0x0001e80000100800 */
[----:B------:R1:W2:Y:S01]  /*16400*/  LDG.E.U16 R69, [R44.64] ;  /* 0x000000062c457981 */ /* 0x0002a2000c1e1500 */
[----:B---3--:R-:W-:-:S03]  /*16410*/  IMAD.WIDE R48, R3, 0x2, R50 ;  /* 0x0000000203307825 */ /* 0x008fc600078e0232 */
[----:B------:R-:W-:Y:S04]  /*16420*/  STL [R1+0x98c], R121 ;  /* 0x00098c7901007387 */ /* 0x000fe80000100800 */
[----:B------:R3:W2:Y:S04]  /*16430*/  LDG.E.U16 R66, [R48.64] ;  /* 0x0000000630427981 */ /* 0x0006a8000c1e1500 */
[----:B0-----:R-:W2:Y:S01]  /*16440*/  LDL.64 R10, [R1+0x6b8] ;  /* 0x0006b800010a7983 */ /* 0x001ea20000100a00 */
[----:B-1----:R-:W-:-:S05]  /*16450*/  IMAD.WIDE R44, R3, 0x2, R62 ;  /* 0x00000002032c7825 */ /* 0x002fca00078e023e */
[----:B------:R0:W2:Y:S01]  /*16460*/  LDG.E.U16 R62, [R44.64] ;  /* 0x000000062c3e7981 */ /* 0x0000a2000c1e1500 */
[----:B------:R-:W-:-:S03]  /*16470*/  IMAD.WIDE R50, R3, 0x2, R12 ;  /* 0x0000000203327825 */ /* 0x000fc600078e020c */
[----:B------:R-:W2:Y:S04]  /*16480*/  LDL.64 R12, [R1+0x6b0] ;  /* 0x0006b000010c7983 */ /* 0x000ea80000100a00 */
[----:B------:R1:W2:Y:S01]  /*16490*/  LDG.E.U16 R61, [R50.64] ;  /* 0x00000006323d7981 */ /* 0x0002a2000c1e1500 */
[----:B---3--:R-:W-:-:S03]  /*164a0*/  IMAD.WIDE R48, R3, 0x2, R6 ;  /* 0x0000000203307825 */ /* 0x008fc600078e0206 */
[----:B------:R-:W3:Y:S04]  /*164b0*/  LDL.LU R6, [R1+0x53c] ;  /* 0x00053c0001067983 */ /* 0x000ee80000300800 */
[----:B------:R4:W3:Y:S01]  /*164c0*/  LDG.E.U16 R23, [R48.64] ;  /* 0x0000000630177981 */ /* 0x0008e2000c1e1500 */
[----:B-1----:R-:W-:-:S03]  /*164d0*/  IMAD.WIDE R50, R3, 0x2, R4 ;  /* 0x0000000203327825 */ /* 0x002fc600078e0204 */
[----:B------:R-:W3:Y:S04]  /*164e0*/  LDL.64 R4, [R1+0x6a8] ;  /* 0x0006a80001047983 */ /* 0x000ee80000100a00 */
[----:B------:R1:W3:Y:S01]  /*164f0*/  LDG.E.U16 R22, [R50.64] ;  /* 0x0000000632167981 */ /* 0x0002e2000c1e1500 */
[----:B----4-:R-:W-:-:S04]  /*16500*/  IMAD.WIDE R48, R3, 0x2, R18 ;  /* 0x0000000203307825 */ /* 0x010fc800078e0212 */
[C---:B-1----:R-:W-:Y:S02]  /*16510*/  IMAD.WIDE R50, R3.reuse, 0x2, R16 ;  /* 0x0000000203327825 */ /* 0x042fe400078e0210 */
[----:B------:R1:W4:Y:S04]  /*16520*/  LDG.E.U16 R17, [R48.64] ;  /* 0x0000000630117981 */ /* 0x000328000c1e1500 */
[----:B------:R1:W4:Y:S01]  /*16530*/  LDG.E.U16 R7, [R50.64] ;  /* 0x0000000632077981 */ /* 0x000322000c1e1500 */
[----:B0-----:R-:W-:-:S05]  /*16540*/  IMAD.WIDE R44, R3, 0x2, R20 ;  /* 0x00000002032c7825 */ /* 0x001fca00078e0214 */
[----:B------:R0:W4:Y:S02]  /*16550*/  LDG.E.U16 R2, [R44.64] ;  /* 0x000000062c027981 */ /* 0x000124000c1e1500 */
[----:B0-----:R-:W-:-:S05]  /*16560*/  IMAD.WIDE R44, R3, 0x2, R14 ;  /* 0x00000002032c7825 */ /* 0x001fca00078e020e */
[----:B------:R2:W4:Y:S01]  /*16570*/  LDG.E.U16 R16, [R44.64] ;  /* 0x000000062c107981 */ /* 0x000522000c1e1500 */
[----:B-1----:R-:W-:-:S03]  /*16580*/  FADD R48, -R28, R47 ;  /* 0x0000002f1c307221 */ /* 0x002fc60000000100 */
[----:B------:R-:W4:Y:S01]  /*16590*/  LDL.LU R47, [R1+0x9e8] ;  /* 0x0009e800012f7983 */ /* 0x000f220000300800 */
[----:B------:R-:W-:-:S03]  /*165a0*/  FMUL R48, R48, 1.4426950216293334961 ;  /* 0x3fb8aa3b30307820 */ /* 0x000fc60000400000 */
[----:B------:R-:W4:Y:S01]  /*165b0*/  LDL.LU R28, [R1+0x9e4] ;  /* 0x0009e400011c7983 */ /* 0x000f220000300800 */
[----:B------:R0:W3:Y:S01]  /*165c0*/  MUFU.EX2 R50, R48 ;  /* 0x0000003000327308 */ /* 0x0000e20000000800 */
[C---:B--2---:R-:W-:Y:S02]  /*165d0*/  IMAD.WIDE R44, R3.reuse, 0x2, R8 ;  /* 0x00000002032c7825 */ /* 0x044fe400078e0208 */
[----:B------:R1:W-:Y:S04]  /*165e0*/  STL [R1+0x1fc], R66 ;  /* 0x0001fc4201007387 */ /* 0x0003e80000100800 */
[----:B------:R-:W2:Y:S01]  /*165f0*/  LDL.LU R8, [R1+0xd0] ;  /* 0x0000d00001087983 */ /* 0x000ea20000300800 */
[----:B0-----:R-:W-:-:S03]  /*16600*/  IMAD.WIDE R48, R3, 0x2, R10 ;  /* 0x0000000203307825 */ /* 0x001fc600078e020a */
[----:B------:R-:W-:Y:S04]  /*16610*/  STL [R1+0x200], R69 ;  /* 0x0002004501007387 */ /* 0x000fe80000100800 */
[----:B------:R-:W2:Y:S04]  /*16620*/  LDL.LU R21, [R1+0xd4] ;  /* 0x0000d40001157983 */ /* 0x000ea80000300800 */
[----:B-1----:R0:W2:Y:S04]  /*16630*/  LDG.E.U16 R66, [R44.64] ;  /* 0x000000062c427981 */ /* 0x0020a8000c1e1500 */
[----:B------:R1:W-:Y:S04]  /*16640*/  STL [R1+0x1f8], R61 ;  /* 0x0001f83d01007387 */ /* 0x0003e80000100800 */
[----:B------:R-:W2:Y:S04]  /*16650*/  LDL.LU R10, [R1+0xc0] ;  /* 0x0000c000010a7983 */ /* 0x000ea80000300800 */
[----:B------:R-:W2:Y:S04]  /*16660*/  LDL.LU R11, [R1+0xc4] ;  /* 0x0000c400010b7983 */ /* 0x000ea80000300800 */
[----:B-1----:R-:W2:Y:S04]  /*16670*/  LDL.LU R61, [R1+0xb0] ;  /* 0x0000b000013d7983 */ /* 0x002ea80000300800 */
[----:B------:R1:W-:Y:S01]  /*16680*/  STL [R1+0x1f4], R62 ;  /* 0x0001f43e01007387 */ /* 0x0003e20000100800 */
[----:B0-----:R-:W-:-:S03]  /*16690*/  IMAD.WIDE R44, R3, 0x2, R12 ;  /* 0x00000002032c7825 */ /* 0x001fc600078e020c */
[----:B------:R0:W2:Y:S04]  /*166a0*/  LDG.E.U16 R63, [R48.64] ;  /* 0x00000006303f7981 */ /* 0x0000a8000c1e1500 */
[----:B-1----:R1:W2:Y:S01]  /*166b0*/  LDG.E.U16 R62, [R44.64] ;  /* 0x000000062c3e7981 */ /* 0x0022a2000c1e1500 */
[----:B0-----:R-:W-:Y:S02]  /*166c0*/  FADD R48, -R25, R24 ;  /* 0x0000001819307221 */ /* 0x001fe40000000100 */
[----:B---3--:R-:W-:Y:S01]  /*166d0*/  FFMA R6, R50, R6, R56 ;  /* 0x0000000632067223 */ /* 0x008fe20000000038 */
[----:B------:R-:W-:Y:S04]  /*166e0*/  STL [R1+0x1f0], R23 ;  /* 0x0001f01701007387 */ /* 0x000fe80000100800 */
[----:B------:R-:W3:Y:S04]  /*166f0*/  LDL.LU R20, [R1+0xb4] ;  /* 0x0000b40001147983 */ /* 0x000ee80000300800 */
[----:B------:R0:W-:Y:S04]  /*16700*/  STL [R1+0x1ec], R22 ;  /* 0x0001ec1601007387 */ /* 0x0001e80000100800 */
[----:B------:R-:W3:Y:S04]  /*16710*/  LDL.LU R15, [R1+0xa0] ;  /* 0x0000a000010f7983 */ /* 0x000ee80000300800 */
[----:B------:R-:W3:Y:S04]  /*16720*/  LDL.LU R14, [R1+0xa4] ;  /* 0x0000a400010e7983 */ /* 0x000ee80000300800 */
[----:B------:R-:W3:Y:S04]  /*16730*/  LDL.LU R24, [R1+0x9e0] ;  /* 0x0009e00001187983 */ /* 0x000ee80000300800 */
[----:B------:R-:W-:Y:S04]  /*16740*/  STL [R1+0x53c], R6 ;  /* 0x00053c0601007387 */ /* 0x000fe80000100800 */
[----:B------:R-:W3:Y:S01]  /*16750*/  LDL.LU R25, [R1+0x9dc] ;  /* 0x0009dc0001197983 */ /* 0x000ee20000300800 */
[----:B-1----:R-:W-:-:S05]  /*16760*/  IMAD.WIDE R44, R3, 0x2, R4 ;  /* 0x00000002032c7825 */ /* 0x002fca00078e0204 */
[----:B------:R1:W3:Y:S04]  /*16770*/  LDG.E.U16 R49, [R44.64] ;  /* 0x000000062c317981 */ /* 0x0002e8000c1e1500 */
[----:B----4-:R-:W-:Y:S04]  /*16780*/  STL [R1+0x1e4], R17 ;  /* 0x0001e41101007387 */ /* 0x010fe80000100800 */
[----:B0-----:R-:W1:Y:S04]  /*16790*/  LDL.64 R22, [R1+0x6a0] ;  /* 0x0006a00001167983 */ /* 0x001e680000100a00 */
[----:B------:R0:W-:Y:S04]  /*167a0*/  STL [R1+0x1e0], R7 ;  /* 0x0001e00701007387 */ /* 0x0001e80000100800 */
[----:B------:R-:W4:Y:S04]  /*167b0*/  LDL.LU R9, [R1+0x540] ;  /* 0x0005400001097983 */ /* 0x000f280000300800 */
[----:B------:R-:W4:Y:S04]  /*167c0*/  LDL.64 R18, [R1+0x698] ;  /* 0x0006980001127983 */ /* 0x000f280000100a00 */
[----:B0-----:R-:W4:Y:S04]  /*167d0*/  LDL.LU R7, [R1+0xd8] ;  /* 0x0000d80001077983 */ /* 0x001f280000300800 */
[----:B------:R-:W4:Y:S04]  /*167e0*/  LDL.LU R6, [R1+0xdc] ;  /* 0x0000dc0001067983 */ /* 0x000f280000300800 */
[----:B------:R-:W4:Y:S04]  /*167f0*/  LDL.LU R5, [R1+0xc8] ;  /* 0x0000c80001057983 */ /* 0x000f280000300800 */
[----:B------:R0:W-:Y:S04]  /*16800*/  STL [R1+0x1dc], R16 ;  /* 0x0001dc1001007387 */ /* 0x0001e80000100800 */
[----:B------:R-:W4:Y:S04]  /*16810*/  LDL.LU R4, [R1+0xcc] ;  /* 0x0000cc0001047983 */ /* 0x000f280000300800 */
[----:B------:R-:W4:Y:S04]  /*16820*/  LDL.LU R17, [R1+0xb8] ;  /* 0x0000b80001117983 */ /* 0x000f280000300800 */
[----:B0-----:R-:W4:Y:S04]  /*16830*/  LDL.LU R16, [R1+0xbc] ;  /* 0x0000bc0001107983 */ /* 0x001f280000300800 */
[----:B------:R-:W4:Y:S04]  /*16840*/  LDL.LU R13, [R1+0xa8] ;  /* 0x0000a800010d7983 */ /* 0x000f280000300800 */
[----:B------:R-:W4:Y:S04]  /*16850*/  LDL.LU R12, [R1+0xac] ;  /* 0x0000ac00010c7983 */ /* 0x000f280000300800 */
[----:B------:R-:W0:Y:S01]  /*16860*/  S2R R78, SR_TID.X ;  /* 0x00000000004e7919 */ /* 0x000e220000002100 */
[----:B--2---:R-:W-:-:S05]  /*16870*/  FMUL R8, R50, R8 ;  /* 0x0000000832087220 */ /* 0x004fca0000400000 */
[----:B------:R2:W-:Y:S01]  /*16880*/  STL [R1+0x990], R8 ;  /* 0x0009900801007387 */ /* 0x0005e20000100800 */
[----:B------:R-:W-:-:S03]  /*16890*/  FMUL R21, R50, R21 ;  /* 0x0000001532157220 */ /* 0x000fc60000400000 */
[----:B------:R-:W-:Y:S04]  /*168a0*/  STL [R1+0x1d8], R66 ;  /* 0x0001d84201007387 */ /* 0x000fe80000100800 */
[----:B------:R-:W-:Y:S01]  /*168b0*/  STL [R1+0x994], R21 ;  /* 0x0009941501007387 */ /* 0x000fe20000100800 */
[C---:B------:R-:W-:Y:S02]  /*168c0*/  FMUL R10, R50.reuse, R10 ;  /* 0x0000000a320a7220 */ /* 0x040fe40000400000 */
[C---:B------:R-:W-:Y:S02]  /*168d0*/  FMUL R11, R50.reuse, R11 ;  /* 0x0000000b320b7220 */ /* 0x040fe40000400000 */
[C---:B--2---:R-:W-:Y:S01]  /*168e0*/  FMUL R8, R50.reuse, R61 ;  /* 0x0000003d32087220 */ /* 0x044fe20000400000 */
[----:B------:R-:W-:Y:S04]  /*168f0*/  STL [R1+0x1d4], R63 ;  /* 0x0001d43f01007387 */ /* 0x000fe80000100800 */
[----:B------:R-:W-:Y:S04]  /*16900*/  STL [R1+0x9a8], R10 ;  /* 0x0009a80a01007387 */ /* 0x000fe80000100800 */
[----:B------:R2:W-:Y:S04]  /*16910*/  STL [R1+0x9ac], R11 ;  /* 0x0009ac0b01007387 */ /* 0x0005e80000100800 */
[----:B------:R-:W-:Y:S04]  /*16920*/  STL [R1+0x1d0], R62 ;  /* 0x0001d03e01007387 */ /* 0x000fe80000100800 */
[----:B--2---:R-:W2:Y:S04]  /*16930*/  LDL.LU R11, [R1+0x548] ;  /* 0x00054800010b7983 */ /* 0x004ea80000300800 */
[----:B------:R-:W-:Y:S01]  /*16940*/  STL [R1+0xb0], R8 ;  /* 0x0000b00801007387 */ /* 0x000fe20000100800 */
[----:B---3--:R-:W-:-:S05]  /*16950*/  FMUL R21, R50, R20 ;  /* 0x0000001432157220 */ /* 0x008fca0000400000 */
[----:B------:R-:W-:Y:S01]  /*16960*/  STL [R1+0x9b0], R21 ;  /* 0x0009b01501007387 */ /* 0x000fe20000100800 */
[----:B------:R-:W-:-:S05]  /*16970*/  FMUL R15, R50, R15 ;  /* 0x0000000f320f7220 */ /* 0x000fca0000400000 */
[----:B------:R3:W-:Y:S01]  /*16980*/  STL [R1+0x9b4], R15 ;  /* 0x0009b40f01007387 */ /* 0x0007e20000100800 */
[----:B0-----:R-:W-:-:S04]  /*16990*/  LOP3.LUT R78, R78, 0x1c, RZ, 0xc0, !PT ;  /* 0x0000001c4e4e7812 */ /* 0x001fc800078ec0ff */
[----:B------:R-:W-:-:S05]  /*169a0*/  LEA.HI R78, R78, 0x48, RZ, 0x1e ;  /* 0x000000484e4e7811 */ /* 0x000fca00078ff0ff */
[----:B------:R-:W4:Y:S01]  /*169b0*/  LDS R51, [R78.X8+0x40000] ;  /* 0x040000004e337984 */ /* 0x000f220000008800 */
[----:B------:R-:W-:-:S06]  /*169c0*/  FMUL R48, R48, 1.4426950216293334961 ;  /* 0x3fb8aa3b30307820 */ /* 0x000fcc0000400000 */
[----:B------:R-:W4:Y:S01]  /*169d0*/  MUFU.EX2 R48, R48 ;  /* 0x0000003000307308 */ /* 0x000f220000000800 */
[----:B------:R-:W-:-:S05]  /*169e0*/  FMUL R14, R50, R14 ;  /* 0x0000000e320e7220 */ /* 0x000fca0000400000 */
[----:B------:R-:W-:Y:S01]  /*169f0*/  STL [R1+0x9b8], R14 ;  /* 0x0009b80e01007387 */ /* 0x000fe20000100800 */
[----:B-1----:R-:W-:-:S05]  /*16a00*/  IMAD.WIDE R44, R3, 0x2, R22 ;  /* 0x00000002032c7825 */ /* 0x002fca00078e0216 */
[----:B---3--:R0:W3:Y:S01]  /*16a10*/  LDG.E.U16 R15, [R44.64] ;  /* 0x000000062c0f7981 */ /* 0x0080e2000c1e1500 */
[----:B----4-:R-:W-:-:S05]  /*16a20*/  FFMA R9, R48, R9, R51 ;  /* 0x0000000930097223 */ /* 0x010fca0000000033 */
[----:B------:R1:W-:Y:S01]  /*16a30*/  STL [R1+0x540], R9 ;  /* 0x0005400901007387 */ /* 0x0003e20000100800 */
[----:B0-----:R-:W-:-:S03]  /*16a40*/  IMAD.WIDE R44, R3, 0x2, R18 ;  /* 0x00000002032c7825 */ /* 0x001fc600078e0212 */
[----:B------:R-:W-:Y:S04]  /*16a50*/  STL [R1+0x1cc], R49 ;  /* 0x0001cc3101007387 */ /* 0x000fe80000100800 */
[----:B------:R-:W4:Y:S04]  /*16a60*/  LDL.LU R19, [R1+0x90] ;  /* 0x0000900001137983 */ /* 0x000f280000300800 */
[----:B------:R-:W4:Y:S04]  /*16a70*/  LDL.LU R18, [R1+0x94] ;  /* 0x0000940001127983 */ /* 0x000f280000300800 */
[----:B------:R-:W4:Y:S01]  /*16a80*/  LDL.LU R56, [R1+0x80] ;  /* 0x0000800001387983 */ /* 0x000f220000300800 */
[----:B------:R-:W-:-:S02]  /*16a90*/  FMUL R22, R48, R7 ;  /* 0x0000000730167220 */ /* 0x000fc40000400000 */
[C---:B------:R-:W-:Y:S01]  /*16aa0*/  FMUL R20, R48.reuse, R6 ;  /* 0x0000000630147220 */ /* 0x040fe20000400000 */
[----:B------:R-:W4:Y:S04]  /*16ab0*/  LDL.LU R10, [R1+0x84] ;  /* 0x00008400010a7983 */ /* 0x000f280000300800 */
[----:B------:R-:W4:Y:S04]  /*16ac0*/  LDL.LU R7, [R1+0x230] ;  /* 0x0002300001077983 */ /* 0x000f280000300800 */
[----:B------:R-:W4:Y:S04]  /*16ad0*/  LDL.LU R6, [R1+0x234] ;  /* 0x0002340001067983 */ /* 0x000f280000300800 */
[----:B------:R-:W0:Y:S01]  /*16ae0*/  S2R R78, SR_TID.X ;  /* 0x00000000004e7919 */ /* 0x000e220000002100 */
[----:B------:R-:W-:-:S02]  /*16af0*/  FMUL R23, R48, R5 ;  /* 0x0000000530177220 */ /* 0x000fc40000400000 */
[C---:B-1----:R-:W-:Y:S01]  /*16b00*/  FMUL R9, R48.reuse, R4 ;  /* 0x0000000430097220 */ /* 0x042fe20000400000 */
[----:B------:R1:W4:Y:S01]  /*16b10*/  LDG.E.U16 R14, [R44.64] ;  /* 0x000000062c0e7981 */ /* 0x000322000c1e1500 */
[C---:B------:R-:W-:Y:S02]  /*16b20*/  FMUL R8, R48.reuse, R17 ;  /* 0x0000001130087220 */ /* 0x040fe40000400000 */
[C---:B------:R-:W-:Y:S01]  /*16b30*/  FMUL R121, R48.reuse, R16 ;  /* 0x0000001030797220 */ /* 0x040fe20000400000 */
[----:B------:R-:W4:Y:S01]  /*16b40*/  LDL.LU R5, [R1+0x220] ;  /* 0x0002200001057983 */ /* 0x000f220000300800 */
[C---:B------:R-:W-:Y:S02]  /*16b50*/  FMUL R13, R48.reuse, R13 ;  /* 0x0000000d300d7220 */ /* 0x040fe40000400000 */
[----:B------:R-:W-:Y:S01]  /*16b60*/  FMUL R12, R48, R12 ;  /* 0x0000000c300c7220 */ /* 0x000fe20000400000 */
[----:B------:R-:W4:Y:S01]  /*16b70*/  LDL.LU R4, [R1+0x224] ;  /* 0x0002240001047983 */ /* 0x000f220000300800 */
[----:B0-----:R-:W-:-:S04]  /*16b80*/  LOP3.LUT R77, R78, 0x1c, RZ, 0xc0, !PT ;  /* 0x0000001c4e4d7812 */ /* 0x001fc800078ec0ff */
[----:B------:R-:W-:-:S05]  /*16b90*/  LEA.HI R77, R77, 0x50, RZ, 0x1e ;  /* 0x000000504d4d7811 */ /* 0x000fca00078ff0ff */
[----:B------:R-:W2:Y:S01]  /*16ba0*/  LDS R48, [R77.X8+0x40000] ;  /* 0x040000004d307984 */ /* 0x000ea20000008800 */
[----:B-1----:R-:W-:-:S03]  /*16bb0*/  FADD R44, -R29, R46 ;  /* 0x0000002e1d2c7221 */ /* 0x002fc60000000100 */
[----:B------:R-:W4:Y:S01]  /*16bc0*/  LDL.LU R46, [R1+0x9d8] ;  /* 0x0009d800012e7983 */ /* 0x000f220000300800 */
[----:B------:R-:W-:-:S03]  /*16bd0*/  FMUL R44, R44, 1.4426950216293334961 ;  /* 0x3fb8aa3b2c2c7820 */ /* 0x000fc60000400000 */
[----:B------:R-:W4:Y:S01]  /*16be0*/  LDL.LU R29, [R1+0x9d4] ;  /* 0x0009d400011d7983 */ /* 0x000f220000300800 */
[----:B------:R-:W2:Y:S02]  /*16bf0*/  MUFU.EX2 R45, R44 ;  /* 0x0000002c002d7308 */ /* 0x000ea40000000800 */
[----:B--2---:R-:W-:Y:S01]  /*16c00*/  FFMA R11, R45, R11, R48 ;  /* 0x0000000b2d0b7223 */ /* 0x004fe20000000030 */
[----:B------:R-:W-:Y:S01]  /*16c10*/  F2FP.BF16.PACK_AB R119, R36, R31 ;  /* 0x0000001f2477723e */ /* 0x000fe200000010ff */
[----:B---3--:R0:W-:Y:S04]  /*16c20*/  STL [R1+0x1c8], R15 ;  /* 0x0001c80f01007387 */ /* 0x0081e80000100800 */
[----:B------:R-:W2:Y:S04]  /*16c30*/  LDL.LU R51, [R1+0x54c] ;  /* 0x00054c0001337983 */ /* 0x000ea80000300800 */
[----:B------:R1:W-:Y:S01]  /*16c40*/  STL [R1+0x548], R11 ;  /* 0x0005480b01007387 */ /* 0x0003e20000100800 */
[----:B0-----:R-:W-:Y:S01]  /*16c50*/  F2FP.BF16.PACK_AB R15, R25, R24 ;  /* 0x00000018190f723e */ /* 0x001fe200000010ff */
[----:B------:R-:W-:-:S02]  /*16c60*/  FADD R24, -R120, R43 ;  /* 0x0000002b78187221 */ /* 0x000fc40000000100 */
[----:B------:R-:W3:Y:S04]  /*16c70*/  LDL.LU R43, [R1+0x9d0] ;  /* 0x0009d000012b7983 */ /* 0x000ee80000300800 */
[----:B------:R-:W2:Y:S04]  /*16c80*/  LDL.LU R120, [R1+0x9cc] ;  /* 0x0009cc0001787983 */ /* 0x000ea80000300800 */
[----:B------:R-:W3:Y:S04]  /*16c90*/  LDL.LU R76, [R1+0x20c] ;  /* 0x00020c00014c7983 */ /* 0x000ee80000300800 */
[----:B------:R-:W3:Y:S04]  /*16ca0*/  LDL R77, [R1+0x16c] ;  /* 0x00016c00014d7983 */ /* 0x000ee80000100800 */
[----:B------:R-:W3:Y:S04]  /*16cb0*/  LDL.LU R17, [R1+0x98] ;  /* 0x0000980001117983 */ /* 0x000ee80000300800 */
[----:B------:R-:W3:Y:S04]  /*16cc0*/  LDL.LU R16, [R1+0x9c] ;  /* 0x00009c0001107983 */ /* 0x000ee80000300800 */
[----:B------:R-:W3:Y:S01]  /*16cd0*/  LDL.LU R50, [R1+0x88] ;  /* 0x0000880001327983 */ /* 0x000ee20000300800 */
[----:B----4-:R-:W-:-:S03]  /*16ce0*/  FMUL R122, R45, R56 ;  /* 0x000000382d7a7220 */ /* 0x010fc60000400000 */
[----:B------:R-:W4:Y:S01]  /*16cf0*/  LDL.LU R49, [R1+0x8c] ;  /* 0x00008c0001317983 */ /* 0x000f220000300800 */
[----:B-1----:R-:W-:-:S03]  /*16d00*/  F2FP.BF16.PACK_AB R11, R28, R47 ;  /* 0x0000002f1c0b723e */ /* 0x002fc600000010ff */
[----:B------:R-:W4:Y:S04]  /*16d10*/  LDL.LU R56, [R1+0x238] ;  /* 0x0002380001387983 */ /* 0x000f280000300800 */
[----:B------:R-:W4:Y:S01]  /*16d20*/  LDL.LU R47, [R1+0x23c] ;  /* 0x00023c00012f7983 */ /* 0x000f220000300800 */
[----:B------:R-:W-:Y:S01]  /*16d30*/  FMUL R25, R45, R6 ;  /* 0x000000062d197220 */ /* 0x000fe20000400000 */
[----:B------:R-:W-:Y:S02]  /*16d40*/  F2FP.BF16.PACK_AB R6, R40, R30 ;  /* 0x0000001e2806723e */ /* 0x000fe400000010ff */
[----:B------:R-:W4:Y:S04]  /*16d50*/  LDL.LU R30, [R1+0x228] ;  /* 0x00022800011e7983 */ /* 0x000f280000300800 */
[----:B------:R-:W4:Y:S01]  /*16d60*/  LDL.LU R31, [R1+0x22c] ;  /* 0x00022c00011f7983 */ /* 0x000f220000300800 */
[----:B------:R-:W-:-:S04]  /*16d70*/  LOP3.LUT R78, R78, 0x1c, RZ, 0xc0, !PT ;  /* 0x0000001c4e4e7812 */ /* 0x000fc800078ec0ff */
[----:B------:R-:W-:-:S05]  /*16d80*/  LEA.HI R78, R78, 0x58, RZ, 0x1e ;  /* 0x000000584e4e7811 */ /* 0x000fca00078ff0ff */
[----:B------:R-:W0:Y:S01]  /*16d90*/  LDS R48, [R78.X8+0x40000] ;  /* 0x040000004e307984 */ /* 0x000e220000008800 */
[----:B------:R-:W-:Y:S02]  /*16da0*/  FMUL R24, R24, 1.4426950216293334961 ;  /* 0x3fb8aa3b18187820 */ /* 0x000fe40000400000 */
[C---:B------:R-:W-:Y:S02]  /*16db0*/  FMUL R19, R45.reuse, R19 ;  /* 0x000000132d137220 */ /* 0x040fe40000400000 */
[----:B------:R1:W0:Y:S01]  /*16dc0*/  MUFU.EX2 R44, R24 ;  /* 0x00000018002c7308 */ /* 0x0002220000000800 */
[C---:B------:R-:W-:Y:S02]  /*16dd0*/  FMUL R18, R45.reuse, R18 ;  /* 0x000000122d127220 */ /* 0x040fe40000400000 */
[C---:B------:R-:W-:Y:S02]  /*16de0*/  FMUL R123, R45.reuse, R10 ;  /* 0x0000000a2d7b7220 */ /* 0x040fe40000400000 */
[----:B------:R-:W-:Y:S01]  /*16df0*/  FMUL R28, R45, R5 ;  /* 0x000000052d1c7220 */ /* 0x000fe20000400000 */
[----:B------:R-:W-:Y:S01]  /*16e00*/  F2FP.BF16.PACK_AB R21, R29, R46 ;  /* 0x0000002e1d15723e */ /* 0x000fe200000010ff */
[----:B-1----:R-:W-:-:S02]  /*16e10*/  FMUL R24, R45, R7 ;  /* 0x000000072d187220 */ /* 0x002fc40000400000 */
[----:B------:R-:W-:Y:S01]  /*16e20*/  FMUL R29, R45, R4 ;  /* 0x000000042d1d7220 */ /* 0x000fe20000400000 */
[----:B------:R-:W-:Y:S02]  /*16e30*/  F2FP.BF16.PACK_AB R7, R41, R26 ;  /* 0x0000001a2907723e */ /* 0x000fe400000010ff */
[----:B------:R-:W-:Y:S02]  /*16e40*/  F2FP.BF16.PACK_AB R4, R38, R42 ;  /* 0x0000002a2604723e */ /* 0x000fe400000010ff */
[----:B------:R-:W-:Y:S02]  /*16e50*/  F2FP.BF16.PACK_AB R118, R35, R34 ;  /* 0x000000222376723e */ /* 0x000fe400000010ff */
[----:B------:R-:W-:Y:S01]  /*16e60*/  F2FP.BF16.PACK_AB R5, R39, R27 ;  /* 0x0000001b2705723e */ /* 0x000fe200000010ff */
[----:B--2---:R1:W2:Y:S04]  /*16e70*/  LDS R45, [R120.X8+0x40000] ;  /* 0x04000000782d7984 */ /* 0x0042a80000008800 */
[----:B-1----:R-:W1:Y:S01]  /*16e80*/  S2R R120, SR_TID.X ;  /* 0x0000000000787919 */ /* 0x002e620000002100 */
[----:B0-----:R-:W-:-:S02]  /*16e90*/  FFMA R51, R44, R51, R48 ;  /* 0x000000332c337223 */ /* 0x001fc40000000030 */
[----:B---3--:R-:W-:-:S03]  /*16ea0*/  FADD R26, -R77, R76 ;  /* 0x0000004c4d1a7221 */ /* 0x008fc60000000100 */
[----:B------:R-:W-:Y:S04]  /*16eb0*/  STL [R1+0x54c], R51 ;  /* 0x00054c3301007387 */ /* 0x000fe80000100800 */
[----:B------:R-:W3:Y:S01]  /*16ec0*/  LDL.LU R77, [R1+0x4d0] ;  /* 0x0004d000014d7983 */ /* 0x000ee20000300800 */
[----:B-1----:R-:W-:-:S04]  /*16ed0*/  LOP3.LUT R78, R120, 0x1c, RZ, 0xc0, !PT ;  /* 0x0000001c784e7812 */ /* 0x002fc800078ec0ff */
[----:B------:R-:W-:-:S05]  /*16ee0*/  LEA.HI R78, R78, 0x68, RZ, 0x1e ;  /* 0x000000684e4e7811 */ /* 0x000fca00078ff0ff */
[----:B------:R0:W1:Y:S04]  /*16ef0*/  LDS R38, [R78.X8+0x40000] ;  /* 0x040000004e267984 */ /* 0x0000680000008800 */
[----:B0-----:R-:W3:Y:S01]  /*16f00*/  LDL R78, [R1+0x168] ;  /* 0x00016800014e7983 */ /* 0x001ee20000100800 */
[----:B------:R-:W-:Y:S01]  /*16f10*/  FMUL R124, R44, R50 ;  /* 0x000000322c7c7220 */ /* 0x000fe20000400000 */
[----:B------:R-:W-:Y:S02]  /*16f20*/  F2FP.BF16.PACK_AB R10, R43, R33 ;  /* 0x000000212b0a723e */ /* 0x000fe400000010ff */
[----:B------:R-:W2:Y:S01]  /*16f30*/  LDL.LU R51, [R1+0x550] ;  /* 0x0005500001337983 */ /* 0x000ea20000300800 */
[----:B------:R-:W-:-:S03]  /*16f40*/  F2FP.BF16.PACK_AB R120, R37, R32 ;  /* 0x000000202578723e */ /* 0x000fc600000010ff */
[----:B------:R-:W2:Y:S01]  /*16f50*/  LDL.LU R50, [R1+0x270] ;  /* 0x0002700001327983 */ /* 0x000ea20000300800 */
[----:B------:R-:W-:-:S03]  /*16f60*/  FMUL R26, R26, 1.4426950216293334961 ;  /* 0x3fb8aa3b1a1a7820 */ /* 0x000fc60000400000 */
[----:B------:R-:W2:Y:S01]  /*16f70*/  LDL.LU R33, [R1+0x274] ;  /* 0x0002740001217983 */ /* 0x000ea20000300800 */
[----:B----4-:R-:W-:-:S03]  /*16f80*/  FMUL R125, R44, R49 ;  /* 0x000000312c7d7220 */ /* 0x010fc60000400000 */
[----:B------:R-:W4:Y:S04]  /*16f90*/  LDL.LU R36, [R1+0x260] ;  /* 0x0002600001247983 */ /* 0x000f280000300800 */
[----:B------:R-:W4:Y:S04]  /*16fa0*/  LDL.LU R37, [R1+0x264] ;  /* 0x0002640001257983 */ /* 0x000f280000300800 */
[----:B------:R-:W4:Y:S01]  /*16fb0*/  LDL.LU R40, [R1+0x250] ;  /* 0x0002500001287983 */ /* 0x000f220000300800 */
[----:B------:R0:W2:Y:S03]  /*16fc0*/  MUFU.EX2 R34, R26 ;  /* 0x0000001a00227308 */ /* 0x0000a60000000800 */
[----:B------:R-:W4:Y:S01]  /*16fd0*/  LDL.LU R41, [R1+0x254] ;  /* 0x0002540001297983 */ /* 0x000f220000300800 */
[----:B------:R-:W-:-:S03]  /*16fe0*/  FMUL R27, R44, R47 ;  /* 0x0000002f2c1b7220 */ /* 0x000fc60000400000 */
[----:B------:R-:W4:Y:S01]  /*16ff0*/  LDL.LU R49, [R1+0x240] ;  /* 0x0002400001317983 */ /* 0x000f220000300800 */
[----:B0-----:R-:W-:-:S03]  /*17000*/  FMUL R26, R44, R56 ;  /* 0x000000382c1a7220 */ /* 0x001fc60000400000 */
[----:B------:R-:W4:Y:S04]  /*17010*/  LDL.LU R48, [R1+0x244] ;  /* 0x0002440001307983 */ /* 0x000f280000300800 */
[----:B------:R-:W1:Y:S04]  /*17020*/  LDL.LU R46, [R1+0x554] ;  /* 0x00055400012e7983 */ /* 0x000e680000300800 */
[----:B------:R-:W4:Y:S04]  /*17030*/  LDL.LU R43, [R1+0x278] ;  /* 0x00027800012b7983 */ /* 0x000f280000300800 */
[----:B------:R-:W4:Y:S04]  /*17040*/  LDL.LU R35, [R1+0x27c] ;  /* 0x00027c0001237983 */ /* 0x000f280000300800 */
[----:B------:R-:W4:Y:S04]  /*17050*/  LDL.LU R42, [R1+0x268] ;  /* 0x00026800012a7983 */ /* 0x000f280000300800 */
[----:B------:R-:W4:Y:S04]  /*17060*/  LDL.LU R39, [R1+0x26c] ;  /* 0x00026c0001277983 */ /* 0x000f280000300800 */
[----:B------:R0:W-:Y:S04]  /*17070*/  STL.64 [R1+0x868], R26 ;  /* 0x0008681a01007387 */ /* 0x0001e80000100a00 */
[----:B------:R0:W-:Y:S01]  /*17080*/  STL.64 [R1+0x860], R24 ;  /* 0x0008601801007387 */ /* 0x0001e20000100a00 */
[----:B------:R-:W-:-:S02]  /*17090*/  FMUL R30, R44, R30 ;  /* 0x0000001e2c1e7220 */ /* 0x000fc40000400000 */
[C---:B------:R-:W-:Y:S01]  /*170a0*/  FMUL R31, R44.reuse, R31 ;  /* 0x0000001f2c1f7220 */ /* 0x040fe20000400000 */
[----:B0-----:R-:W4:Y:S04]  /*170b0*/  LDL.LU R27, [R1+0x258] ;  /* 0x00025800011b7983 */ /* 0x001f280000300800 */
[----:B------:R-:W4:Y:S04]  /*170c0*/  LDL.LU R26, [R1+0x25c] ;  /* 0x00025c00011a7983 */ /* 0x000f280000300800 */
[----:B------:R-:W-:Y:S04]  /*170d0*/  STL.64 [R1+0x888], R30 ;  /* 0x0008881e01007387 */ /* 0x000fe80000100a00 */
[----:B------:R-:W-:Y:S04]  /*170e0*/  STL.64 [R1+0x880], R28 ;  /* 0x0008801c01007387 */ /* 0x000fe80000100a00 */
[----:B------:R-:W4:Y:S04]  /*170f0*/  LDL.LU R25, [R1+0x248] ;  /* 0x0002480001197983 */ /* 0x000f280000300800 */
[----:B------:R-:W4:Y:S01]  /*17100*/  LDL.LU R24, [R1+0x24c] ;  /* 0x00024c0001187983 */ /* 0x000f220000300800 */
[----:B------:R-:W-:-:S02]  /*17110*/  FMUL R17, R44, R17 ;  /* 0x000000112c117220 */ /* 0x000fc40000400000 */
[----:B------:R-:W-:Y:S02]  /*17120*/  FMUL R16, R44, R16 ;  /* 0x000000102c107220 */ /* 0x000fe40000400000 */
[----:B---3--:R-:W-:Y:S02]  /*17130*/  FADD R32, -R78, R77 ;  /* 0x0000004d4e207221 */ /* 0x008fe40000000100 */
[----:B------:R-:W0:Y:S02]  /*17140*/  S2R R78, SR_TID.X ;  /* 0x00000000004e7919 */ /* 0x000e240000002100 */
[----:B------:R-:W-:-:S04]  /*17150*/  FMUL R32, R32, 1.4426950216293334961 ;  /* 0x3fb8aa3b20207820 */ /* 0x000fc80000400000 */
[----:B------:R3:W1:Y:S01]  /*17160*/  MUFU.EX2 R47, R32 ;  /* 0x00000020002f7308 */ /* 0x0006620000000800 */
[----:B--2---:R-:W-:-:S05]  /*17170*/  FFMA R51, R34, R51, R45 ;  /* 0x0000003322337223 */ /* 0x004fca000000002d */
[----:B------:R-:W-:Y:S01]  /*17180*/  STL [R1+0x550], R51 ;  /* 0x0005503301007387 */ /* 0x000fe20000100800 */
[----:B0-----:R-:W-:-:S04]  /*17190*/  LOP3.LUT R78, R78, 0x1c, RZ, 0xc0, !PT ;  /* 0x0000001c4e4e7812 */ /* 0x001fc800078ec0ff */
[----:B------:R-:W-:Y:S01]  /*171a0*/  LEA.HI R78, R78, 0x70, RZ, 0x1e ;  /* 0x000000704e4e7811 */ /* 0x000fe200078ff0ff */
[----:B----4-:R-:W-:-:S04]  /*171b0*/  FMUL R44, R34, R49 ;  /* 0x00000031222c7220 */ /* 0x010fc80000400000 */
[----:B------:R0:W2:Y:S01]  /*171c0*/  LDS R49, [R78.X8+0x40000] ;  /* 0x040000004e317984 */ /* 0x0000a20000008800 */
[C---:B---3--:R-:W-:Y:S02]  /*171d0*/  FMUL R32, R34.reuse, R50 ;  /* 0x0000003222207220 */ /* 0x048fe40000400000 */
[C---:B------:R-:W-:Y:S02]  /*171e0*/  FMUL R33, R34.reuse, R33 ;  /* 0x0000002122217220 */ /* 0x040fe40000400000 */
[C---:B------:R-:W-:Y:S01]  /*171f0*/  FMUL R36, R34.reuse, R36 ;  /* 0x0000002422247220 */ /* 0x040fe20000400000 */
[----:B0-----:R-:W3:Y:S01]  /*17200*/  LDL.LU R78, [R1+0x4d8] ;  /* 0x0004d800014e7983 */ /* 0x001ee20000300800 */
[C---:B------:R-:W-:Y:S02]  /*17210*/  FMUL R37, R34.reuse, R37 ;  /* 0x0000002522257220 */ /* 0x040fe40000400000 */
[C---:B------:R-:W-:Y:S02]  /*17220*/  FMUL R40, R34.reuse, R40 ;  /* 0x0000002822287220 */ /* 0x040fe40000400000 */
[----:B------:R-:W-:-:S02]  /*17230*/  FMUL R41, R34, R41 ;  /* 0x0000002922297220 */ /* 0x000fc40000400000 */
[----:B------:R-:W-:Y:S02]  /*17240*/  FMUL R45, R34, R48 ;  /* 0x00000030222d7220 */ /* 0x000fe40000400000 */
[C---:B-1----:R-:W-:Y:S02]  /*17250*/  FFMA R46, R47.reuse, R46, R38 ;  /* 0x0000002e2f2e7223 */ /* 0x042fe40000000026 */
[C---:B------:R-:W-:Y:S02]  /*17260*/  FMUL R34, R47.reuse, R43 ;  /* 0x0000002b2f227220 */ /* 0x040fe40000400000 */
[C---:B------:R-:W-:Y:S02]  /*17270*/  FMUL R35, R47.reuse, R35 ;  /* 0x000000232f237220 */ /* 0x040fe40000400000 */
[C---:B------:R-:W-:Y:S02]  /*17280*/  FMUL R38, R47.reuse, R42 ;  /* 0x0000002a2f267220 */ /* 0x040fe40000400000 */
[C---:B------:R-:W-:Y:S01]  /*17290*/  FMUL R39, R47.reuse, R39 ;  /* 0x000000272f277220 */ /* 0x040fe20000400000 */
[----:B------:R-:W-:Y:S04]  /*172a0*/  STL [R1+0x554], R46 ;  /* 0x0005542e01007387 */ /* 0x000fe80000100800 */
[----:B------:R-:W-:Y:S04]  /*172b0*/  STL.64 [R1+0x898], R34 ;  /* 0x0008982201007387 */ /* 0x000fe80000100a00 */
[----:B------:R-:W-:Y:S01]  /*172c0*/  STL.64 [R1+0x890], R32 ;  /* 0x0008902001007387 */ /* 0x000fe20000100a00 */
[----:B------:R-:W-:-:S03]  /*172d0*/  FMUL R42, R47, R27 ;  /* 0x0000001b2f2a7220 */ /* 0x000fc60000400000 */
[----:B------:R-:W-:Y:S01]  /*172e0*/  STL.64 [R1+0x8a8], R38 ;  /* 0x0008a82601007387 */ /* 0x000fe20000100a00 */
[----:B------:R-:W-:-:S03]  /*172f0*/  FMUL R43, R47, R26 ;  /* 0x0000001a2f2b7220 */ /* 0x000fc60000400000 */
[----:B------:R0:W-:Y:S04]  /*17300*/  STL.64 [R1+0x8a0], R36 ;  /* 0x0008a02401007387 */ /* 0x0001e80000100a00 */
[----:B0-----:R-:W2:Y:S04]  /*17310*/  LDL.LU R37, [R1+0x558] ;  /* 0x0005580001257983 */ /* 0x001ea80000300800 */
[----:B------:R-:W-:Y:S04]  /*17320*/  STL.64 [R1+0x8b8], R42 ;  /* 0x0008b82a01007387 */ /* 0x000fe80000100a00 */
[----:B------:R-:W-:Y:S04]  /*17330*/  STL.64 [R1+0x8b0], R40 ;  /* 0x0008b02801007387 */ /* 0x000fe80000100a00 */
[----:B------:R-:W4:Y:S01]  /*17340*/  LDL.LU R36, [R1+0x2e0] ;  /* 0x0002e00001247983 */ /* 0x000f220000300800 */
[----:B------:R-:W-:-:S03]  /*17350*/  FMUL R46, R47, R25 ;  /* 0x000000192f2e7220 */ /* 0x000fc60000400000 */
[----:B------:R-:W4:Y:S01]  /*17360*/  LDL.LU R35, [R1+0x2e4] ;  /* 0x0002e40001237983 */ /* 0x000f220000300800 */
[----:B------:R-:W-:-:S03]  /*17370*/  FMUL R47, R47, R24 ;  /* 0x000000182f2f7220 */ /* 0x000fc60000400000 */
[----:B------:R-:W4:Y:S04]  /*17380*/  LDL.LU R34, [R1+0x2d0] ;  /* 0x0002d00001227983 */ /* 0x000f280000300800 */
[----:B------:R-:W4:Y:S04]  /*17390*/  LDL.LU R33, [R1+0x2d4] ;  /* 0x0002d40001217983 */ /* 0x000f280000300800 */
[----:B------:R-:W4:Y:S04]  /*173a0*/  LDL.LU R32, [R1+0x2c0] ;  /* 0x0002c00001207983 */ /* 0x000f280000300800 */
[----:B------:R-:W4:Y:S04]  /*173b0*/  LDL.LU R31, [R1+0x2c4] ;  /* 0x0002c400011f7983 */ /* 0x000f280000300800 */
[----:B------:R-:W4:Y:S04]  /*173c0*/  LDL.LU R30, [R1+0x2a0] ;  /* 0x0002a000011e7983 */ /* 0x000f280000300800 */
[----:B------:R-:W4:Y:S01]  /*173d0*/  LDL.LU R27, [R1+0x2a4] ;  /* 0x0002a400011b7983 */ /* 0x000f220000300800 */
[----:B------:R-:W-:-:S03]  /*173e0*/  FADD R48, -R107, R104 ;  /* 0x000000686b307221 */ /* 0x000fc60000000100 */
[----:B------:R-:W4:Y:S04]  /*173f0*/  LDL.LU R26, [R1+0x58c] ;  /* 0x00058c00011a7983 */ /* 0x000f280000300800 */
[----:B------:R-:W-:Y:S04]  /*17400*/  STL.64 [R1+0x8c8], R46 ;  /* 0x0008c82e01007387 */ /* 0x000fe80000100a00 */
[----:B------:R0:W-:Y:S04]  /*17410*/  STL.64 [R1+0x8c0], R44 ;  /* 0x0008c02c01007387 */ /* 0x0001e80000100a00 */
[----:B------:R-:W4:Y:S04]  /*17420*/  LDL.LU R104, [R1+0x9c8] ;  /* 0x0009c80001687983 */ /* 0x000f280000300800 */
[----:B------:R-:W4:Y:S04]  /*17430*/  LDL.LU R107, [R1+0x9c4] ;  /* 0x0009c400016b7983 */ /* 0x000f280000300800 */
[----:B------:R-:W4:Y:S04]  /*17440*/  LDL.LU R29, [R1+0x2e8] ;  /* 0x0002e800011d7983 */ /* 0x000f280000300800 */
[----:B------:R-:W4:Y:S04]  /*17450*/  LDL.LU R25, [R1+0x2ec] ;  /* 0x0002ec0001197983 */ /* 0x000f280000300800 */
[----:B------:R-:W1:Y:S01]  /*17460*/  S2R R77, SR_TID.X ;  /* 0x00000000004d7919 */ /* 0x000e620000002100 */
[----:B------:R-:W-:Y:S01]  /*17470*/  F2FP.BF16.PACK_AB R117, R54, R55 ;  /* 0x000000373675723e */ /* 0x000fe200000010ff */
[----:B------:R-:W-:Y:S01]  /*17480*/  FMUL R48, R48, 1.4426950216293334961 ;  /* 0x3fb8aa3b30307820 */ /* 0x000fe20000400000 */
[----:B-1----:R-:W-:-:S04]  /*17490*/  LOP3.LUT R77, R77, 0x1c, RZ, 0xc0, !PT ;  /* 0x0000001c4d4d7812 */ /* 0x002fc800078ec0ff */
[----:B------:R-:W-:-:S05]  /*174a0*/  LEA.HI R77, R77, 0x78, RZ, 0x1e ;  /* 0x000000784d4d7811 */ /* 0x000fca00078ff0ff */
[----:B------:R-:W1:Y:S01]  /*174b0*/  LDS R54, [R77.X8+0x40000] ;  /* 0x040000004d367984 */ /* 0x000e620000008800 */
[----:B------:R3:W2:Y:S02]  /*174c0*/  MUFU.EX2 R50, R48 ;  /* 0x0000003000327308 */ /* 0x0006a40000000800 */
[----:B---3--:R-:W-:Y:S02]  /*174d0*/  FADD R48, -R101, R78 ;  /* 0x0000004e65307221 */ /* 0x008fe40000000100 */
[----:B------:R-:W3:Y:S02]  /*174e0*/  LDL.LU R101, [R1+0x9c0] ;  /* 0x0009c00001657983 */ /* 0x000ee40000300800 */
[----:B------:R-:W-:Y:S02]  /*174f0*/  FMUL R51, R48, 1.4426950216293334961 ;  /* 0x3fb8aa3b30337820 */ /* 0x000fe40000400000 */
[----:B------:R-:W3:Y:S02]  /*17500*/  LDL.LU R28, [R1+0x2d8] ;  /* 0x0002d800011c7983 */ /* 0x000ee40000300800 */
[----:B------:R0:W1:Y:S02]  /*17510*/  MUFU.EX2 R63, R51 ;  /* 0x00000033003f7308 */ /* 0x0000640000000800 */
[----:B------:R-:W3:Y:S01]  /*17520*/  LDL.LU R24, [R1+0x2dc] ;  /* 0x0002dc0001187983 */ /* 0x000ee20000300800 */
[----:B0-----:R-:W-:-:S04]  /*17530*/  FADD R51, -R102, R103 ;  /* 0x0000006766337221 */ /* 0x001fc80000000100 */
[----:B------:R-:W-:-:S04]  /*17540*/  FMUL R51, R51, 1.4426950216293334961 ;  /* 0x3fb8aa3b33337820 */ /* 0x000fc80000400000 */
[----:B------:R0:W-:Y:S01]  /*17550*/  MUFU.EX2 R79, R51 ;  /* 0x00000033004f7308 */ /* 0x0001e20000000800 */
[----:B--2---:R-:W-:-:S05]  /*17560*/  FFMA R37, R50, R37, R49 ;  /* 0x0000002532257223 */ /* 0x004fca0000000031 */
[----:B------:R-:W-:Y:S04]  /*17570*/  STL [R1+0x558], R37 ;  /* 0x0005582501007387 */ /* 0x000fe80000100800 */
[----:B------:R-:W2:Y:S04]  /*17580*/  LDL.LU R45, [R1+0x2c8] ;  /* 0x0002c800012d7983 */ /* 0x000ea80000300800 */
[----:B------:R-:W2:Y:S01]  /*17590*/  LDL.LU R44, [R1+0x2cc] ;  /* 0x0002cc00012c7983 */ /* 0x000ea20000300800 */
[----:B----4-:R-:W-:-:S03]  /*175a0*/  FMUL R61, R50, R27 ;  /* 0x0000001b323d7220 */ /* 0x010fc60000400000 */
[----:B------:R-:W4:Y:S01]  /*175b0*/  LDL.LU R27, [R1+0x2a8] ;  /* 0x0002a800011b7983 */ /* 0x000f220000300800 */
[----:B-1----:R-:W-:-:S05]  /*175c0*/  FFMA R26, R63, R26, R54 ;  /* 0x0000001a3f1a7223 */ /* 0x002fca0000000036 */
[----:B------:R1:W-:Y:S01]  /*175d0*/  STL [R1+0x58c], R26 ;  /* 0x00058c1a01007387 */ /* 0x0003e20000100800 */
[----:B------:R-:W-:Y:S02]  /*175e0*/  F2FP.BF16.PACK_AB R115, R52, R53 ;  /* 0x000000353473723e */ /* 0x000fe400000010ff */
[----:B------:R-:W-:Y:S02]  /*175f0*/  F2FP.BF16.PACK_AB R114, R59, R60 ;  /* 0x0000003c3b72723e */ /* 0x000fe400000010ff */
[----:B------:R-:W-:Y:S01]  /*17600*/  F2FP.BF16.PACK_AB R113, R57, R58 ;  /* 0x0000003a3971723e */ /* 0x000fe200000010ff */
[----:B------:R-:W-:Y:S04]  /*17610*/  LDS R70, [R104.X8+0x40000] ;  /* 0x0400000068467984 */ /* 0x000fe80000008800 */
[----:B-1----:R-:W4:Y:S04]  /*17620*/  LDL.LU R26, [R1+0x2ac] ;  /* 0x0002ac00011a7983 */ /* 0x002f280000300800 */
[----:B------:R-:W1:Y:S01]  /*17630*/  LDS R69, [R107.X8+0x40000] ;  /* 0x040000006b457984 */ /* 0x000e620000008800 */
[----:B0-----:R-:W-:-:S03]  /*17640*/  FMUL R51, R63, R25 ;  /* 0x000000193f337220 */ /* 0x001fc60000400000 */
[----:B------:R-:W1:Y:S01]  /*17650*/  LDL.LU R25, [R1+0x5ac] ;  /* 0x0005ac0001197983 */ /* 0x000e620000300800 */
[----:B------:R-:W-:-:S04]  /*17660*/  FADD R48, -R105, R106 ;  /* 0x0000006a69307221 */ /* 0x000fc80000000100 */
[----:B------:R-:W-:Y:S02]  /*17670*/  FMUL R48, R48, 1.4426950216293334961 ;  /* 0x3fb8aa3b30307820 */ /* 0x000fe40000400000 */
[C---:B------:R-:W-:Y:S02]  /*17680*/  FMUL R49, R50.reuse, R35 ;  /* 0x0000002332317220 */ /* 0x040fe40000400000 */
[----:B------:R0:W1:Y:S01]  /*17690*/  MUFU.EX2 R66, R48 ;  /* 0x0000003000427308 */ /* 0x0000620000000800 */
[C---:B------:R-:W-:Y:S02]  /*176a0*/  FMUL R52, R50.reuse, R34 ;  /* 0x0000002232347220 */ /* 0x040fe40000400000 */
[C---:B------:R-:W-:Y:S02]  /*176b0*/  FMUL R53, R50.reuse, R33 ;  /* 0x0000002132357220 */ /* 0x040fe40000400000 */
[C---:B------:R-:W-:Y:S02]  /*176c0*/  FMUL R56, R50.reuse, R32 ;  /* 0x0000002032387220 */ /* 0x040fe40000400000 */
[----:B------:R-:W-:-:S02]  /*176d0*/  FMUL R57, R50, R31 ;  /* 0x0000001f32397220 */ /* 0x000fc40000400000 */
[C---:B0-----:R-:W-:Y:S02]  /*176e0*/  FMUL R48, R50.reuse, R36 ;  /* 0x0000002432307220 */ /* 0x041fe40000400000 */
[----:B------:R-:W-:Y:S02]  /*176f0*/  FMUL R60, R50, R30 ;  /* 0x0000001e323c7220 */ /* 0x000fe40000400000 */
[----:B------:R-:W-:-:S05]  /*17700*/  FMUL R50, R63, R29 ;  /* 0x0000001d3f327220 */ /* 0x000fca0000400000 */
[----:B------:R-:W-:Y:S04]  /*17710*/  STL.64 [R1+0x8e0], R50 ;  /* 0x0008e03201007387 */ /* 0x000fe80000100a00 */
[----:B------:R-:W-:Y:S04]  /*17720*/  STL.64 [R1+0x8d8], R48 ;  /* 0x0008d83001007387 */ /* 0x000fe80000100a00 */
        /* <DEDUP_REMOVED lines=14> */
[----:B------:R-:W4:Y:S01]  /*17810*/  LDL.LU R29, [R1+0x29c] ;  /* 0x00029c00011d7983 */ /* 0x000f220000300800 */
[----:B---3--:R-:W-:-:S03]  /*17820*/  FMUL R54, R63, R28 ;  /* 0x0000001c3f367220 */ /* 0x008fc60000400000 */
[----:B------:R-:W3:Y:S01]  /*17830*/  LDL.LU R28, [R1+0x288] ;  /* 0x00028800011c7983 */ /* 0x000ee20000300800 */
[----:B------:R-:W-:-:S03]  /*17840*/  FMUL R55, R63, R24 ;  /* 0x000000183f377220 */ /* 0x000fc60000400000 */
[----:B------:R-:W3:Y:S04]  /*17850*/  LDL.LU R24, [R1+0x28c] ;  /* 0x00028c0001187983 */ /* 0x000ee80000300800 */
[----:B------:R-:W-:Y:S04]  /*17860*/  STL.64 [R1+0x8f0], R54 ;  /* 0x0008f03601007387 */ /* 0x000fe80000100a00 */
[----:B------:R-:W-:Y:S01]  /*17870*/  STL.64 [R1+0x8e8], R52 ;  /* 0x0008e83401007387 */ /* 0x000fe20000100a00 */
[C---:B--2---:R-:W-:Y:S02]  /*17880*/  FMUL R58, R63.reuse, R45 ;  /* 0x0000002d3f3a7220 */ /* 0x044fe40000400000 */
[----:B------:R-:W-:-:S05]  /*17890*/  FMUL R59, R63, R44 ;  /* 0x0000002c3f3b7220 */ /* 0x000fca0000400000 */
[----:B------:R-:W-:Y:S04]  /*178a0*/  STL.64 [R1+0x900], R58 ;  /* 0x0009003a01007387 */ /* 0x000fe80000100a00 */
[----:B------:R-:W-:Y:S01]  /*178b0*/  STL.64 [R1+0x8f8], R56 ;  /* 0x0008f83801007387 */ /* 0x000fe20000100a00 */
[C---:B----4-:R-:W-:Y:S02]  /*178c0*/  FMUL R62, R63.reuse, R27 ;  /* 0x0000001b3f3e7220 */ /* 0x050fe40000400000 */
[----:B------:R-:W-:-:S05]  /*178d0*/  FMUL R63, R63, R26 ;  /* 0x0000001a3f3f7220 */ /* 0x000fca0000400000 */
[----:B------:R-:W-:Y:S01]  /*178e0*/  STL.64 [R1+0x920], R62 ;  /* 0x0009203e01007387 */ /* 0x000fe20000100a00 */
[----:B-1----:R-:W-:-:S03]  /*178f0*/  FFMA R25, R66, R25, R69 ;  /* 0x0000001942197223 */ /* 0x002fc60000000045 */
[----:B------:R-:W-:Y:S04]  /*17900*/  STL.64 [R1+0x918], R60 ;  /* 0x0009183c01007387 */ /* 0x000fe80000100a00 */
[----:B------:R0:W-:Y:S04]  /*17910*/  STL [R1+0x5ac], R25 ;  /* 0x0005ac1901007387 */ /* 0x0001e80000100800 */
[----:B0-----:R-:W2:Y:S04]  /*17920*/  LDL.LU R25, [R1+0x4e4] ;  /* 0x0004e40001197983 */ /* 0x001ea80000300800 */
[----:B------:R-:W2:Y:S04]  /*17930*/  LDL R26, [R1+0x130] ;  /* 0x00013000011a7983 */ /* 0x000ea80000100800 */
[----:B------:R-:W4:Y:S01]  /*17940*/  LDL.LU R27, [R1+0x1a0] ;  /* 0x0001a000011b7983 */ /* 0x000f220000300800 */
[----:B------:R-:W-:-:S03]  /*17950*/  F2FP.BF16.PACK_AB R110, R80, R81 ;  /* 0x00000051506e723e */ /* 0x000fc600000010ff */
[----:B------:R0:W1:Y:S02]  /*17960*/  LDS R81, [R101.X8+0x40000] ;  /* 0x0400000065517984 */ /* 0x0000640000008800 */
[----:B0-----:R-:W-:Y:S02]  /*17970*/  F2FP.BF16.PACK_AB R101, R98, R99 ;  /* 0x000000636265723e */ /* 0x001fe400000010ff */
[----:B------:R-:W-:Y:S01]  /*17980*/  F2FP.BF16.PACK_AB R112, R64, R65 ;  /* 0x000000414070723e */ /* 0x000fe200000010ff */
[C---:B------:R-:W-:Y:S01]  /*17990*/  FMUL R64, R66.reuse, R43 ;  /* 0x0000002b42407220 */ /* 0x040fe20000400000 */
[----:B------:R-:W-:Y:S01]  /*179a0*/  F2FP.BF16.PACK_AB R111, R67, R68 ;  /* 0x00000044436f723e */ /* 0x000fe200000010ff */
[C---:B------:R-:W-:Y:S02]  /*179b0*/  FMUL R65, R66.reuse, R42 ;  /* 0x0000002a42417220 */ /* 0x040fe40000400000 */
[----:B------:R-:W-:Y:S02]  /*179c0*/  FMUL R68, R66, R41 ;  /* 0x0000002942447220 */ /* 0x000fe40000400000 */
[----:B------:R-:W-:-:S05]  /*179d0*/  FFMA R35, R79, R35, R70 ;  /* 0x000000234f237223 */ /* 0x000fca0000000046 */
[----:B------:R0:W-:Y:S04]  /*179e0*/  STL [R1+0x5e8], R35 ;  /* 0x0005e82301007387 */ /* 0x0001e80000100800 */
[----:B------:R-:W2:Y:S04]  /*179f0*/  LDL.LU R54, [R1+0x4e8] ;  /* 0x0004e80001367983 */ /* 0x000ea80000300800 */
[----:B------:R-:W2:Y:S04]  /*17a00*/  LDL R55, [R1+0x12c] ;  /* 0x00012c0001377983 */ /* 0x000ea80000100800 */
[----:B------:R-:W2:Y:S04]  /*17a10*/  LDL.LU R48, [R1+0x1a8] ;  /* 0x0001a80001307983 */ /* 0x000ea80000300800 */
[----:B------:R-:W2:Y:S04]  /*17a20*/  LDL.LU R49, [R1+0x1ac] ;  /* 0x0001ac0001317983 */ /* 0x000ea80000300800 */
[----:B------:R-:W2:Y:S04]  /*17a30*/  LDL.LU R50, [R1+0x4ec] ;  /* 0x0004ec0001327983 */ /* 0x000ea80000300800 */
[----:B------:R-:W2:Y:S04]  /*17a40*/  LDL R51, [R1+0x128] ;  /* 0x0001280001337983 */ /* 0x000ea80000100800 */
[----:B------:R-:W2:Y:S04]  /*17a50*/  LDL.LU R44, [R1+0x1b0] ;  /* 0x0001b000012c7983 */ /* 0x000ea80000300800 */
[----:B------:R-:W2:Y:S04]  /*17a60*/  LDL.LU R45, [R1+0x1b4] ;  /* 0x0001b400012d7983 */ /* 0x000ea80000300800 */
[----:B------:R-:W2:Y:S04]  /*17a70*/  LDL.LU R46, [R1+0x1b8] ;  /* 0x0001b800012e7983 */ /* 0x000ea80000300800 */
[----:B------:R-:W2:Y:S01]  /*17a80*/  LDL.LU R47, [R1+0x1bc] ;  /* 0x0001bc00012f7983 */ /* 0x000ea20000300800 */
[----:B------:R-:W-:-:S02]  /*17a90*/  FMUL R69, R66, R40 ;  /* 0x0000002842457220 */ /* 0x000fc40000400000 */
[C---:B------:R-:W-:Y:S02]  /*17aa0*/  FMUL R72, R66.reuse, R39 ;  /* 0x0000002742487220 */ /* 0x040fe40000400000 */
[C---:B------:R-:W-:Y:S02]  /*17ab0*/  FMUL R73, R66.reuse, R38 ;  /* 0x0000002642497220 */ /* 0x040fe40000400000 */
[C---:B------:R-:W-:Y:S02]  /*17ac0*/  FMUL R76, R66.reuse, R37 ;  /* 0x00000025424c7220 */ /* 0x040fe40000400000 */
[----:B------:R-:W-:Y:S02]  /*17ad0*/  FMUL R77, R66, R36 ;  /* 0x00000024424d7220 */ /* 0x000fe40000400000 */
[C---:B------:R-:W-:Y:S02]  /*17ae0*/  FMUL R66, R79.reuse, R34 ;  /* 0x000000224f427220 */ /* 0x040fe40000400000 */
[----:B------:R-:W-:-:S02]  /*17af0*/  FMUL R67, R79, R33 ;  /* 0x000000214f437220 */ /* 0x000fc40000400000 */
[C---:B------:R-:W-:Y:S02]  /*17b00*/  FMUL R70, R79.reuse, R32 ;  /* 0x000000204f467220 */ /* 0x040fe40000400000 */
[C---:B------:R-:W-:Y:S02]  /*17b10*/  FMUL R71, R79.reuse, R31 ;  /* 0x0000001f4f477220 */ /* 0x040fe40000400000 */
[C---:B------:R-:W-:Y:S02]  /*17b20*/  FMUL R74, R79.reuse, R30 ;  /* 0x0000001e4f4a7220 */ /* 0x040fe40000400000 */
[C---:B------:R-:W-:Y:S02]  /*17b30*/  FMUL R75, R79.reuse, R29 ;  /* 0x0000001d4f4b7220 */ /* 0x040fe40000400000 */
[C---:B---3--:R-:W-:Y:S02]  /*17b40*/  FMUL R78, R79.reuse, R28 ;  /* 0x0000001c4f4e7220 */ /* 0x048fe40000400000 */
[----:B------:R-:W-:Y:S01]  /*17b50*/  FMUL R79, R79, R24 ;  /* 0x000000184f4f7220 */ /* 0x000fe20000400000 */
[----:B----4-:R-:W-:-:S02]  /*17b60*/  F2FP.BF16.PACK_AB R99, R27, R0 ;  /* 0x000000001b63723e */ /* 0x010fc400000010ff */
[----:B------:R-:W3:Y:S04]  /*17b70*/  S2R R27, SR_TID.X ;  /* 0x00000000001b7919 */ /* 0x000ee80000002100 */
[----:B------:R-:W1:Y:S04]  /*17b80*/  LDL.LU R0, [R1+0x5ec] ;  /* 0x0005ec0001007983 */ /* 0x000e680000300800 */
[----:B------:R-:W4:Y:S01]  /*17b90*/  LDL.LU R43, [R1+0x330] ;  /* 0x00033000012b7983 */ /* 0x000f220000300800 */
[----:B--2---:R-:W-:-:S03]  /*17ba0*/  FADD R80, -R26, R25 ;  /* 0x000000191a507221 */ /* 0x004fc60000000100 */
[----:B------:R-:W2:Y:S04]  /*17bb0*/  LDL.LU R42, [R1+0x334] ;  /* 0x00033400012a7983 */ /* 0x000ea80000300800 */
[----:B------:R-:W2:Y:S04]  /*17bc0*/  LDL.LU R41, [R1+0x320] ;  /* 0x0003200001297983 */ /* 0x000ea80000300800 */
[----:B------:R-:W2:Y:S04]  /*17bd0*/  LDL.LU R40, [R1+0x324] ;  /* 0x0003240001287983 */ /* 0x000ea80000300800 */
[----:B------:R-:W2:Y:S01]  /*17be0*/  LDL.LU R39, [R1+0x310] ;  /* 0x0003100001277983 */ /* 0x000ea20000300800 */
[----:B---3--:R-:W-:-:S03]  /*17bf0*/  LOP3.LUT R26, R27, 0x1c, RZ, 0xc0, !PT ;  /* 0x0000001c1b1a7812 */ /* 0x008fc600078ec0ff */
[----:B------:R-:W3:Y:S01]  /*17c00*/  LDL.LU R38, [R1+0x314] ;  /* 0x0003140001267983 */ /* 0x000ee20000300800 */
[----:B------:R-:W-:-:S03]  /*17c10*/  LEA.HI R25, R26, 0x98, RZ, 0x1e ;  /* 0x000000981a197811 */ /* 0x000fc600078ff0ff */
[----:B------:R-:W4:Y:S04]  /*17c20*/  LDL.LU R37, [R1+0x300] ;  /* 0x0003000001257983 */ /* 0x000f280000300800 */
[----:B------:R-:W4:Y:S04]  /*17c30*/  LDL.LU R36, [R1+0x304] ;  /* 0x0003040001247983 */ /* 0x000f280000300800 */
[----:B0-----:R-:W4:Y:S04]  /*17c40*/  LDL.LU R35, [R1+0x338] ;  /* 0x0003380001237983 */ /* 0x001f280000300800 */
[----:B------:R-:W4:Y:S04]  /*17c50*/  LDL.LU R34, [R1+0x33c] ;  /* 0x00033c0001227983 */ /* 0x000f280000300800 */
[----:B------:R-:W4:Y:S04]  /*17c60*/  LDL.LU R33, [R1+0x328] ;  /* 0x0003280001217983 */ /* 0x000f280000300800 */
[----:B------:R-:W4:Y:S04]  /*17c70*/  LDL.LU R32, [R1+0x32c] ;  /* 0x00032c0001207983 */ /* 0x000f280000300800 */
[----:B------:R-:W4:Y:S04]  /*17c80*/  LDL.LU R31, [R1+0x318] ;  /* 0x00031800011f7983 */ /* 0x000f280000300800 */
[----:B------:R-:W4:Y:S04]  /*17c90*/  LDL.LU R30, [R1+0x31c] ;  /* 0x00031c00011e7983 */ /* 0x000f280000300800 */
[----:B------:R-:W4:Y:S04]  /*17ca0*/  LDL.LU R27, [R1+0x308] ;  /* 0x00030800011b7983 */ /* 0x000f280000300800 */
[----:B------:R0:W1:Y:S04]  /*17cb0*/  LDS R28, [R25.X8+0x40000] ;  /* 0x04000000191c7984 */ /* 0x0000680000008800 */
[----:B------:R-:W4:Y:S01]  /*17cc0*/  LDL.LU R29, [R1+0x30c] ;  /* 0x00030c00011d7983 */ /* 0x000f220000300800 */
[----:B0-----:R-:W-:-:S03]  /*17cd0*/  LEA.HI R25, R26, 0xa0, RZ, 0x1e ;  /* 0x000000a01a197811 */ /* 0x001fc600078ff0ff */
[----:B------:R-:W4:Y:S04]  /*17ce0*/  LDL.LU R26, [R1+0x5f0] ;  /* 0x0005f000011a7983 */ /* 0x000f280000300800 */
[----:B------:R-:W4:Y:S01]  /*17cf0*/  LDL.LU R24, [R1+0x5f4] ;  /* 0x0005f40001187983 */ /* 0x000f220000300800 */
[----:B------:R-:W-:Y:S01]  /*17d00*/  FMUL R80, R80, 1.4426950216293334961 ;  /* 0x3fb8aa3b50507820 */ /* 0x000fe20000400000 */
[----:B------:R-:W-:Y:S02]  /*17d10*/  F2FP.BF16.PACK_AB R109, R82, R83 ;  /* 0x00000053526d723e */ /* 0x000fe400000010ff */
[----:B------:R-:W0:Y:S01]  /*17d20*/  LDS R25, [R25.X8+0x40000] ;  /* 0x0400000019197984 */ /* 0x000e220000008800 */
[----:B------:R0:W1:Y:S02]  /*17d30*/  MUFU.EX2 R82, R80 ;  /* 0x0000005000527308 */ /* 0x0000640000000800 */
[----:B0-----:R-:W-:-:S04]  /*17d40*/  FADD R80, -R55, R54 ;  /* 0x0000003637507221 */ /* 0x001fc80000000100 */
[----:B------:R-:W-:Y:S02]  /*17d50*/  FMUL R83, R80, 1.4426950216293334961 ;  /* 0x3fb8aa3b50537820 */ /* 0x000fe40000400000 */
[----:B------:R-:W-:Y:S01]  /*17d60*/  FADD R80, -R51, R50 ;  /* 0x0000003233507221 */ /* 0x000fe20000000100 */
[----:B------:R-:W-:-:S03]  /*17d70*/  F2FP.BF16.PACK_AB R100, R100, R116 ;  /* 0x000000746464723e */ /* 0x000fc600000010ff */
[----:B------:R-:W-:Y:S01]  /*17d80*/  FMUL R80, R80, 1.4426950216293334961 ;  /* 0x3fb8aa3b50507820 */ /* 0x000fe20000400000 */
[----:B------:R-:W0:Y:S01]  /*17d90*/  MUFU.EX2 R116, R83 ;  /* 0x0000005300747308 */ /* 0x000e220000000800 */
[----:B------:R-:W-:Y:S02]  /*17da0*/  F2FP.BF16.PACK_AB R104, R92, R93 ;  /* 0x0000005d5c68723e */ /* 0x000fe400000010ff */
[----:B------:R-:W-:Y:S02]  /*17db0*/  F2FP.BF16.PACK_AB R106, R88, R89 ;  /* 0x00000059586a723e */ /* 0x000fe400000010ff */
[----:B------:R-:W-:Y:S02]  /*17dc0*/  F2FP.BF16.PACK_AB R107, R86, R87 ;  /* 0x00000057566b723e */ /* 0x000fe400000010ff */
[----:B------:R-:W-:Y:S02]  /*17dd0*/  F2FP.BF16.PACK_AB R103, R94, R95 ;  /* 0x0000005f5e67723e */ /* 0x000fe400000010ff */
[----:B------:R-:W-:Y:S01]  /*17de0*/  F2FP.BF16.PACK_AB R108, R84, R85 ;  /* 0x00000055546c723e */ /* 0x000fe200000010ff */
[----:B-1----:R-:W-:-:S05]  /*17df0*/  FFMA R0, R82, R0, R81 ;  /* 0x0000000052007223 */ /* 0x002fca0000000051 */
[----:B------:R1:W-:Y:S02]  /*17e00*/  STL [R1+0x5ec], R0 ;  /* 0x0005ec0001007387 */ /* 0x0003e40000100800 */
[----:B-1----:R-:W1:Y:S01]  /*17e10*/  MUFU.EX2 R0, R80 ;  /* 0x0000005000007308 */ /* 0x002e620000000800 */
[C---:B--2---:R-:W-:Y:S02]  /*17e20*/  FMUL R88, R82.reuse, R39 ;  /* 0x0000002752587220 */ /* 0x044fe40000400000 */
[C---:B---3--:R-:W-:Y:S02]  /*17e30*/  FMUL R89, R82.reuse, R38 ;  /* 0x0000002652597220 */ /* 0x048fe40000400000 */
[C---:B----4-:R-:W-:Y:S02]  /*17e40*/  FMUL R92, R82.reuse, R37 ;  /* 0x00000025525c7220 */ /* 0x050fe40000400000 */
[----:B------:R-:W-:Y:S02]  /*17e50*/  FMUL R93, R82, R36 ;  /* 0x00000024525d7220 */ /* 0x000fe40000400000 */
[----:B------:R-:W2:Y:S01]  /*17e60*/  LDL.LU R36, [R1+0x200] ;  /* 0x0002000001247983 */ /* 0x000ea20000300800 */
[----:B0-----:R-:W-:-:S02]  /*17e70*/  FMUL R86, R116, R33 ;  /* 0x0000002174567220 */ /* 0x001fc40000400000 */
[C---:B------:R-:W-:Y:S02]  /*17e80*/  FMUL R87, R116.reuse, R32 ;  /* 0x0000002074577220 */ /* 0x040fe40000400000 */
[----:B------:R-:W-:Y:S02]  /*17e90*/  FFMA R26, R116, R26, R28 ;  /* 0x0000001a741a7223 */ /* 0x000fe4000000001c */
[----:B-1----:R-:W-:-:S03]  /*17ea0*/  FFMA R24, R0, R24, R25 ;  /* 0x0000001800187223 */ /* 0x002fc60000000019 */
[----:B------:R-:W-:Y:S04]  /*17eb0*/  STL [R1+0x5f0], R26 ;  /* 0x0005f01a01007387 */ /* 0x000fe80000100800 */
[----:B------:R-:W3:Y:S04]  /*17ec0*/  LDL.LU R37, [R1+0x1fc] ;  /* 0x0001fc0001257983 */ /* 0x000ee80000300800 */
[----:B------:R-:W-:Y:S04]  /*17ed0*/  STL [R1+0x5f4], R24 ;  /* 0x0005f41801007387 */ /* 0x000fe80000100800 */
[----:B------:R-:W4:Y:S04]  /*17ee0*/  LDL.LU R38, [R1+0x1f8] ;  /* 0x0001f80001267983 */ /* 0x000f280000300800 */
[----:B------:R-:W3:Y:S04]  /*17ef0*/  LDL.LU R39, [R1+0x1f4] ;  /* 0x0001f40001277983 */ /* 0x000ee80000300800 */
[----:B------:R-:W4:Y:S04]  /*17f00*/  LDL.LU R32, [R1+0x1f0] ;  /* 0x0001f00001207983 */ /* 0x000f280000300800 */
[----:B------:R-:W4:Y:S01]  /*17f10*/  LDL.LU R33, [R1+0x1ec] ;  /* 0x0001ec0001217983 */ /* 0x000f220000300800 */
[----:B------:R-:W-:-:S03]  /*17f20*/  FMUL R94, R116, R27 ;  /* 0x0000001b745e7220 */ /* 0x000fc60000400000 */
[----:B------:R-:W0:Y:S02]  /*17f30*/  S2R R27, SR_TID.X ;  /* 0x00000000001b7919 */ /* 0x000e240000002100 */
[----:B0-----:R-:W-:-:S04]  /*17f40*/  LOP3.LUT R27, R27, 0x1c, RZ, 0xc0, !PT ;  /* 0x0000001c1b1b7812 */ /* 0x001fc800078ec0ff */
[----:B------:R-:W-:-:S05]  /*17f50*/  LEA.HI R27, R27, 0xa8, RZ, 0x1e ;  /* 0x000000a81b1b7811 */ /* 0x000fca00078ff0ff */
[----:B------:R0:W1:Y:S04]  /*17f60*/  LDS R24, [R27.X8+0x40000] ;  /* 0x040000001b187984 */ /* 0x0000680000008800 */
[----:B0-----:R-:W0:Y:S01]  /*17f70*/  S2R R27, SR_TID.X ;  /* 0x00000000001b7919 */ /* 0x001e220000002100 */
[C---:B------:R-:W-:Y:S02]  /*17f80*/  FMUL R80, R82.reuse, R43 ;  /* 0x0000002b52507220 */ /* 0x040fe40000400000 */
[C---:B------:R-:W-:Y:S02]  /*17f90*/  FMUL R84, R82.reuse, R41 ;  /* 0x0000002952547220 */ /* 0x040fe40000400000 */
[C---:B------:R-:W-:Y:S02]  /*17fa0*/  FMUL R85, R82.reuse, R40 ;  /* 0x0000002852557220 */ /* 0x040fe40000400000 */
[----:B------:R-:W-:-:S02]  /*17fb0*/  FMUL R81, R82, R42 ;  /* 0x0000002a52517220 */ /* 0x000fc40000400000 */
[C---:B------:R-:W-:Y:S01]  /*17fc0*/  FMUL R83, R116.reuse, R34 ;  /* 0x0000002274537220 */ /* 0x040fe20000400000 */
[----:B0-----:R-:W-:Y:S01]  /*17fd0*/  LOP3.LUT R27, R27, 0x1c, RZ, 0xc0, !PT ;  /* 0x0000001c1b1b7812 */ /* 0x001fe200078ec0ff */
[----:B------:R-:W-:Y:S01]  /*17fe0*/  FMUL R82, R116, R35 ;  /* 0x0000002374527220 */ /* 0x000fe20000400000 */
[----:B------:R-:W4:Y:S02]  /*17ff0*/  LDL.LU R34, [R1+0x1e4] ;  /* 0x0001e40001227983 */ /* 0x000f240000300800 */
[C---:B------:R-:W-:Y:S02]  /*18000*/  LEA.HI R43, R27.reuse, 0xb0, RZ, 0x1e ;  /* 0x000000b01b2b7811 */ /* 0x040fe400078ff0ff */
[----:B------:R-:W-:Y:S01]  /*18010*/  LEA.HI R25, R27, 0xb8, RZ, 0x1e ;  /* 0x000000b81b197811 */ /* 0x000fe200078ff0ff */
[----:B------:R-:W4:Y:S04]  /*18020*/  LDL.LU R35, [R1+0x1e0] ;  /* 0x0001e00001237983 */ /* 0x000f280000300800 */
[----:B------:R-:W0:Y:S04]  /*18030*/  LDS R41, [R43.X8+0x40000] ;  /* 0x040000002b297984 */ /* 0x000e280000008800 */
[----:B------:R-:W0:Y:S04]  /*18040*/  LDS R40, [R25.X8+0x40000] ;  /* 0x0400000019287984 */ /* 0x000e280000008800 */
[----:B-1----:R1:W-:Y:S01]  /*18050*/  STL [R1+0x1b4], R24 ;  /* 0x0001b41801007387 */ /* 0x0023e20000100800 */
[----:B------:R-:W-:-:S03]  /*18060*/  F2FP.BF16.PACK_AB R105, R90, R91 ;  /* 0x0000005b5a69723e */ /* 0x000fc600000010ff */
[----:B-1----:R-:W1:Y:S01]  /*18070*/  S2R R24, SR_TID.X ;  /* 0x0000000000187919 */ /* 0x002e620000002100 */
[C---:B------:R-:W-:Y:S02]  /*18080*/  FMUL R95, R116.reuse, R29 ;  /* 0x0000001d745f7220 */ /* 0x040fe40000400000 */
[C---:B------:R-:W-:Y:S01]  /*18090*/  FMUL R91, R116.reuse, R30 ;  /* 0x0000001e745b7220 */ /* 0x040fe20000400000 */
[----:B------:R-:W4:Y:S01]  /*180a0*/  LDL.LU R28, [R1+0x1dc] ;  /* 0x0001dc00011c7983 */ /* 0x000f220000300800 */
[----:B------:R-:W-:-:S03]  /*180b0*/  FMUL R90, R116, R31 ;  /* 0x0000001f745a7220 */ /* 0x000fc60000400000 */
[----:B------:R-:W4:Y:S04]  /*180c0*/  LDL.LU R29, [R1+0x1d8] ;  /* 0x0001d800011d7983 */ /* 0x000f280000300800 */
[----:B------:R-:W4:Y:S04]  /*180d0*/  LDL.LU R30, [R1+0x1d4] ;  /* 0x0001d400011e7983 */ /* 0x000f280000300800 */
[----:B------:R-:W4:Y:S04]  /*180e0*/  LDL.LU R31, [R1+0x1d0] ;  /* 0x0001d000011f7983 */ /* 0x000f280000300800 */
[----:B------:R-:W4:Y:S01]  /*180f0*/  LDL.LU R26, [R1+0x1cc] ;  /* 0x0001cc00011a7983 */ /* 0x000f220000300800 */
[----:B-1----:R-:W-:-:S03]  /*18100*/  LOP3.LUT R24, R24, 0x1c, RZ, 0xc0, !PT ;  /* 0x0000001c18187812 */ /* 0x002fc600078ec0ff */
[----:B------:R-:W4:Y:S01]  /*18110*/  LDL.LU R27, [R1+0x1c8] ;  /* 0x0001c800011b7983 */ /* 0x000f220000300800 */
[C---:B------:R-:W-:Y:S02]  /*18120*/  LEA.HI R42, R24.reuse, 0xc0, RZ, 0x1e ;  /* 0x000000c0182a7811 */ /* 0x040fe400078ff0ff */
[C---:B------:R-:W-:Y:S01]  /*18130*/  LEA.HI R43, R24.reuse, 0xc8, RZ, 0x1e ;  /* 0x000000c8182b7811 */ /* 0x040fe200078ff0ff */
[----:B0-----:R-:W-:Y:S01]  /*18140*/  STL [R1+0x1b0], R41 ;  /* 0x0001b02901007387 */ /* 0x001fe20000100800 */
[----:B------:R-:W-:-:S03]  /*18150*/  LEA.HI R24, R24, 0xd0, RZ, 0x1e ;  /* 0x000000d018187811 */ /* 0x000fc600078ff0ff */
[----:B------:R-:W-:Y:S04]  /*18160*/  STL [R1+0x1ac], R40 ;  /* 0x0001ac2801007387 */ /* 0x000fe80000100800 */
[----:B------:R0:W1:Y:S04]  /*18170*/  LDS R41, [R42.X8+0x40000] ;  /* 0x040000002a297984 */ /* 0x0000680000008800 */
[----:B------:R0:W1:Y:S04]  /*18180*/  LDS R40, [R43.X8+0x40000] ;  /* 0x040000002b287984 */ /* 0x0000680000008800 */
[----:B------:R-:W0:Y:S04]  /*18190*/  S2R R25, SR_TID.X ;  /* 0x0000000000197919 */ /* 0x000e280000002100 */
[----:B------:R-:W1:Y:S01]  /*181a0*/  LDS R24, [R24.X8+0x40000] ;  /* 0x0400000018187984 */ /* 0x000e620000008800 */
[----:B0-----:R-:W-:-:S04]  /*181b0*/  LOP3.LUT R25, R25, 0x1c, RZ, 0xc0, !PT ;  /* 0x0000001c19197812 */ /* 0x001fc800078ec0ff */
[C---:B------:R-:W-:Y:S02]  /*181c0*/  LEA.HI R42, R25.reuse, 0xd8, RZ, 0x1e ;  /* 0x000000d8192a7811 */ /* 0x040fe400078ff0ff */
[C---:B------:R-:W-:Y:S02]  /*181d0*/  LEA.HI R43, R25.reuse, 0xe0, RZ, 0x1e ;  /* 0x000000e0192b7811 */ /* 0x040fe400078ff0ff */
[----:B------:R-:W-:Y:S02]  /*181e0*/  LEA.HI R25, R25, 0xe8, RZ, 0x1e ;  /* 0x000000e819197811 */ /* 0x000fe400078ff0ff */
[----:B------:R-:W0:Y:S04]  /*181f0*/  LDS R42, [R42.X8+0x40000] ;  /* 0x040000002a2a7984 */ /* 0x000e280000008800 */
[----:B-1----:R-:W-:Y:S04]  /*18200*/  STL [R1+0x1a8], R41 ;  /* 0x0001a82901007387 */ /* 0x002fe80000100800 */
[----:B------:R-:W-:Y:S04]  /*18210*/  STL [R1+0x1a4], R40 ;  /* 0x0001a42801007387 */ /* 0x000fe80000100800 */
[----:B------:R-:W1:Y:S04]  /*18220*/  LDS R41, [R43.X8+0x40000] ;  /* 0x040000002b297984 */ /* 0x000e680000008800 */
[----:B------:R-:W1:Y:S04]  /*18230*/  LDS R40, [R25.X8+0x40000] ;  /* 0x0400000019287984 */ /* 0x000e680000008800 */
[----:B------:R0:W-:Y:S04]  /*18240*/  STL [R1+0x20c], R24 ;  /* 0x00020c1801007387 */ /* 0x0001e80000100800 */
[----:B0-----:R-:W0:Y:S04]  /*18250*/  S2R R24, SR_TID.X ;  /* 0x0000000000187919 */ /* 0x001e280000002100 */
[----:B------:R0:W-:Y:S02]  /*18260*/  STL [R1+0x208], R42 ;  /* 0x0002082a01007387 */ /* 0x0001e40000100800 */
[----:B0-----:R-:W-:-:S02]  /*18270*/  LOP3.LUT R43, R24, 0x1c, RZ, 0xc0, !PT ;  /* 0x0000001c182b7812 */ /* 0x001fc400078ec0ff */
[----:B------:R-:W-:Y:S02]  /*18280*/  SHF.L.U32 R25, R24, 0x1, RZ ;  /* 0x0000000118197819 */ /* 0x000fe400000006ff */
[----:B------:R-:W-:-:S04]  /*18290*/  SHF.R.S32.HI R24, RZ, 0x6, R24 ;  /* 0x00000006ff187819 */ /* 0x000fc80000011418 */
[----:B------:R-:W-:Y:S02]  /*182a0*/  SGXT R24, R24, 0x1 ;  /* 0x000000011818781a */ /* 0x000fe40000000200 */
[C---:B------:R-:W-:Y:S02]  /*182b0*/  LEA.HI R42, R43.reuse, 0xf0, RZ, 0x1e ;  /* 0x000000f02b2a7811 */ /* 0x040fe400078ff0ff */
[----:B------:R-:W-:Y:S02]  /*182c0*/  LEA.HI R43, R43, 0xf8, RZ, 0x1e ;  /* 0x000000f82b2b7811 */ /* 0x000fe400078ff0ff */
[----:B------:R-:W-:Y:S01]  /*182d0*/  LOP3.LUT R24, R24, 0x90, RZ, 0xc0, !PT ;  /* 0x0000009018187812 */ /* 0x000fe200078ec0ff */
[----:B-1----:R-:W-:Y:S03]  /*182e0*/  STL [R1+0x204], R41 ;  /* 0x0002042901007387 */ /* 0x002fe60000100800 */
[----:B------:R-:W-:Y:S01]  /*182f0*/  LOP3.LUT R24, R24, 0x37e, R25, 0x78, !PT ;  /* 0x0000037e18187812 */ /* 0x000fe200078e7819 */
[----:B------:R-:W-:Y:S04]  /*18300*/  STL [R1+0x1c0], R40 ;  /* 0x0001c02801007387 */ /* 0x000fe80000100800 */
[----:B------:R-:W0:Y:S04]  /*18310*/  LDS R40, [R42.X8+0x40000] ;  /* 0x040000002a287984 */ /* 0x000e280000008800 */
[----:B------:R-:W1:Y:S04]  /*18320*/  LDS R25, [R43.X8+0x40000] ;  /* 0x040000002b197984 */ /* 0x000e680000008800 */
[----:B------:R-:W-:Y:S06]  /*18330*/  BAR.SYNC.DEFER_BLOCKING 0x0 ;  /* 0x0000000000007b1d */ /* 0x000fec0000010000 */
[----:B--2---:R-:W-:Y:S04]  /*18340*/  STS.U16 [R24+0x40000], R36 ;  /* 0x0400002418007388 */ /* 0x004fe80000000400 */
[----:B---3--:R-:W-:Y:S04]  /*18350*/  STS.U16 [R24+0x40400], R37 ;  /* 0x0404002518007388 */ /* 0x008fe80000000400 */
[----:B----4-:R-:W-:Y:S04]  /*18360*/  STS.U16 [R24+0x40800], R38 ;  /* 0x0408002618007388 */ /* 0x010fe80000000400 */
[----:B------:R-:W-:Y:S04]  /*18370*/  STS.U16 [R24+0x40c00], R39 ;  /* 0x040c002718007388 */ /* 0x000fe80000000400 */
[----:B------:R-:W-:Y:S04]  /*18380*/  STS.U16 [R24+0x41000], R32 ;  /* 0x0410002018007388 */ /* 0x000fe80000000400 */
[----:B0-----:R-:W-:Y:S04]  /*18390*/  STL [R1+0x1bc], R40 ;  /* 0x0001bc2801007387 */ /* 0x001fe80000100800 */
[----:B------:R-:W-:Y:S04]  /*183a0*/  STS.U16 [R24+0x41400], R33 ;  /* 0x0414002118007388 */ /* 0x000fe80000000400 */
[----:B-1----:R-:W-:Y:S04]  /*183b0*/  STL [R1+0x1b8], R25 ;  /* 0x0001b81901007387 */ /* 0x002fe80000100800 */
[----:B------:R0:W-:Y:S04]  /*183c0*/  STS.U16 [R24+0x41800], R2 ;  /* 0x0418000218007388 */ /* 0x0001e80000000400 */
[----:B0-----:R-:W2:Y:S04]  /*183d0*/  LDL.LU R2, [R1+0x9bc] ;  /* 0x0009bc0001027983 */ /* 0x001ea80000300800 */
        /* <DEDUP_REMOVED lines=9> */
[----:B0-----:R-:W3:Y:S04]  /*18470*/  LDL.LU R14, [R1+0x9b8] ;  /* 0x0009b800010e7983 */ /* 0x001ee80000300800 */
[----:B--2---:R0:W-:Y:S04]  /*18480*/  STS [R2+0x44000], R15 ;  /* 0x0440000f02007388 */ /* 0x0041e80000000800 */
[----:B------:R1:W-:Y:S04]  /*18490*/  STS [R2+0x44100], R21 ;  /* 0x0441001502007388 */ /* 0x0003e80000000800 */
[----:B------:R2:W-:Y:S04]  /*184a0*/  STS [R2+0x44200], R11 ;  /* 0x0442000b02007388 */ /* 0x0005e80000000800 */
[----:B0-----:R-:W3:Y:S04]  /*184b0*/  LDL.LU R15, [R1+0x9b4] ;  /* 0x0009b400010f7983 */ /* 0x001ee80000300800 */
[----:B-1----:R-:W3:Y:S04]  /*184c0*/  LDL.LU R21, [R1+0x9b0] ;  /* 0x0009b00001157983 */ /* 0x002ee80000300800 */
[----:B--2---:R-:W2:Y:S04]  /*184d0*/  LDL.LU R11, [R1+0x9ac] ;  /* 0x0009ac00010b7983 */ /* 0x004ea80000300800 */
[----:B------:R0:W-:Y:S04]  /*184e0*/  STS [R2+0x44300], R10 ;  /* 0x0443000a02007388 */ /* 0x0001e80000000800 */
[----:B------:R1:W-:Y:S04]  /*184f0*/  STS [R2+0x44400], R7 ;  /* 0x0444000702007388 */ /* 0x0003e80000000800 */
[----:B------:R1:W-:Y:S04]  /*18500*/  STS [R2+0x44500], R6 ;  /* 0x0445000602007388 */ /* 0x0003e80000000800 */
[----:B0-----:R-:W2:Y:S04]  /*18510*/  LDL.LU R10, [R1+0x9a8] ;  /* 0x0009a800010a7983 */ /* 0x001ea80000300800 */
[----:B-1----:R-:W2:Y:S04]  /*18520*/  LDL.LU R7, [R1+0x9a4] ;  /* 0x0009a40001077983 */ /* 0x002ea80000300800 */
[----:B------:R-:W2:Y:S04]  /*18530*/  LDL.LU R6, [R1+0x9a0] ;  /* 0x0009a00001067983 */ /* 0x000ea80000300800 */
[----:B------:R-:W2:Y:S04]  /*18540*/  LDL R24, [R1+0x5e4] ;  /* 0x0005e40001187983 */ /* 0x000ea80000100800 */
[----:B------:R0:W-:Y:S04]  /*18550*/  STS [R2+0x44600], R5 ;  /* 0x0446000502007388 */ /* 0x0001e80000000800 */
[----:B------:R1:W-:Y:S04]  /*18560*/  STS [R2+0x44700], R4 ;  /* 0x0447000402007388 */ /* 0x0003e80000000800 */
[----:B------:R1:W-:Y:S04]  /*18570*/  STS [R2+0x44800], R120 ;  /* 0x0448007802007388 */ /* 0x0003e80000000800 */
[----:B0-----:R-:W3:Y:S04]  /*18580*/  LDL.LU R5, [R1+0x99c] ;  /* 0x00099c0001057983 */ /* 0x001ee80000300800 */
[----:B-1----:R-:W3:Y:S04]  /*18590*/  LDL.LU R4, [R1+0x998] ;  /* 0x0009980001047983 */ /* 0x002ee80000300800 */
[----:B------:R-:W3:Y:S01]  /*185a0*/  LDL R120, [R1+0x210] ;  /* 0x0002100001787983 */ /* 0x000ee20000100800 */
[----:B------:R-:W-:-:S02]  /*185b0*/  F2FP.BF16.PACK_AB R102, R96, R97 ;  /* 0x000000616066723e */ /* 0x000fc400000010ff */
[----:B------:R-:W-:Y:S01]  /*185c0*/  F2FP.BF16.PACK_AB R98, R48, R49 ;  /* 0x000000313062723e */ /* 0x000fe200000010ff */
[----:B------:R-:W-:Y:S01]  /*185d0*/  STS [R2+0x44900], R119 ;  /* 0x0449007702007388 */ /* 0x000fe20000000800 */
[----:B------:R-:W-:Y:S02]  /*185e0*/  F2FP.BF16.PACK_AB R97, R44, R45 ;  /* 0x0000002d2c61723e */ /* 0x000fe400000010ff */
[----:B------:R-:W-:Y:S01]  /*185f0*/  F2FP.BF16.PACK_AB R96, R46, R47 ;  /* 0x0000002f2e60723e */ /* 0x000fe200000010ff */
[----:B------:R-:W-:Y:S04]  /*18600*/  STS [R2+0x44a00], R118 ;  /* 0x044a007602007388 */ /* 0x000fe80000000800 */
        /* <DEDUP_REMOVED lines=21> */
[----:B------:R-:W-:Y:S01]  /*18760*/  BAR.SYNC.DEFER_BLOCKING 0x0 ;  /* 0x0000000000007b1d */ /* 0x000fe20000010000 */
[----:B------:R-:W-:Y:S01]  /*18770*/  IMAD.MOV.U32 R34, RZ, RZ, R8 ;  /* 0x000000ffff227224 */ /* 0x000fe200078e0008 */
[----:B------:R-:W-:-:S04]  /*18780*/  MOV R35, R121 ;  /* 0x0000007900237202 */ /* 0x000fc80000000f00 */
[----:B------:R-:W4:Y:S01]  /*18790*/  LDL.LU R32, [R1+0xb0] ;  /* 0x0000b00001207983 */ /* 0x000f220000300800 */
[----:B------:R-:W-:Y:S01]  /*187a0*/  MOV R38, R23 ;  /* 0x0000001700267202 */ /* 0x000fe20000000f00 */
[----:B------:R-:W-:Y:S02]  /*187b0*/  IMAD.MOV.U32 R39, RZ, RZ, R9 ;  /* 0x000000ffff277224 */ /* 0x000fe400078e0009 */
[----:B--2---:R-:W-:Y:S01]  /*187c0*/  LDSM.16.M88.4 R100, [R24+0x40000] ;  /* 0x040000001864783b */ /* 0x004fe20000000200 */
[----:B---3--:R-:W-:Y:S02]  /*187d0*/  IMAD.MOV.U32 R33, RZ, RZ, R21 ;  /* 0x000000ffff217224 */ /* 0x008fe400078e0015 */
[----:B------:R-:W-:Y:S02]  /*187e0*/  IMAD.MOV.U32 R36, RZ, RZ, R10 ;  /* 0x000000ffff247224 */ /* 0x000fe400078e000a */
[----:B------:R-:W-:Y:S02]  /*187f0*/  IMAD.MOV.U32 R42, RZ, RZ, R22 ;  /* 0x000000ffff2a7224 */ /* 0x000fe400078e0016 */
[----:B------:R-:W-:Y:S01]  /*18800*/  IMAD.MOV.U32 R43, RZ, RZ, R20 ;  /* 0x000000ffff2b7224 */ /* 0x000fe200078e0014 */
[----:B------:R-:W-:Y:S01]  /*18810*/  MOV R30, R13 ;  /* 0x0000000d001e7202 */ /* 0x000fe20000000f00 */
[----:B------:R-:W-:Y:S01]  /*18820*/  IMAD.MOV.U32 R37, RZ, RZ, R11 ;  /* 0x000000ffff257224 */ /* 0x000fe200078e000b */
[----:B------:R-:W-:Y:S04]  /*18830*/  LDSM.16.M88.4 R104, [R24+0x42000] ;  /* 0x042000001868783b */ /* 0x000fe80000000200 */
[----:B------:R-:W0:Y:S01]  /*18840*/  LDSM.16.M88.4 R96, [R120+0x44000] ;  /* 0x044000007860783b */ /* 0x000e220000000200 */
[----:B------:R-:W-:-:S02]  /*18850*/  IMAD.MOV.U32 R28, RZ, RZ, R15 ;  /* 0x000000ffff1c7224 */ /* 0x000fc400078e000f */
[----:B------:R-:W-:Y:S01]  /*18860*/  IMAD.MOV.U32 R29, RZ, RZ, R14 ;  /* 0x000000ffff1d7224 */ /* 0x000fe200078e000e */
[----:B------:R-:W-:Y:S01]  /*18870*/  MOV R25, R18 ;  /* 0x0000001200197202 */ /* 0x000fe20000000f00 */
[----:B------:R-:W-:Y:S01]  /*18880*/  IMAD.MOV.U32 R31, RZ, RZ, R12 ;  /* 0x000000ffff1f7224 */ /* 0x000fe200078e000c */
[----:B------:R-:W1:Y:S01]  /*18890*/  LDSM.16.M88.4 R108, [R120+0x44200] ;  /* 0x04420000786c783b */ /* 0x000e620000000200 */
[----:B------:R-:W-:Y:S02]  /*188a0*/  IMAD.MOV.U32 R26, RZ, RZ, R17 ;  /* 0x000000ffff1a7224 */ /* 0x000fe400078e0011 */
[----:B------:R-:W-:Y:S01]  /*188b0*/  IMAD.MOV.U32 R27, RZ, RZ, R16 ;  /* 0x000000ffff1b7224 */ /* 0x000fe200078e0010 */
[----:B------:R-:W2:Y:S04]  /*188c0*/  LDSM.16.M88.4 R112, [R120+0x44400] ;  /* 0x044400007870783b */ /* 0x000ea80000000200 */
[----:B------:R-:W3:Y:S01]  /*188d0*/  LDSM.16.M88.4 R116, [R120+0x44600] ;  /* 0x044600007874783b */ /* 0x000ee20000000200 */
[----:B0-----:R-:W-:Y:S11]  /*188e0*/  HMMA.16816.F32.BF16 R4, R96, R100, R4 ;  /* 0x000000646004723c */ /* 0x001ff60000041804 */
[----:B------:R-:W-:Y:S11]  /*188f0*/  @!UPT UIADD3 URZ, URZ, URZ, URZ ;  /* 0x0000003f3f3ff290 */ /* 0x000ff6000fffe03f */
[----:B------:R-:W-:Y:S01]  /*18900*/  @!UPT UIADD3 URZ, URZ, URZ, URZ ;  /* 0x0000003f3f3ff290 */ /* 0x000fe2000fffe03f */
[----:B------:R-:W-:Y:S04]  /*18910*/  STL.64 [R1+0x1e0], R4 ;  /* 0x0001e00401007387 */ /* 0x000fe80000100a00 */
[----:B------:R0:W-:Y:S04]  /*18920*/  STL.64 [R1+0x1e8], R6 ;  /* 0x0001e80601007387 */ /* 0x0001e80000100a00 */
[----:B------:R-:W2:Y:S04]  /*18930*/  LDL.LU R21, [R1+0x994] ;  /* 0x0009940001157983 */ /* 0x000ea80000300800 */
[----:B------:R-:W3:Y:S04]  /*18940*/  LDL.LU R8, [R1+0x990] ;  /* 0x0009900001087983 */ /* 0x000ee80000300800 */
[----:B------:R-:W4:Y:S04]  /*18950*/  LDL.LU R121, [R1+0x98c] ;  /* 0x00098c0001797983 */ /* 0x000f280000300800 */
[----:B------:R-:W4:Y:S04]  /*18960*/  LDL.LU R10, [R1+0x988] ;  /* 0x00098800010a7983 */ /* 0x000f280000300800 */
[----:B------:R-:W4:Y:S04]  /*18970*/  LDL.LU R11, [R1+0x984] ;  /* 0x00098400010b7983 */ /* 0x000f280000300800 */
[----:B------:R-:W4:Y:S04]  /*18980*/  LDL.LU R23, [R1+0x980] ;  /* 0x0009800001177983 */ /* 0x000f280000300800 */
[----:B------:R-:W4:Y:S01]  /*18990*/  LDL.LU R9, [R1+0x97c] ;  /* 0x00097c0001097983 */ /* 0x000f220000300800 */
[----:B--2---:R-:W-:Y:S01]  /*189a0*/  MOV R41, R21 ;  /* 0x0000001500297202 */ /* 0x004fe20000000f00 */
[----:B---3--:R-:W-:-:S02]  /*189b0*/  IMAD.MOV.U32 R40, RZ, RZ, R8 ;  /* 0x000000ffff287224 */ /* 0x008fc400078e0008 */
[----:B------:R-:W2:Y:S04]  /*189c0*/  LDL.LU R8, [R1+0x978] ;  /* 0x0009780001087983 */ /* 0x000ea80000300800 */
[----:B------:R-:W3:Y:S04]  /*189d0*/  LDL.LU R21, [R1+0x974] ;  /* 0x0009740001157983 */ /* 0x000ee80000300800 */
[----:B------:R-:W2:Y:S01]  /*189e0*/  LDL.LU R22, [R1+0x970] ;  /* 0x0009700001167983 */ /* 0x000ea20000300800 */
[----:B----4-:R-:W-:-:S03]  /*189f0*/  IMAD.MOV.U32 R46, RZ, RZ, R11 ;  /* 0x000000ffff2e7224 */ /* 0x010fc600078e000b */
[----:B------:R-:W4:Y:S01]  /*18a00*/  LDL.LU R20, [R1+0x96c] ;  /* 0x00096c0001147983 */ /* 0x000f220000300800 */
[----:B------:R-:W-:-:S03]  /*18a10*/  MOV R44, R23 ;  /* 0x00000017002c7202 */ /* 0x000fc60000000f00 */
[----:B------:R-:W2:Y:S01]  /*18a20*/  LDL.LU R23, [R1+0x968] ;  /* 0x0009680001177983 */ /* 0x000ea20000300800 */
[----:B------:R-:W-:-:S03]  /*18a30*/  IMAD.MOV.U32 R45, RZ, RZ, R9 ;  /* 0x000000ffff2d7224 */ /* 0x000fc600078e0009 */
[----:B------:R-:W2:Y:S04]  /*18a40*/  LDL.LU R9, [R1+0x964] ;  /* 0x0009640001097983 */ /* 0x000ea80000300800 */
[----:B------:R-:W2:Y:S01]  /*18a50*/  LDL.LU R11, [R1+0x960] ;  /* 0x00096000010b7983 */ /* 0x000ea20000300800 */
[----:B------:R-:W-:-:S03]  /*18a60*/  MOV R47, R10 ;  /* 0x0000000a002f7202 */ /* 0x000fc60000000f00 */
[----:B------:R-:W3:Y:S04]  /*18a70*/  LDL.LU R10, [R1+0x95c] ;  /* 0x00095c00010a7983 */ /* 0x000ee80000300800 */
[----:B------:R-:W3:Y:S04]  /*18a80*/  LDL.LU R52, [R1+0x60] ;  /* 0x0000600001347983 */ /* 0x000ee80000300800 */
[----:B------:R-:W3:Y:S04]  /*18a90*/  LDL.LU R53, [R1+0x64] ;  /* 0x0000640001357983 */ /* 0x000ee80000300800 */
[----:B------:R-:W3:Y:S01]  /*18aa0*/  LDL.LU R56, [R1+0x70] ;  /* 0x0000700001387983 */ /* 0x000ee20000300800 */
[----:B--2---:R-:W-:-:S03]  /*18ab0*/  MOV R57, R11 ;  /* 0x0000000b00397202 */ /* 0x004fc60000000f00 */
[----:B------:R-:W2:Y:S01]  /*18ac0*/  LDL.LU R11, [R1+0x958] ;  /* 0x00095800010b7983 */ /* 0x000ea20000300800 */
[----:B----4-:R-:W-:-:S03]  /*18ad0*/  IMAD.MOV.U32 R59, RZ, RZ, R20 ;  /* 0x000000ffff3b7224 */ /* 0x010fc600078e0014 */
[----:B------:R-:W1:Y:S01]  /*18ae0*/  LDL.LU R60, [R1+0x30] ;  /* 0x00003000013c7983 */ /* 0x000e620000300800 */
[----:B---3--:R-:W-:-:S03]  /*18af0*/  IMAD.MOV.U32 R55, RZ, RZ, R21 ;  /* 0x000000ffff377224 */ /* 0x008fc600078e0015 */
[----:B------:R-:W1:Y:S01]  /*18b00*/  LDL.LU R61, [R1+0x34] ;  /* 0x00003400013d7983 */ /* 0x000e620000300800 */
[----:B------:R-:W-:-:S03]  /*18b10*/  IMAD.MOV.U32 R54, RZ, RZ, R22 ;  /* 0x000000ffff367224 */ /* 0x000fc600078e0016 */
[----:B------:R-:W1:Y:S01]  /*18b20*/  LDL.LU R62, [R1+0x38] ;  /* 0x00003800013e7983 */ /* 0x000e620000300800 */
[----:B------:R-:W-:-:S03]  /*18b30*/  IMAD.MOV.U32 R58, RZ, RZ, R23 ;  /* 0x000000ffff3a7224 */ /* 0x000fc600078e0017 */
[----:B------:R-:W1:Y:S01]  /*18b40*/  LDL.LU R63, [R1+0x3c] ;  /* 0x00003c00013f7983 */ /* 0x000e620000300800 */
[----:B------:R-:W-:-:S03]  /*18b50*/  IMAD.MOV.U32 R48, RZ, RZ, R10 ;  /* 0x000000ffff307224 */ /* 0x000fc600078e000a */
[----:B------:R-:W3:Y:S01]  /*18b60*/  LDL.LU R20, [R1+0x20] ;  /* 0x0000200001147983 */ /* 0x000ee20000300800 */
[----:B------:R-:W-:-:S03]  /*18b70*/  IMAD.MOV.U32 R49, RZ, RZ, R9 ;  /* 0x000000ffff317224 */ /* 0x000fc600078e0009 */
[----:B------:R-:W3:Y:S01]  /*18b80*/  LDL.LU R21, [R1+0x24] ;  /* 0x0000240001157983 */ /* 0x000ee20000300800 */
[----:B------:R-:W-:-:S03]  /*18b90*/  MOV R50, R8 ;  /* 0x0000000800327202 */ /* 0x000fc60000000f00 */
[----:B------:R-:W3:Y:S01]  /*18ba0*/  LDL.LU R22, [R1+0x28] ;  /* 0x0000280001167983 */ /* 0x000ee20000300800 */
[----:B--2---:R-:W-:-:S03]  /*18bb0*/  MOV R23, R11 ;  /* 0x0000000b00177202 */ /* 0x004fc60000000f00 */
[----:B------:R-:W0:Y:S04]  /*18bc0*/  LDL.LU R11, [R1+0x954] ;  /* 0x00095400010b7983 */ /* 0x000e280000300800 */
[----:B------:R-:W0:Y:S04]  /*18bd0*/  LDL.LU R10, [R1+0x950] ;  /* 0x00095000010a7983 */ /* 0x000e280000300800 */
[----:B------:R-:W0:Y:S04]  /*18be0*/  LDL.LU R9, [R1+0x94c] ;  /* 0x00094c0001097983 */ /* 0x000e280000300800 */
[----:B------:R-:W0:Y:S04]  /*18bf0*/  LDL.LU R8, [R1+0x948] ;  /* 0x0009480001087983 */ /* 0x000e280000300800 */
[----:B------:R-:W2:Y:S01]  /*18c00*/  LDL.LU R51, [R1+0x5c] ;  /* 0x00005c0001337983 */ /* 0x000ea20000300800 */
[----:B------:R-:W-:-:S03]  /*18c10*/  IMAD.MOV.U32 R24, RZ, RZ, R19 ;  /* 0x000000ffff187224 */ /* 0x000fc600078e0013 */
[----:B------:R-:W4:Y:S04]  /*18c20*/  LDL.LU R15, [R1+0x944] ;  /* 0x00094400010f7983 */ /* 0x000f280000300800 */
[----:B------:R-:W4:Y:S04]  /*18c30*/  LDL.LU R14, [R1+0x940] ;  /* 0x00094000010e7983 */ /* 0x000f280000300800 */
[----:B------:R-:W4:Y:S04]  /*18c40*/  LDL.LU R13, [R1+0x93c] ;  /* 0x00093c00010d7983 */ /* 0x000f280000300800 */
[----:B------:R-:W4:Y:S04]  /*18c50*/  LDL.LU R12, [R1+0x938] ;  /* 0x00093800010c7983 */ /* 0x000f280000300800 */
[----:B------:R-:W2:Y:S01]  /*18c60*/  LDL.LU R19, [R1+0x934] ;  /* 0x0009340001137983 */ /* 0x000ea20000300800 */
[C---:B0-----:R-:W-:Y:S11]  /*18c70*/  HMMA.16816.F32.BF16 R4, R96.reuse, R102, R8 ;  /* 0x000000666004723c */ /* 0x041ff60000041808 */
[----:B------:R-:W-:Y:S11]  /*18c80*/  @!UPT UIADD3 URZ, URZ, URZ, URZ ;  /* 0x0000003f3f3ff290 */ /* 0x000ff6000fffe03f */
[----:B------:R-:W-:Y:S01]  /*18c90*/  @!UPT UIADD3 URZ, URZ, URZ, URZ ;  /* 0x0000003f3f3ff290 */ /* 0x000fe2000fffe03f */
[----:B------:R-:W-:Y:S04]  /*18ca0*/  STL.64 [R1+0x1d0], R4 ;  /* 0x0001d00401007387 */ /* 0x000fe80000100a00 */
[----:B------:R4:W-:Y:S04]  /*18cb0*/  STL.64 [R1+0x1d8], R6 ;  /* 0x0001d80601007387 */ /* 0x0009e80000100a00 */
[----:B------:R-:W2:Y:S04]  /*18cc0*/  LDL.LU R18, [R1+0x930] ;  /* 0x0009300001127983 */ /* 0x000ea80000300800 */
[----:B------:R-:W2:Y:S04]  /*18cd0*/  LDL.LU R17, [R1+0x92c] ;  /* 0x00092c0001117983 */ /* 0x000ea80000300800 */
[----:B------:R-:W2:Y:S01]  /*18ce0*/  LDL.LU R16, [R1+0x928] ;  /* 0x0009280001107983 */ /* 0x000ea20000300800 */
[----:B----4-:R-:W-:Y:S03]  /*18cf0*/  HMMA.16816.F32.BF16 R4, R96, R104, R12 ;  /* 0x000000686004723c */ /* 0x010fe6000004180c */
[----:B------:R-:W4:Y:S05]  /*18d00*/  LDL.LU R12, [R1] ;  /* 0x00000000010c7983 */ /* 0x000f2a0000300800 */
[C---:B-1----:R-:W-:Y:S11]  /*18d10*/  HMMA.16816.F32.BF16 R60, R108.reuse, R100, R60 ;  /* 0x000000646c3c723c */ /* 0x042ff6000004183c */
[----:B------:R-:W-:Y:S04]  /*18d20*/  @!UPT UIADD3 URZ, URZ, URZ, URZ ;  /* 0x0000003f3f3ff290 */ /* 0x000fe8000fffe03f */
[----:B------:R-:W-:Y:S04]  /*18d30*/  STL.64 [R1+0x150], R4 ;  /* 0x0001500401007387 */ /* 0x000fe80000100a00 */
[----:B------:R-:W-:Y:S04]  /*18d40*/  STL.64 [R1+0x158], R6 ;  /* 0x0001580601007387 */ /* 0x000fe80000100a00 */
[----:B------:R-:W4:Y:S04]  /*18d50*/  LDL.LU R13, [R1+0x4] ;  /* 0x00000400010d7983 */ /* 0x000f280000300800 */
[----:B------:R-:W4:Y:S04]  /*18d60*/  LDL.LU R14, [R1+0x8] ;  /* 0x00000800010e7983 */ /* 0x000f280000300800 */
[----:B------:R-:W4:Y:S01]  /*18d70*/  LDL.LU R15, [R1+0xc] ;  /* 0x00000c00010f7983 */ /* 0x000f220000300800 */
[----:B---3--:R-:W-:Y:S03]  /*18d80*/  HMMA.16816.F32.BF16 R20, R108, R102, R20 ;  /* 0x000000666c14723c */ /* 0x008fe60000041814 */
[----:B------:R-:W0:Y:S05]  /*18d90*/  LDSM.16.M88.4 R4, [R120+0x44800] ;  /* 0x044800007804783b */ /* 0x000e2a0000000200 */
[----:B--2---:R-:W-:Y:S01]  /*18da0*/  HMMA.16816.F32.BF16 R8, R96, R106, R16 ;  /* 0x0000006a6008723c */ /* 0x004fe20000041810 */
[----:B------:R-:W2:Y:S11]  /*18db0*/  LDL.LU R16, [R1+0x10] ;  /* 0x0000100001107983 */ /* 0x000eb60000300800 */
[----:B------:R-:W-:Y:S11]  /*18dc0*/  @!UPT UIADD3 URZ, URZ, URZ, URZ ;  /* 0x0000003f3f3ff290 */ /* 0x000ff6000fffe03f */
[----:B------:R-:W-:Y:S04]  /*18dd0*/  STL.64 [R1+0x140], R8 ;  /* 0x0001400801007387 */ /* 0x000fe80000100a00 */
[----:B------:R-:W-:Y:S04]  /*18de0*/  STL.64 [R1+0x148], R10 ;  /* 0x0001480a01007387 */ /* 0x000fe80000100a00 */
[----:B------:R-:W2:Y:S04]  /*18df0*/  LDL.LU R17, [R1+0x14] ;  /* 0x0000140001117983 */ /* 0x000ea80000300800 */
[----:B------:R-:W2:Y:S04]  /*18e00*/  LDL.LU R18, [R1+0x18] ;  /* 0x0000180001127983 */ /* 0x000ea80000300800 */
[----:B------:R-:W2:Y:S04]  /*18e10*/  LDL.LU R19, [R1+0x1c] ;  /* 0x00001c0001137983 */ /* 0x000ea80000300800 */
[----:B------:R-:W3:Y:S04]  /*18e20*/  LDL.LU R96, [R1+0x100] ;  /* 0x0001000001607983 */ /* 0x000ee80000300800 */
[----:B------:R-:W3:Y:S04]  /*18e30*/  LDL.LU R97, [R1+0x104] ;  /* 0x0001040001617983 */ /* 0x000ee80000300800 */
[----:B------:R-:W3:Y:S04]  /*18e40*/  LDL.LU R98, [R1+0x108] ;  /* 0x0001080001627983 */ /* 0x000ee80000300800 */
[----:B------:R-:W3:Y:S04]  /*18e50*/  LDL.LU R99, [R1+0x10c] ;  /* 0x00010c0001637983 */ /* 0x000ee80000300800 */
[----:B------:R-:W-:Y:S04]  /*18e60*/  STL.64 [R1+0x30], R60 ;  /* 0x0000303c01007387 */ /* 0x000fe80000100a00 */
[----:B------:R1:W-:Y:S01]  /*18e70*/  STL.64 [R1+0x38], R62 ;  /* 0x0000383e01007387 */ /* 0x0003e20000100a00 */
[C---:B------:R-:W-:Y:S03]  /*18e80*/  HMMA.16816.F32.BF16 R56, R112.reuse, R102, R56 ;  /* 0x000000667038723c */ /* 0x040fe60000041838 */
[----:B------:R-:W0:Y:S04]  /*18e90*/  LDSM.16.M88.4 R8, [R120+0x44a00] ;  /* 0x044a00007808783b */ /* 0x000e280000000200 */
[----:B-1----:R-:W3:Y:S04]  /*18ea0*/  LDL.LU.64 R62, [R1+0x920] ;  /* 0x00092000013e7983 */ /* 0x002ee80000300a00 */
[----:B------:R-:W3:Y:S04]  /*18eb0*/  LDL.LU.64 R60, [R1+0x918] ;  /* 0x00091800013c7983 */ /* 0x000ee80000300a00 */
[----:B------:R-:W-:Y:S04]  /*18ec0*/  STL.64 [R1+0x20], R20 ;  /* 0x0000201401007387 */ /* 0x000fe80000100a00 */
[----:B------:R1:W-:Y:S04]  /*18ed0*/  STL.64 [R1+0x28], R22 ;  /* 0x0000281601007387 */ /* 0x0003e80000100a00 */
[----:B-1----:R-:W3:Y:S04]  /*18ee0*/  LDL.LU.64 R22, [R1+0x910] ;  /* 0x0009100001167983 */ /* 0x002ee80000300a00 */
[----:B------:R-:W3:Y:S01]  /*18ef0*/  LDL.LU.64 R20, [R1+0x908] ;  /* 0x0009080001147983 */ /* 0x000ee20000300a00 */
[-C--:B------:R-:W-:Y:S08]  /*18f00*/  HMMA.16816.F32.BF16 R52, R112, R104.reuse, R52 ;  /* 0x000000687034723c */ /* 0x080ff00000041834 */
[----:B--2---:R-:W-:Y:S11]  /*18f10*/  HMMA.16816.F32.BF16 R16, R108, R104, R16 ;  /* 0x000000686c10723c */ /* 0x004ff60000041810 */
[----:B------:R-:W-:Y:S11]  /*18f20*/  @!UPT UIADD3 URZ, URZ, URZ, URZ ;  /* 0x0000003f3f3ff290 */ /* 0x000ff6000fffe03f */
[----:B------:R-:W-:Y:S01]  /*18f30*/  @!UPT UIADD3 URZ, URZ, URZ, URZ ;  /* 0x0000003f3f3ff290 */ /* 0x000fe2000fffe03f */
[----:B------:R-:W-:Y:S04]  /*18f40*/  STL.64 [R1+0x10], R16 ;  /* 0x0000101001007387 */ /* 0x000fe80000100a00 */
[----:B------:R3:W-:Y:S02]  /*18f50*/  STL.64 [R1+0x18], R18 ;  /* 0x0000181201007387 */ /* 0x0007e40000100a00 */
[C---:B---3--:R-:W-:Y:S02]  /*18f60*/  HMMA.16816.F32.BF16 R16, R112.reuse, R100, R20 ;  /* 0x000000647010723c */ /* 0x048fe40000041814 */
[----:B------:R-:W2:Y:S06]  /*18f70*/  LDL.LU R20, [R1+0x40] ;  /* 0x0000400001147983 */ /* 0x000eac0000300800 */
[----:B------:R-:W-:Y:S11]  /*18f80*/  HMMA.16816.F32.BF16 R112, R112, R106, R48 ;  /* 0x0000006a7070723c */ /* 0x000ff60000041830 */
[----:B------:R-:W-:Y:S04]  /*18f90*/  @!UPT UIADD3 URZ, URZ, URZ, URZ ;  /* 0x0000003f3f3ff290 */ /* 0x000fe8000fffe03f */
[----:B------:R-:W-:Y:S04]  /*18fa0*/  STL.64 [R1+0x1f0], R16 ;  /* 0x0001f01001007387 */ /* 0x000fe80000100a00 */
[----:B------:R-:W-:Y:S04]  /*18fb0*/  STL.64 [R1+0x1f8], R18 ;  /* 0x0001f81201007387 */ /* 0x000fe80000100a00 */
[----:B------:R-:W2:Y:S04]  /*18fc0*/  LDL.LU R21, [R1+0x44] ;  /* 0x0000440001157983 */ /* 0x000ea80000300800 */
[----:B------:R-:W2:Y:S04]  /*18fd0*/  LDL.LU R22, [R1+0x48] ;  /* 0x0000480001167983 */ /* 0x000ea80000300800 */
[----:B------:R-:W2:Y:S04]  /*18fe0*/  LDL.LU R23, [R1+0x4c] ;  /* 0x00004c0001177983 */ /* 0x000ea80000300800 */
[----:B------:R-:W-:Y:S04]  /*18ff0*/  STL.64 [R1+0x70], R56 ;  /* 0x0000703801007387 */ /* 0x000fe80000100a00 */
[----:B------:R1:W-:Y:S01]  /*19000*/  STL.64 [R1+0x78], R58 ;  /* 0x0000783a01007387 */ /* 0x0003e20000100a00 */
[C---:B------:R-:W-:Y:S03]  /*19010*/  HMMA.16816.F32.BF16 R96, R116.reuse, R102, R96 ;  /* 0x000000667460723c */ /* 0x040fe60000041860 */
[----:B------:R-:W-:Y:S04]  /*19020*/  LDSM.16.M88.4 R16, [R120+0x44e00] ;  /* 0x044e00007810783b */ /* 0x000fe80000000200 */
[----:B-1----:R-:W3:Y:S04]  /*19030*/  LDL.LU.64 R58, [R1+0x900] ;  /* 0x00090000013a7983 */ /* 0x002ee80000300a00 */
[----:B------:R-:W3:Y:S04]  /*19040*/  LDL.LU.64 R56, [R1+0x8f8] ;  /* 0x0008f80001387983 */ /* 0x000ee80000300a00 */
[----:B------:R-:W-:Y:S04]  /*19050*/  STL.64 [R1+0x60], R52 ;  /* 0x0000603401007387 */ /* 0x000fe80000100a00 */
[----:B------:R1:W-:Y:S04]  /*19060*/  STL.64 [R1+0x68], R54 ;  /* 0x0000683601007387 */ /* 0x0003e80000100a00 */
[----:B-1----:R-:W3:Y:S04]  /*19070*/  LDL.LU.64 R54, [R1+0x8f0] ;  /* 0x0008f00001367983 */ /* 0x002ee80000300a00 */
[----:B------:R-:W3:Y:S04]  /*19080*/  LDL.LU.64 R52, [R1+0x8e8] ;  /* 0x0008e80001347983 */ /* 0x000ee80000300a00 */
[----:B------:R-:W3:Y:S04]  /*19090*/  LDL.LU.64 R50, [R1+0x8e0] ;  /* 0x0008e00001327983 */ /* 0x000ee80000300a00 */
[----:B------:R-:W3:Y:S04]  /*190a0*/  LDL.LU.64 R48, [R1+0x8d8] ;  /* 0x0008d80001307983 */ /* 0x000ee80000300a00 */
[----:B------:R1:W-:Y:S04]  /*190b0*/  STL.64 [R1+0x50], R112 ;  /* 0x0000507001007387 */ /* 0x0003e80000100a00 */
[----:B------:R0:W-:Y:S04]  /*190c0*/  STL.64 [R1+0x58], R114 ;  /* 0x0000587201007387 */ /* 0x0001e80000100a00 */
[----:B-1----:R-:W3:Y:S04]  /*190d0*/  LDL.LU R112, [R1+0xe0] ;  /* 0x0000e00001707983 */ /* 0x002ee80000300800 */
[----:B------:R-:W3:Y:S04]  /*190e0*/  LDL.LU R113, [R1+0xe4] ;  /* 0x0000e40001717983 */ /* 0x000ee80000300800 */
[----:B0-----:R-:W3:Y:S01]  /*190f0*/  LDL.LU R114, [R1+0xe8] ;  /* 0x0000e80001727983 */ /* 0x001ee20000300800 */
[----:B------:R-:W-:Y:S08]  /*19100*/  HMMA.16816.F32.BF16 R44, R116, R104, R44 ;  /* 0x00000068742c723c */ /* 0x000ff0000004182c */
[----:B------:R-:W-:Y:S01]  /*19110*/  HMMA.16816.F32.BF16 R40, R4, R100, R40 ;  /* 0x000000640428723c */ /* 0x000fe20000041828 */
[----:B------:R-:W-:-:S02]  /*19120*/  MOV R115, R121 ;  /* 0x0000007900737202 */ /* 0x000fc40000000f00 */
[----:B------:R-:W3:Y:S05]  /*19130*/  LDL.LU R121, [R1+0x8d0] ;  /* 0x0008d00001797983 */ /* 0x000eea0000300800 */
[C---:B------:R-:W-:Y:S08]  /*19140*/  HMMA.16816.F32.BF16 R36, R4.reuse, R102, R36 ;  /* 0x000000660424723c */ /* 0x040ff00000041824 */
[C---:B------:R-:W-:Y:S08]  /*19150*/  HMMA.16816.F32.BF16 R32, R4.reuse, R104, R32 ;  /* 0x000000680420723c */ /* 0x040ff00000041820 */
[----:B------:R-:W-:Y:S08]  /*19160*/  HMMA.16816.F32.BF16 R4, R4, R106, R28 ;  /* 0x0000006a0404723c */ /* 0x000ff0000004181c */
[-C--:B------:R-:W-:Y:S08]  /*19170*/  HMMA.16816.F32.BF16 R24, R8, R100.reuse, R24 ;  /* 0x000000640818723c */ /* 0x080ff00000041818 */
[----:B--2---:R-:W-:Y:S11]  /*19180*/  HMMA.16816.F32.BF16 R20, R116, R100, R20 ;  /* 0x000000647414723c */ /* 0x004ff60000041814 */
[----:B------:R-:W-:Y:S11]  /*19190*/  @!UPT UIADD3 URZ, URZ, URZ, URZ ;  /* 0x0000003f3f3ff290 */ /* 0x000ff6000fffe03f */
[----:B------:R-:W-:Y:S01]  /*191a0*/  @!UPT UIADD3 URZ, URZ, URZ, URZ ;  /* 0x0000003f3f3ff290 */ /* 0x000fe2000fffe03f */
[----:B------:R-:W-:Y:S04]  /*191b0*/  STL.64 [R1+0x40], R20 ;  /* 0x0000401401007387 */ /* 0x000fe80000100a00 */
[----:B------:R-:W-:Y:S04]  /*191c0*/  STL.64 [R1+0x48], R22 ;  /* 0x0000481601007387 */ /* 0x000fe80000100a00 */
[----:B------:R-:W-:Y:S04]  /*191d0*/  STL.64 [R1+0x100], R96 ;  /* 0x0001006001007387 */ /* 0x000fe80000100a00 */
[----:B------:R0:W-:Y:S01]  /*191e0*/  STL.64 [R1+0x108], R98 ;  /* 0x0001086201007387 */ /* 0x0001e20000100a00 */
[-C--:B----4-:R-:W-:Y:S03]  /*191f0*/  HMMA.16816.F32.BF16 R108, R108, R106.reuse, R12 ;  /* 0x0000006a6c6c723c */ /* 0x090fe6000004180c */
[----:B------:R-:W1:Y:S04]  /*19200*/  LDSM.16.M88.4 R12, [R120+0x44c00] ;  /* 0x044c0000780c783b */ /* 0x000e680000000200 */
[----:B------:R-:W2:Y:S04]  /*19210*/  LDSM.16.M88.4 R20, [R120+0x45000] ;  /* 0x045000007814783b */ /* 0x000ea80000000200 */
[----:B0-----:R-:W4:Y:S04]  /*19220*/  LDL.LU R99, [R1+0x4f0] ;  /* 0x0004f00001637983 */ /* 0x001f280000300800 */
[----:B------:R-:W-:Y:S04]  /*19230*/  STL.64 [R1+0xf0], R44 ;  /* 0x0000f02c01007387 */ /* 0x000fe80000100a00 */
[----:B------:R0:W-:Y:S04]  /*19240*/  STL.64 [R1+0xf8], R46 ;  /* 0x0000f82e01007387 */ /* 0x0001e80000100a00 */
[----:B0-----:R-:W2:Y:S04]  /*19250*/  LDL.LU.64 R46, [R1+0x8c8] ;  /* 0x0008c800012e7983 */ /* 0x001ea80000300a00 */
[----:B------:R-:W2:Y:S01]  /*19260*/  LDL.LU.64 R44, [R1+0x8c0] ;  /* 0x0008c000012c7983 */ /* 0x000ea20000300a00 */
[----:B---3--:R-:W-:Y:S03]  /*19270*/  HMMA.16816.F32.BF16 R112, R116, R106, R112 ;  /* 0x0000006a7470723c */ /* 0x008fe60000041870 */
[----:B------:R-:W4:Y:S04]  /*19280*/  LDL R116, [R1+0x124] ;  /* 0x0001240001747983 */ /* 0x000f280000100800 */
[----:B------:R-:W-:Y:S04]  /*19290*/  STL.64 [R1+0xd0], R40 ;  /* 0x0000d02801007387 */ /* 0x000fe80000100a00 */
[----:B------:R0:W-:Y:S04]  /*192a0*/  STL.64 [R1+0xd8], R42 ;  /* 0x0000d82a01007387 */ /* 0x0001e80000100a00 */
[----:B0-----:R-:W3:Y:S04]  /*192b0*/  LDL.LU.64 R42, [R1+0x8b8] ;  /* 0x0008b800012a7983 */ /* 0x001ee80000300a00 */
[----:B------:R-:W3:Y:S04]  /*192c0*/  LDL.LU.64 R40, [R1+0x8b0] ;  /* 0x0008b00001287983 */ /* 0x000ee80000300a00 */
[----:B------:R-:W-:Y:S04]  /*192d0*/  STL.64 [R1+0xc0], R36 ;  /* 0x0000c02401007387 */ /* 0x000fe80000100a00 */
[----:B------:R0:W-:Y:S04]  /*192e0*/  STL.64 [R1+0xc8], R38 ;  /* 0x0000c82601007387 */ /* 0x0001e80000100a00 */
[----:B0-----:R-:W2:Y:S04]  /*192f0*/  LDL.LU.64 R38, [R1+0x8a8] ;  /* 0x0008a80001267983 */ /* 0x001ea80000300a00 */
[----:B------:R-:W2:Y:S04]  /*19300*/  LDL.LU.64 R36, [R1+0x8a0] ;  /* 0x0008a00001247983 */ /* 0x000ea80000300a00 */
[----:B------:R-:W2:Y:S04]  /*19310*/  LDL R96, [R1+0x120] ;  /* 0x0001200001607983 */ /* 0x000ea80000100800 */
[----:B------:R-:W-:Y:S04]  /*19320*/  STL.64 [R1+0xb0], R32 ;  /* 0x0000b02001007387 */ /* 0x000fe80000100a00 */
[----:B------:R0:W-:Y:S04]  /*19330*/  STL.64 [R1+0xb8], R34 ;  /* 0x0000b82201007387 */ /* 0x0001e80000100a00 */
[----:B0-----:R-:W1:Y:S04]  /*19340*/  LDL.LU.64 R34, [R1+0x898] ;  /* 0x0008980001227983 */ /* 0x001e680000300a00 */
[----:B------:R-:W1:Y:S04]  /*19350*/  LDL.LU.64 R32, [R1+0x890] ;  /* 0x0008900001207983 */ /* 0x000e680000300a00 */
[----:B------:R-:W2:Y:S04]  /*19360*/  LDL.LU.64 R30, [R1+0x888] ;  /* 0x00088800011e7983 */ /* 0x000ea80000300a00 */
[----:B------:R-:W2:Y:S04]  /*19370*/  LDL.LU.64 R28, [R1+0x880] ;  /* 0x00088000011c7983 */ /* 0x000ea80000300a00 */
[----:B------:R0:W-:Y:S04]  /*19380*/  STL.64 [R1+0xa0], R4 ;  /* 0x0000a00401007387 */ /* 0x0001e80000100a00 */
[----:B------:R0:W-:Y:S02]  /*19390*/  STL.64 [R1+0xa8], R6 ;  /* 0x0000a80601007387 */ /* 0x0001e40000100a00 */
[----:B0-----:R-:W-:-:S02]  /*193a0*/  IMAD.MOV.U32 R4, RZ, RZ, R122 ;  /* 0x000000ffff047224 */ /* 0x001fc400078e007a */
[----:B------:R-:W2:Y:S01]  /*193b0*/  LDL.LU R122, [R1+0x87c] ;  /* 0x00087c00017a7983 */ /* 0x000ea20000300800 */
[----:B------:R-:W-:Y:S01]  /*193c0*/  IMAD.MOV.U32 R5, RZ, RZ, R123 ;  /* 0x000000ffff057224 */ /* 0x000fe200078e007b */
[----:B------:R-:W-:Y:S01]  /*193d0*/  MOV R6, R124 ;  /* 0x0000007c00067202 */ /* 0x000fe20000000f00 */
[----:B------:R-:W-:Y:S01]  /*193e0*/  IMAD.MOV.U32 R7, RZ, RZ, R125 ;  /* 0x000000ffff077224 */ /* 0x000fe200078e007d */
[----:B------:R-:W2:Y:S04]  /*193f0*/  LDL.LU R123, [R1+0x878] ;  /* 0x00087800017b7983 */ /* 0x000ea80000300800 */
[----:B------:R-:W2:Y:S04]  /*19400*/  LDL.LU R124, [R1+0x874] ;  /* 0x00087400017c7983 */ /* 0x000ea80000300800 */
[----:B------:R-:W2:Y:S04]  /*19410*/  LDL.LU R125, [R1+0x870] ;  /* 0x00087000017d7983 */ /* 0x000ea80000300800 */
[----:B------:R-:W-:Y:S04]  /*19420*/  STL.64 [R1+0x90], R24 ;  /* 0x0000901801007387 */ /* 0x000fe80000100a00 */
[----:B------:R0:W-:Y:S04]  /*19430*/  STL.64 [R1+0x98], R26 ;  /* 0x0000981a01007387 */ /* 0x0001e80000100a00 */
[----:B0-----:R-:W2:Y:S04]  /*19440*/  LDL.LU.64 R26, [R1+0x868] ;  /* 0x00086800011a7983 */ /* 0x001ea80000300a00 */
[----:B------:R-:W2:Y:S01]  /*19450*/  LDL.LU.64 R24, [R1+0x860] ;  /* 0x0008600001187983 */ /* 0x000ea20000300a00 */
[C---:B------:R-:W-:Y:S03]  /*19460*/  HMMA.16816.F32.BF16 R4, R8.reuse, R102, R4 ;  /* 0x000000660804723c */ /* 0x040fe60000041804 */
[----:B------:R-:W3:Y:S11]  /*19470*/  LDL R97, [R1+0x11c] ;  /* 0x00011c0001617983 */ /* 0x000ef60000100800 */
[----:B------:R-:W-:Y:S09]  /*19480*/  @!UPT UIADD3 URZ, URZ, URZ, URZ ;  /* 0x0000003f3f3ff290 */ /* 0x000ff2000fffe03f */
[----:B------:R-:W-:Y:S04]  /*19490*/  STL.64 [R1+0x80], R4 ;  /* 0x0000800401007387 */ /* 0x000fe80000100a00 */
[----:B------:R-:W-:Y:S04]  /*194a0*/  STL.64 [R1+0x88], R6 ;  /* 0x0000880601007387 */ /* 0x000fe80000100a00 */
[----:B------:R-:W0:Y:S01]  /*194b0*/  LDSM.16.M88.4 R4, [R120+0x45200] ;  /* 0x045200007804783b */ /* 0x000e220000000200 */
[C---:B--2---:R-:W-:Y:S08]  /*194c0*/  HMMA.16816.F32.BF16 R24, R8.reuse, R104, R24 ;  /* 0x000000680818723c */ /* 0x044ff00000041818 */
[----:B------:R-:W-:Y:S11]  /*194d0*/  HMMA.16816.F32.BF16 R8, R8, R106, R28 ;  /* 0x0000006a0808723c */ /* 0x000ff6000004181c */
[----:B------:R-:W-:Y:S04]  /*194e0*/  @!UPT UIADD3 URZ, URZ, URZ, URZ ;  /* 0x0000003f3f3ff290 */ /* 0x000fe8000fffe03f */
[----:B------:R-:W-:Y:S04]  /*194f0*/  STL.64 [R1+0x230], R24 ;  /* 0x0002301801007387 */ /* 0x000fe80000100a00 */
[----:B------:R1:W-:Y:S04]  /*19500*/  STL.64 [R1+0x238], R26 ;  /* 0x0002381a01007387 */ /* 0x0003e80000100a00 */
[----:B------:R-:W-:Y:S01]  /*19510*/  STL.64 [R1+0x220], R8 ;  /* 0x0002200801007387 */ /* 0x000fe20000100a00 */
[C---:B-1----:R-:W-:Y:S03]  /*19520*/  HMMA.16816.F32.BF16 R24, R12.reuse, R100, R32 ;  /* 0x000000640c18723c */ /* 0x042fe60000041820 */
[----:B------:R1:W-:Y:S04]  /*19530*/  STL.64 [R1+0x228], R10 ;  /* 0x0002280a01007387 */ /* 0x0003e80000100a00 */
[----:B------:R-:W2:Y:S01]  /*19540*/  LDL.LU R118, [R1+0x4f4] ;  /* 0x0004f40001767983 */ /* 0x000ea20000300800 */
[C---:B-1----:R-:W-:Y:S11]  /*19550*/  HMMA.16816.F32.BF16 R8, R12.reuse, R102, R36 ;  /* 0x000000660c08723c */ /* 0x042ff60000041824 */
[----:B------:R-:W-:Y:S04]  /*19560*/  @!UPT UIADD3 URZ, URZ, URZ, URZ ;  /* 0x0000003f3f3ff290 */ /* 0x000fe8000fffe03f */
[----:B------:R-:W-:Y:S04]  /*19570*/  STL.64 [R1+0x270], R24 ;  /* 0x0002701801007387 */ /* 0x000fe80000100a00 */
[----:B------:R3:W-:Y:S02]  /*19580*/  STL.64 [R1+0x278], R26 ;  /* 0x0002781a01007387 */ /* 0x0007e40000100a00 */
[C---:B---3--:R-:W-:Y:S02]  /*19590*/  HMMA.16816.F32.BF16 R24, R12.reuse, R104, R40 ;  /* 0x000000680c18723c */ /* 0x048fe40000041828 */
[----:B------:R-:W-:Y:S04]  /*195a0*/  STL.64 [R1+0x260], R8 ;  /* 0x0002600801007387 */ /* 0x000fe80000100a00 */
[----:B------:R1:W-:Y:S02]  /*195b0*/  STL.64 [R1+0x268], R10 ;  /* 0x0002680a01007387 */ /* 0x0003e40000100a00 */
[----:B------:R-:W-:Y:S08]  /*195c0*/  HMMA.16816.F32.BF16 R12, R12, R106, R44 ;  /* 0x0000006a0c0c723c */ /* 0x000ff0000004182c */
[C---:B-1----:R-:W-:Y:S07]  /*195d0*/  HMMA.16816.F32.BF16 R8, R16.reuse, R100, R48 ;  /* 0x000000641008723c */ /* 0x042fee0000041830 */
[----:B------:R-:W-:Y:S04]  /*195e0*/  STL.64 [R1+0x250], R24 ;  /* 0x0002501801007387 */ /* 0x000fe80000100a00 */
[----:B------:R1:W-:Y:S04]  /*195f0*/  STL.64 [R1+0x258], R26 ;  /* 0x0002581a01007387 */ /* 0x0003e80000100a00 */
[----:B------:R-:W-:Y:S04]  /*19600*/  STL.64 [R1+0x240], R12 ;  /* 0x0002400c01007387 */ /* 0x000fe80000100a00 */
[----:B------:R3:W-:Y:S01]  /*19610*/  STL.64 [R1+0x248], R14 ;  /* 0x0002480e01007387 */ /* 0x0007e20000100a00 */
[C---:B-1----:R-:W-:Y:S03]  /*19620*/  HMMA.16816.F32.BF16 R24, R16.reuse, R102, R52 ;  /* 0x000000661018723c */ /* 0x042fe60000041834 */
[----:B------:R-:W-:Y:S04]  /*19630*/  STL.64 [R1+0x2e0], R8 ;  /* 0x0002e00801007387 */ /* 0x000fe80000100a00 */
[----:B------:R1:W-:Y:S01]  /*19640*/  STL.64 [R1+0x2e8], R10 ;  /* 0x0002e80a01007387 */ /* 0x0003e20000100a00 */
[C---:B---3--:R-:W-:Y:S08]  /*19650*/  HMMA.16816.F32.BF16 R12, R16.reuse, R104, R56 ;  /* 0x00000068100c723c */ /* 0x048ff00000041838 */
[----:B-1----:R-:W-:Y:S08]  /*19660*/  HMMA.16816.F32.BF16 R8, R16, R106, R60 ;  /* 0x0000006a1008723c */ /* 0x002ff0000004183c */
[C---:B------:R-:W-:Y:S01]  /*19670*/  HMMA.16816.F32.BF16 R16, R20.reuse, R100, R64 ;  /* 0x000000641410723c */ /* 0x040fe20000041840 */
[----:B------:R-:W-:Y:S04]  /*19680*/  STL.64 [R1+0x2d0], R24 ;  /* 0x0002d01801007387 */ /* 0x000fe80000100a00 */
[----:B------:R1:W-:Y:S04]  /*19690*/  STL.64 [R1+0x2d8], R26 ;  /* 0x0002d81a01007387 */ /* 0x0003e80000100a00 */
[----:B------:R-:W3:Y:S04]  /*196a0*/  LDL.LU R32, [R1+0x4b0] ;  /* 0x0004b00001207983 */ /* 0x000ee80000300800 */
[----:B------:R-:W-:Y:S04]  /*196b0*/  STL.64 [R1+0x2c0], R12 ;  /* 0x0002c00c01007387 */ /* 0x000fe80000100a00 */
[----:B------:R0:W-:Y:S04]  /*196c0*/  STL.64 [R1+0x2c8], R14 ;  /* 0x0002c80e01007387 */ /* 0x0001e80000100a00 */
[----:B------:R-:W3:Y:S04]  /*196d0*/  LDL.LU R28, [R1+0x4b4] ;  /* 0x0004b400011c7983 */ /* 0x000ee80000300800 */
[----:B------:R-:W-:Y:S04]  /*196e0*/  STL.64 [R1+0x2a0], R8 ;  /* 0x0002a00801007387 */ /* 0x000fe80000100a00 */
[----:B------:R-:W-:Y:S04]  /*196f0*/  STL.64 [R1+0x2a8], R10 ;  /* 0x0002a80a01007387 */ /* 0x000fe80000100a00 */
[----:B-1----:R-:W3:Y:S04]  /*19700*/  LDL.LU R26, [R1+0x4b8] ;  /* 0x0004b800011a7983 */ /* 0x002ee80000300800 */
[----:B0-----:R-:W3:Y:S04]  /*19710*/  LDL.LU R14, [R1+0x4bc] ;  /* 0x0004bc00010e7983 */ /* 0x001ee80000300800 */
[----:B------:R-:W3:Y:S04]  /*19720*/  LDL.LU R119, [R1+0x4f8] ;  /* 0x0004f80001777983 */ /* 0x000ee80000300800 */
[----:B------:R-:W3:Y:S04]  /*19730*/  LDL.LU R24, [R1+0x4a0] ;  /* 0x0004a00001187983 */ /* 0x000ee80000300800 */
[----:B------:R-:W-:Y:S04]  /*19740*/  STL.64 [R1+0x2f0], R16 ;  /* 0x0002f01001007387 */ /* 0x000fe80000100a00 */
[----:B------:R0:W-:Y:S01]  /*19750*/  STL.64 [R1+0x2f8], R18 ;  /* 0x0002f81201007387 */ /* 0x0001e20000100a00 */
[C---:B------:R-:W-:Y:S03]  /*19760*/  HMMA.16816.F32.BF16 R40, R20.reuse, R104, R72 ;  /* 0x000000681428723c */ /* 0x040fe60000041848 */
[----:B------:R-:W3:Y:S04]  /*19770*/  LDL.LU R25, [R1+0x4a4] ;  /* 0x0004a40001197983 */ /* 0x000ee80000300800 */
[----:B------:R-:W3:Y:S01]  /*19780*/  LDL.LU R15, [R1+0x4a8] ;  /* 0x0004a800010f7983 */ /* 0x000ee20000300800 */
[C---:B0-----:R-:W-:Y:S08]  /*19790*/  HMMA.16816.F32.BF16 R16, R20.reuse, R102, R68 ;  /* 0x000000661410723c */ /* 0x041ff00000041844 */
[----:B------:R-:W-:Y:S01]  /*197a0*/  HMMA.16816.F32.BF16 R36, R20, R106, R76 ;  /* 0x0000006a1424723c */ /* 0x000fe2000004184c */
[----:B----4-:R-:W-:Y:S01]  /*197b0*/  FADD R12, -R116, R99 ;  /* 0x00000063740c7221 */ /* 0x010fe20000000100 */
[----:B------:R-:W0:Y:S06]  /*197c0*/  LDSM.16.M88.4 R8, [R120+0x45400] ;  /* 0x045400007808783b */ /* 0x000e2c0000000200 */
[C---:B------:R-:W-:Y:S07]  /*197d0*/  HMMA.16816.F32.BF16 R20, R4.reuse, R102, R84 ;  /* 0x000000660414723c */ /* 0x040fee0000041854 */
[----:B------:R-:W-:Y:S04]  /*197e0*/  STL.64 [R1+0x2b0], R16 ;  /* 0x0002b01001007387 */ /* 0x000fe80000100a00 */
[----:B------:R1:W-:Y:S02]  /*197f0*/  STL.64 [R1+0x2b8], R18 ;  /* 0x0002b81201007387 */ /* 0x0003e40000100a00 */
[C---:B-1----:R-:W-:Y:S02]  /*19800*/  HMMA.16816.F32.BF16 R16, R4.reuse, R100, R80 ;  /* 0x000000640410723c */ /* 0x042fe40000041850 */
[----:B------:R-:W-:Y:S04]  /*19810*/  STL.64 [R1+0x290], R40 ;  /* 0x0002902801007387 */ /* 0x000fe80000100a00 */
[----:B------:R-:W-:Y:S04]  /*19820*/  STL.64 [R1+0x298], R42 ;  /* 0x0002982a01007387 */ /* 0x000fe80000100a00 */
[----:B------:R-:W-:Y:S04]  /*19830*/  STL.64 [R1+0x280], R36 ;  /* 0x0002802401007387 */ /* 0x000fe80000100a00 */
[----:B------:R-:W-:Y:S04]  /*19840*/  STL.64 [R1+0x288], R38 ;  /* 0x0002882601007387 */ /* 0x000fe80000100a00 */
[----:B------:R-:W4:Y:S05]  /*19850*/  LDL R98, [R1+0x118] ;  /* 0x0001180001627983 */ /* 0x000f2a0000100800 */
[----:B------:R-:W-:Y:S04]  /*19860*/  STL.64 [R1+0x330], R16 ;  /* 0x0003301001007387 */ /* 0x000fe80000100a00 */
[----:B------:R1:W-:Y:S04]  /*19870*/  STL.64 [R1+0x338], R18 ;  /* 0x0003381201007387 */ /* 0x0003e80000100a00 */
[----:B------:R0:W-:Y:S04]  /*19880*/  STL.64 [R1+0x320], R20 ;  /* 0x0003201401007387 */ /* 0x0001e80000100a00 */
[----:B------:R0:W-:Y:S01]  /*19890*/  STL.64 [R1+0x328], R22 ;  /* 0x0003281601007387 */ /* 0x0001e20000100a00 */
[C---:B-1----:R-:W-:Y:S03]  /*198a0*/  HMMA.16816.F32.BF16 R16, R4.reuse, R104, R88 ;  /* 0x000000680410723c */ /* 0x042fe60000041858 */
[----:B------:R-:W4:Y:S05]  /*198b0*/  LDL.LU R27, [R1+0x4ac] ;  /* 0x0004ac00011b7983 */ /* 0x000f2a0000300800 */
[----:B------:R-:W-:Y:S11]  /*198c0*/  HMMA.16816.F32.BF16 R4, R4, R106, R92 ;  /* 0x0000006a0404723c */ /* 0x000ff6000004185c */
[----:B------:R-:W-:Y:S04]  /*198d0*/  @!UPT UIADD3 URZ, URZ, URZ, URZ ;  /* 0x0000003f3f3ff290 */ /* 0x000fe8000fffe03f */
[----:B------:R-:W-:Y:S04]  /*198e0*/  STL.64 [R1+0x310], R16 ;  /* 0x0003101001007387 */ /* 0x000fe80000100a00 */
[----:B------:R-:W-:Y:S04]  /*198f0*/  STL.64 [R1+0x318], R18 ;  /* 0x0003181201007387 */ /* 0x000fe80000100a00 */
[----:B------:R-:W4:Y:S04]  /*19900*/  LDL R99, [R1+0x114] ;  /* 0x0001140001637983 */ /* 0x000f280000100800 */
[----:B------:R3:W-:Y:S04]  /*19910*/  STL.64 [R1+0x300], R4 ;  /* 0x0003000401007387 */ /* 0x0007e80000100a00 */
[----:B------:R1:W-:Y:S04]  /*19920*/  STL.64 [R1+0x308], R6 ;  /* 0x0003080601007387 */ /* 0x0003e80000100a00 */
        /* <DEDUP_REMOVED lines=8> */
[----:B------:R-:W-:-:S02]  /*199b0*/  FMUL R12, R12, 1.4426950216293334961 ;  /* 0x3fb8aa3b0c0c7820 */ /* 0x000fc40000400000 */
[----:B--2---:R-:W-:Y:S01]  /*199c0*/  FADD R13, -R96, R118 ;  /* 0x00000076600d7221 */ /* 0x004fe20000000100 */
[----:B------:R-:W0:Y:S03]  /*199d0*/  LDSM.16.M88.4 R16, [R120+0x45600] ;  /* 0x045600007810783b */ /* 0x000e260000000200 */
[----:B------:R-:W1:Y:S01]  /*199e0*/  MUFU.EX2 R12, R12 ;  /* 0x0000000c000c7308 */ /* 0x000e620000000800 */
[----:B------:R-:W2:Y:S04]  /*199f0*/  LDL.LU R118, [R1+0x4fc] ;  /* 0x0004fc0001767983 */ /* 0x000ea80000300800 */
[----:B------:R-:W2:Y:S04]  /*19a00*/  LDL.LU R41, [R1+0x470] ;  /* 0x0004700001297983 */ /* 0x000ea80000300800 */
[----:B------:R-:W2:Y:S01]  /*19a10*/  LDL.LU R40, [R1+0x474] ;  /* 0x0004740001287983 */ /* 0x000ea20000300800 */
[----:B---3--:R-:W-:-:S02]  /*19a20*/  FMUL R4, R0, R32 ;  /* 0x0000002000047220 */ /* 0x008fc40000400000 */
[----:B------:R-:W-:Y:S02]  /*19a30*/  FMUL R5, R0, R28 ;  /* 0x0000001c00057220 */ /* 0x000fe40000400000 */
[C---:B-1----:R-:W-:Y:S02]  /*19a40*/  FMUL R6, R12.reuse, R26 ;  /* 0x0000001a0c067220 */ /* 0x042fe40000400000 */
[----:B------:R-:W-:-:S07]  /*19a50*/  FMUL R7, R12, R14 ;  /* 0x0000000e0c077220 */ /* 0x000fce0000400000 */
[----:B------:R-:W-:Y:S01]  /*19a60*/  HMMA.16816.F32.BF16 R4, R8, R100, R4 ;  /* 0x000000640804723c */ /* 0x000fe20000041804 */
[C---:B------:R-:W-:Y:S02]  /*19a70*/  FMUL R24, R0.reuse, R24 ;  /* 0x0000001800187220 */ /* 0x040fe40000400000 */
[----:B------:R-:W-:Y:S02]  /*19a80*/  FMUL R25, R0, R25 ;  /* 0x0000001900197220 */ /* 0x000fe40000400000 */
[----:B------:R-:W-:Y:S11]  /*19a90*/  FMUL R26, R12, R15 ;  /* 0x0000000f0c1a7220 */ /* 0x000ff60000400000 */
[----:B------:R-:W-:Y:S07]  /*19aa0*/  @!UPT UIADD3 URZ, URZ, URZ, URZ ;  /* 0x0000003f3f3ff290 */ /* 0x000fee000fffe03f */
[----:B------:R-:W-:Y:S04]  /*19ab0*/  STL.64 [R1+0x4b0], R4 ;  /* 0x0004b00401007387 */ /* 0x000fe80000100a00 */
[----:B------:R-:W-:Y:S04]  /*19ac0*/  STL.64 [R1+0x4b8], R6 ;  /* 0x0004b80601007387 */ /* 0x000fe80000100a00 */
[----:B------:R-:W2:Y:S04]  /*19ad0*/  LDL.LU R39, [R1+0x478] ;  /* 0x0004780001277983 */ /* 0x000ea80000300800 */
[----:B------:R-:W2:Y:S01]  /*19ae0*/  LDL.LU R38, [R1+0x47c] ;  /* 0x00047c0001267983 */ /* 0x000ea20000300800 */
[----:B------:R-:W-:-:S03]  /*19af0*/  FADD R14, -R97, R119 ;  /* 0x00000077610e7221 */ /* 0x000fc60000000100 */
[----:B------:R-:W2:Y:S04]  /*19b00*/  LDL.LU R119, [R1+0x500] ;  /* 0x0005000001777983 */ /* 0x000ea80000300800 */
[----:B------:R-:W2:Y:S04]  /*19b10*/  LDL.LU R32, [R1+0x460] ;  /* 0x0004600001207983 */ /* 0x000ea80000300800 */
[----:B------:R-:W2:Y:S04]  /*19b20*/  LDL.LU R28, [R1+0x464] ;  /* 0x00046400011c7983 */ /* 0x000ea80000300800 */
[----:B------:R-:W2:Y:S01]  /*19b30*/  LDL.LU R15, [R1+0x468] ;  /* 0x00046800010f7983 */ /* 0x000ea20000300800 */
[----:B----4-:R-:W-:-:S07]  /*19b40*/  FMUL R27, R12, R27 ;  /* 0x0000001b0c1b7220 */ /* 0x010fce0000400000 */
[----:B------:R-:W-:Y:S11]  /*19b50*/  HMMA.16816.F32.BF16 R24, R8, R102, R24 ;  /* 0x000000660818723c */ /* 0x000ff60000041818 */
[----:B------:R-:W-:Y:S11]  /*19b60*/  @!UPT UIADD3 URZ, URZ, URZ, URZ ;  /* 0x0000003f3f3ff290 */ /* 0x000ff6000fffe03f */
[----:B------:R-:W-:Y:S01]  /*19b70*/  @!UPT UIADD3 URZ, URZ, URZ, URZ ;  /* 0x0000003f3f3ff290 */ /* 0x000fe2000fffe03f */
[----:B------:R1:W-:Y:S04]  /*19b80*/  STL.64 [R1+0x4a0], R24 ;  /* 0x0004a01801007387 */ /* 0x0003e80000100a00 */
[----:B------:R4:W-:Y:S01]  /*19b90*/  STL.64 [R1+0x4a8], R26 ;  /* 0x0004a81a01007387 */ /* 0x0009e20000100a00 */
[C---:B------:R-:W-:Y:S02]  /*19ba0*/  FMUL R20, R0.reuse, R20 ;  /* 0x0000001400147220 */ /* 0x040fe40000400000 */
[C---:B------:R-:W-:Y:S02]  /*19bb0*/  FMUL R21, R0.reuse, R21 ;  /* 0x0000001500157220 */ /* 0x040fe40000400000 */
[C---:B-1----:R-:W-:Y:S02]  /*19bc0*/  FMUL R24, R0.reuse, R31 ;  /* 0x0000001f00187220 */ /* 0x042fe40000400000 */
[----:B------:R-:W-:-:S02]  /*19bd0*/  FMUL R25, R0, R30 ;  /* 0x0000001e00197220 */ /* 0x000fc40000400000 */
[----:B------:R-:W3:Y:S04]  /*19be0*/  LDL.LU R0, [R1+0x858] ;  /* 0x0008580001007983 */ /* 0x000ee80000300800 */
[----:B------:R-:W3:Y:S04]  /*19bf0*/  LDL.LU R37, [R1+0x46c] ;  /* 0x00046c0001257983 */ /* 0x000ee80000300800 */
[----:B------:R-:W3:Y:S01]  /*19c00*/  LDL.LU R31, [R1+0x450] ;  /* 0x00045000011f7983 */ /* 0x000ee20000300800 */
[C---:B------:R-:W-:Y:S02]  /*19c10*/  FMUL R22, R12.reuse, R22 ;  /* 0x000000160c167220 */ /* 0x040fe40000400000 */
[C---:B------:R-:W-:Y:S01]  /*19c20*/  FMUL R23, R12.reuse, R23 ;  /* 0x000000170c177220 */ /* 0x040fe20000400000 */
[----:B------:R-:W3:Y:S01]  /*19c30*/  LDL.LU R30, [R1+0x454] ;  /* 0x00045400011e7983 */ /* 0x000ee20000300800 */
[----:B----4-:R-:W-:-:S02]  /*19c40*/  FMUL R26, R12, R29 ;  /* 0x0000001d0c1a7220 */ /* 0x010fc40000400000 */
[----:B------:R-:W-:-:S03]  /*19c50*/  FMUL R27, R12, R33 ;  /* 0x000000210c1b7220 */ /* 0x000fc60000400000 */
[C---:B------:R-:W-:Y:S08]  /*19c60*/  HMMA.16816.F32.BF16 R20, R8.reuse, R104, R20 ;  /* 0x000000680814723c */ /* 0x040ff00000041814 */
[----:B------:R-:W-:Y:S01]  /*19c70*/  HMMA.16816.F32.BF16 R8, R8, R106, R24 ;  /* 0x0000006a0808723c */ /* 0x000fe20000041818 */
[----:B------:R-:W-:-:S04]  /*19c80*/  FMUL R13, R13, 1.4426950216293334961 ;  /* 0x3fb8aa3b0d0d7820 */ /* 0x000fc80000400000 */
[----:B------:R1:W2:Y:S10]  /*19c90*/  MUFU.EX2 R5, R13 ;  /* 0x0000000d00057308 */ /* 0x0002b40000000800 */
[----:B------:R4:W-:Y:S04]  /*19ca0*/  STL.64 [R1+0x490], R20 ;  /* 0x0004901401007387 */ /* 0x0009e80000100a00 */
[----:B------:R0:W-:Y:S04]  /*19cb0*/  STL.64 [R1+0x498], R22 ;  /* 0x0004981601007387 */ /* 0x0001e80000100a00 */
[----:B------:R-:W3:Y:S04]  /*19cc0*/  LDL.LU R29, [R1+0x458] ;  /* 0x00045800011d7983 */ /* 0x000ee80000300800 */
[----:B------:R-:W3:Y:S04]  /*19cd0*/  LDL.LU R36, [R1+0x45c] ;  /* 0x00045c0001247983 */ /* 0x000ee80000300800 */
[----:B------:R-:W-:Y:S04]  /*19ce0*/  STL.64 [R1+0x480], R8 ;  /* 0x0004800801007387 */ /* 0x000fe80000100a00 */
[----:B------:R-:W-:Y:S04]  /*19cf0*/  STL.64 [R1+0x488], R10 ;  /* 0x0004880a01007387 */ /* 0x000fe80000100a00 */
[----:B------:R-:W3:Y:S04]  /*19d00*/  LDL.LU R35, [R1+0x440] ;  /* 0x0004400001237983 */ /* 0x000ee80000300800 */
[----:B------:R-:W3:Y:S04]  /*19d10*/  LDL.LU R34, [R1+0x444] ;  /* 0x0004440001227983 */ /* 0x000ee80000300800 */
[----:B------:R-:W3:Y:S04]  /*19d20*/  LDL.LU R33, [R1+0x448] ;  /* 0x0004480001217983 */ /* 0x000ee80000300800 */
[----:B-1----:R-:W3:Y:S01]  /*19d30*/  LDL.LU R13, [R1+0x44c] ;  /* 0x00044c00010d7983 */ /* 0x002ee20000300800 */
[----:B------:R-:W-:-:S02]  /*19d40*/  FMUL R4, R14, 1.4426950216293334961 ;  /* 0x3fb8aa3b0e047820 */ /* 0x000fc40000400000 */
[C---:B--2---:R-:W-:Y:S01]  /*19d50*/  FMUL R24, R5.reuse, R41 ;  /* 0x0000002905187220 */ /* 0x044fe20000400000 */
[----:B------:R-:W1:Y:S03]  /*19d60*/  LDSM.16.M88.4 R8, [R120+0x45800] ;  /* 0x045800007808783b */ /* 0x000e660000000200 */
[----:B------:R-:W2:Y:S01]  /*19d70*/  MUFU.EX2 R4, R4 ;  /* 0x0000000400047308 */ /* 0x000ea20000000800 */
[----:B------:R-:W-:Y:S02]  /*19d80*/  FMUL R25, R5, R40 ;  /* 0x0000002805197220 */ /* 0x000fe40000400000 */
[----:B------:R-:W-:Y:S02]  /*19d90*/  FADD R6, -R98, R118 ;  /* 0x0000007662067221 */ /* 0x000fe40000000100 */
[----:B------:R-:W3:Y:S01]  /*19da0*/  LDL.LU R118, [R1+0x504] ;  /* 0x0005040001767983 */ /* 0x000ee20000300800 */
[----:B--2---:R-:W-:-:S02]  /*19db0*/  FMUL R26, R4, R39 ;  /* 0x00000027041a7220 */ /* 0x004fc40000400000 */
[----:B------:R-:W-:-:S07]  /*19dc0*/  FMUL R27, R4, R38 ;  /* 0x00000026041b7220 */ /* 0x000fce0000400000 */
[----:B0-----:R-:W-:Y:S01]  /*19dd0*/  HMMA.16816.F32.BF16 R24, R16, R100, R24 ;  /* 0x000000641018723c */ /* 0x001fe20000041818 */
[C---:B----4-:R-:W-:Y:S02]  /*19de0*/  FMUL R20, R5.reuse, R32 ;  /* 0x0000002005147220 */ /* 0x050fe40000400000 */
[----:B------:R-:W2:Y:S01]  /*19df0*/  LDL.LU R32, [R1+0x430] ;  /* 0x0004300001207983 */ /* 0x000ea20000300800 */
[----:B------:R-:W-:-:S03]  /*19e00*/  FMUL R21, R5, R28 ;  /* 0x0000001c05157220 */ /* 0x000fc60000400000 */
[----:B------:R-:W4:Y:S01]  /*19e10*/  LDL.LU R28, [R1+0x434] ;  /* 0x00043400011c7983 */ /* 0x000f220000300800 */
[----:B------:R-:W-:Y:S02]  /*19e20*/  FMUL R22, R4, R15 ;  /* 0x0000000f04167220 */ /* 0x000fe40000400000 */
[----:B------:R-:W-:Y:S11]  /*19e30*/  FADD R7, -R99, R119 ;  /* 0x0000007763077221 */ /* 0x000ff60000000100 */
[----:B------:R-:W-:Y:S02]  /*19e40*/  @!UPT UIADD3 URZ, URZ, URZ, URZ ;  /* 0x0000003f3f3ff290 */ /* 0x000fe4000fffe03f */
[----:B------:R3:W-:Y:S04]  /*19e50*/  STL.64 [R1+0x470], R24 ;  /* 0x0004701801007387 */ /* 0x0007e80000100a00 */
[----:B------:R0:W-:Y:S04]  /*19e60*/  STL.64 [R1+0x478], R26 ;  /* 0x0004781a01007387 */ /* 0x0001e80000100a00 */
[----:B------:R-:W4:Y:S04]  /*19e70*/  LDL.LU R15, [R1+0x438] ;  /* 0x00043800010f7983 */ /* 0x000f280000300800 */
[----:B------:R-:W4:Y:S04]  /*19e80*/  LDL.LU R14, [R1+0x43c] ;  /* 0x00043c00010e7983 */ /* 0x000f280000300800 */
[----:B------:R-:W4:Y:S01]  /*19e90*/  LDL.LU R119, [R1+0x508] ;  /* 0x0005080001777983 */ /* 0x000f220000300800 */
[----:B---3--:R-:W-:-:S03]  /*19ea0*/  FMUL R24, R5, R31 ;  /* 0x0000001f05187220 */ /* 0x008fc60000400000 */
[----:B------:R-:W3:Y:S01]  /*19eb0*/  LDL.LU R31, [R1+0x420] ;  /* 0x00042000011f7983 */ /* 0x000ee20000300800 */
[----:B------:R-:W-:-:S07]  /*19ec0*/  FMUL R23, R4, R37 ;  /* 0x0000002504177220 */ /* 0x000fce0000400000 */
[----:B------:R-:W-:Y:S01]  /*19ed0*/  HMMA.16816.F32.BF16 R20, R16, R102, R20 ;  /* 0x000000661014723c */ /* 0x000fe20000041814 */
[----:B------:R-:W-:Y:S02]  /*19ee0*/  FMUL R25, R5, R30 ;  /* 0x0000001e05197220 */ /* 0x000fe40000400000 */
[----:B------:R-:W3:Y:S11]  /*19ef0*/  LDL.LU R30, [R1+0x424] ;  /* 0x00042400011e7983 */ /* 0x000ef60000300800 */
[----:B------:R-:W-:Y:S09]  /*19f00*/  @!UPT UIADD3 URZ, URZ, URZ, URZ ;  /* 0x0000003f3f3ff290 */ /* 0x000ff2000fffe03f */
[----:B------:R1:W-:Y:S04]  /*19f10*/  STL.64 [R1+0x460], R20 ;  /* 0x0004601401007387 */ /* 0x0003e80000100a00 */
[----:B------:R1:W-:Y:S01]  /*19f20*/  STL.64 [R1+0x468], R22 ;  /* 0x0004681601007387 */ /* 0x0003e20000100a00 */
[----:B0-----:R-:W-:-:S03]  /*19f30*/  FMUL R26, R4, R29 ;  /* 0x0000001d041a7220 */ /* 0x001fc60000400000 */
[----:B------:R-:W3:Y:S01]  /*19f40*/  LDL.LU R29, [R1+0x428] ;  /* 0x00042800011d7983 */ /* 0x000ee20000300800 */
[----:B------:R-:W-:-:S03]  /*19f50*/  FMUL R27, R4, R36 ;  /* 0x00000024041b7220 */ /* 0x000fc60000400000 */
[----:B------:R-:W3:Y:S04]  /*19f60*/  LDL.LU R42, [R1+0x42c] ;  /* 0x00042c00012a7983 */ /* 0x000ee80000300800 */
[----:B------:R-:W-:Y:S01]  /*19f70*/  HMMA.16816.F32.BF16 R24, R16, R104, R24 ;  /* 0x000000681018723c */ /* 0x000fe20000041818 */
[C---:B-1----:R-:W-:Y:S02]  /*19f80*/  FMUL R20, R5.reuse, R35 ;  /* 0x0000002305147220 */ /* 0x042fe40000400000 */
[----:B------:R-:W-:Y:S02]  /*19f90*/  FMUL R21, R5, R34 ;  /* 0x0000002205157220 */ /* 0x000fe40000400000 */
[C---:B------:R-:W-:Y:S02]  /*19fa0*/  FMUL R22, R4.reuse, R33 ;  /* 0x0000002104167220 */ /* 0x040fe40000400000 */
[----:B------:R-:W-:-:S07]  /*19fb0*/  FMUL R23, R4, R13 ;  /* 0x0000000d04177220 */ /* 0x000fce0000400000 */
[----:B------:R-:W-:Y:S09]  /*19fc0*/  HMMA.16816.F32.BF16 R16, R16, R106, R20 ;  /* 0x0000006a1010723c */ /* 0x000ff20000041814 */
[----:B------:R2:W-:Y:S04]  /*19fd0*/  STL.64 [R1+0x450], R24 ;  /* 0x0004501801007387 */ /* 0x0005e80000100a00 */
[----:B------:R0:W-:Y:S04]  /*19fe0*/  STL.64 [R1+0x458], R26 ;  /* 0x0004581a01007387 */ /* 0x0001e80000100a00 */
[----:B------:R-:W3:Y:S06]  /*19ff0*/  LDL.LU R41, [R1+0x410] ;  /* 0x0004100001297983 */ /* 0x000eec0000300800 */
[----:B------:R-:W-:Y:S04]  /*1a000*/  STL.64 [R1+0x440], R16 ;  /* 0x0004401001007387 */ /* 0x000fe80000100a00 */
[----:B------:R-:W-:Y:S04]  /*1a010*/  STL.64 [R1+0x448], R18 ;  /* 0x0004481201007387 */ /* 0x000fe80000100a00 */
[----:B------:R-:W3:Y:S04]  /*1a020*/  LDL.LU R40, [R1+0x414] ;  /* 0x0004140001287983 */ /* 0x000ee80000300800 */
[----:B------:R-:W3:Y:S04]  /*1a030*/  LDL.LU R39, [R1+0x418] ;  /* 0x0004180001277983 */ /* 0x000ee80000300800 */
[----:B------:R-:W3:Y:S04]  /*1a040*/  LDL.LU R38, [R1+0x41c] ;  /* 0x00041c0001267983 */ /* 0x000ee80000300800 */
[----:B------:R-:W3:Y:S04]  /*1a050*/  LDL.LU R37, [R1+0x400] ;  /* 0x0004000001257983 */ /* 0x000ee80000300800 */
[----:B------:R-:W3:Y:S04]  /*1a060*/  LDL.LU R36, [R1+0x404] ;  /* 0x0004040001247983 */ /* 0x000ee80000300800 */
[----:B------:R-:W3:Y:S04]  /*1a070*/  LDL.LU R35, [R1+0x408] ;  /* 0x0004080001237983 */ /* 0x000ee80000300800 */
[----:B------:R-:W3:Y:S01]  /*1a080*/  LDL.LU R34, [R1+0x40c] ;  /* 0x00040c0001227983 */ /* 0x000ee20000300800 */
[----:B------:R-:W-:-:S02]  /*1a090*/  FMUL R6, R6, 1.4426950216293334961 ;  /* 0x3fb8aa3b06067820 */ /* 0x000fc40000400000 */
[----:B------:R-:W-:Y:S01]  /*1a0a0*/  FMUL R7, R7, 1.4426950216293334961 ;  /* 0x3fb8aa3b07077820 */ /* 0x000fe20000400000 */
[----:B------:R-:W1:Y:S03]  /*1a0b0*/  LDSM.16.M88.4 R16, [R120+0x45a00] ;  /* 0x045a00007810783b */ /* 0x000e660000000200 */
[----:B------:R-:W2:Y:S08]  /*1a0c0*/  MUFU.EX2 R6, R6 ;  /* 0x0000000600067308 */ /* 0x000eb00000000800 */
[----:B------:R-:W0:Y:S01]  /*1a0d0*/  MUFU.EX2 R7, R7 ;  /* 0x0000000700077308 */ /* 0x000e220000000800 */
[----:B------:R-:W-:-:S02]  /*1a0e0*/  FADD R13, -R0, R118 ;  /* 0x00000076000d7221 */ /* 0x000fc40000000100 */
[----:B------:R-:W3:Y:S04]  /*1a0f0*/  LDL.LU R118, [R1+0x50c] ;  /* 0x00050c0001767983 */ /* 0x000ee80000300800 */
[----:B------:R-:W3:Y:S01]  /*1a100*/  LDL.LU R33, [R1+0x3f0] ;  /* 0x0003f00001217983 */ /* 0x000ee20000300800 */
[----:B--2---:R-:W-:-:S03]  /*1a110*/  FMUL R24, R6, R32 ;  /* 0x0000002006187220 */ /* 0x004fc60000400000 */
[----:B------:R-:W2:Y:S01]  /*1a120*/  LDL.LU R32, [R1+0x3f4] ;  /* 0x0003f40001207983 */ /* 0x000ea20000300800 */
[----:B----4-:R-:W-:-:S03]  /*1a130*/  FMUL R25, R6, R28 ;  /* 0x0000001c06197220 */ /* 0x010fc60000400000 */
[----:B------:R-:W4:Y:S01]  /*1a140*/  LDL.LU R28, [R1+0x3f8] ;  /* 0x0003f800011c7983 */ /* 0x000f220000300800 */
[----:B0-----:R-:W-:-:S03]  /*1a150*/  FMUL R26, R7, R15 ;  /* 0x0000000f071a7220 */ /* 0x001fc60000400000 */
[----:B------:R-:W4:Y:S01]  /*1a160*/  LDL.LU R15, [R1+0x3fc] ;  /* 0x0003fc00010f7983 */ /* 0x000f220000300800 */
[----:B------:R-:W-:Y:S02]  /*1a170*/  FMUL R27, R7, R14 ;  /* 0x0000000e071b7220 */ /* 0x000fe40000400000 */
[----:B------:R-:W-:Y:S02]  /*1a180*/  FADD R14, -R125, R119 ;  /* 0x000000777d0e7221 */ /* 0x000fe40000000100 */
[----:B------:R-:W4:Y:S01]  /*1a190*/  LDL.LU R119, [R1+0x510] ;  /* 0x0005100001777983 */ /* 0x000f220000300800 */
[----:B---3--:R-:W-:-:S03]  /*1a1a0*/  FMUL R20, R6, R31 ;  /* 0x0000001f06147220 */ /* 0x008fc60000400000 */
[----:B------:R-:W3:Y:S01]  /*1a1b0*/  LDL.LU R31, [R1+0x3e0] ;  /* 0x0003e000011f7983 */ /* 0x000ee20000300800 */
[----:B------:R-:W-:Y:S01]  /*1a1c0*/  HMMA.16816.F32.BF16 R24, R8, R100, R24 ;  /* 0x000000640818723c */ /* 0x000fe20000041818 */
[----:B------:R-:W-:Y:S02]  /*1a1d0*/  FMUL R21, R6, R30 ;  /* 0x0000001e06157220 */ /* 0x000fe40000400000 */
[----:B------:R-:W4:Y:S01]  /*1a1e0*/  LDL.LU R30, [R1+0x3e4] ;  /* 0x0003e400011e7983 */ /* 0x000f220000300800 */
[C---:B------:R-:W-:Y:S02]  /*1a1f0*/  FMUL R22, R7.reuse, R29 ;  /* 0x0000001d07167220 */ /* 0x040fe40000400000 */
[----:B------:R-:W-:-:S07]  /*1a200*/  FMUL R23, R7, R42 ;  /* 0x0000002a07177220 */ /* 0x000fce0000400000 */
[----:B------:R-:W-:Y:S10]  /*1a210*/  HMMA.16816.F32.BF16 R20, R8, R102, R20 ;  /* 0x000000660814723c */ /* 0x000ff40000041814 */
[----:B------:R0:W-:Y:S04]  /*1a220*/  STL.64 [R1+0x430], R24 ;  /* 0x0004301801007387 */ /* 0x0001e80000100a00 */
[----:B------:R0:W-:Y:S04]  /*1a230*/  STL.64 [R1+0x438], R26 ;  /* 0x0004381a01007387 */ /* 0x0001e80000100a00 */
[----:B------:R-:W4:Y:S01]  /*1a240*/  LDL.LU R29, [R1+0x3e8] ;  /* 0x0003e800011d7983 */ /* 0x000f220000300800 */
[----:B------:R-:W-:-:S02]  /*1a250*/  FMUL R13, R13, 1.4426950216293334961 ;  /* 0x3fb8aa3b0d0d7820 */ /* 0x000fc40000400000 */
[C---:B0-----:R-:W-:Y:S02]  /*1a260*/  FMUL R24, R6.reuse, R41 ;  /* 0x0000002906187220 */ /* 0x041fe40000400000 */
[----:B------:R-:W-:Y:S02]  /*1a270*/  FMUL R25, R6, R40 ;  /* 0x0000002806197220 */ /* 0x000fe40000400000 */
[C---:B------:R-:W-:Y:S02]  /*1a280*/  FMUL R26, R7.reuse, R39 ;  /* 0x00000027071a7220 */ /* 0x040fe40000400000 */
[----:B------:R-:W4:Y:S01]  /*1a290*/  LDL.LU R39, [R1+0x3ec] ;  /* 0x0003ec0001277983 */ /* 0x000f220000300800 */
[----:B------:R-:W-:-:S03]  /*1a2a0*/  FMUL R27, R7, R38 ;  /* 0x00000026071b7220 */ /* 0x000fc60000400000 */
[----:B------:R0:W-:Y:S04]  /*1a2b0*/  STL.64 [R1+0x420], R20 ;  /* 0x0004201401007387 */ /* 0x0001e80000100a00 */
[----:B------:R1:W-:Y:S01]  /*1a2c0*/  STL.64 [R1+0x428], R22 ;  /* 0x0004281601007387 */ /* 0x0003e20000100a00 */
[----:B------:R-:W-:Y:S01]  /*1a2d0*/  HMMA.16816.F32.BF16 R24, R8, R104, R24 ;  /* 0x000000680818723c */ /* 0x000fe20000041818 */
[----:B------:R-:W1:Y:S02]  /*1a2e0*/  MUFU.EX2 R13, R13 ;  /* 0x0000000d000d7308 */ /* 0x000e640000000800 */
[----:B------:R-:W4:Y:S01]  /*1a2f0*/  LDL.LU R38, [R1+0x3d0] ;  /* 0x0003d00001267983 */ /* 0x000f220000300800 */
[C---:B0-----:R-:W-:Y:S02]  /*1a300*/  FMUL R20, R6.reuse, R37 ;  /* 0x0000002506147220 */ /* 0x041fe40000400000 */
[----:B------:R-:W-:Y:S01]  /*1a310*/  FMUL R21, R6, R36 ;  /* 0x0000002406157220 */ /* 0x000fe20000400000 */
[----:B------:R-:W4:Y:S01]  /*1a320*/  LDL.LU R37, [R1+0x3d4] ;  /* 0x0003d40001257983 */ /* 0x000f220000300800 */
[----:B-1----:R-:W-:-:S02]  /*1a330*/  FMUL R22, R7, R35 ;  /* 0x0000002307167220 */ /* 0x002fc40000400000 */
[----:B------:R-:W-:-:S07]  /*1a340*/  FMUL R23, R7, R34 ;  /* 0x0000002207177220 */ /* 0x000fce0000400000 */
[----:B------:R-:W-:Y:S06]  /*1a350*/  HMMA.16816.F32.BF16 R20, R8, R106, R20 ;  /* 0x0000006a0814723c */ /* 0x000fec0000041814 */
[----:B------:R0:W-:Y:S04]  /*1a360*/  STL.64 [R1+0x410], R24 ;  /* 0x0004101801007387 */ /* 0x0001e80000100a00 */
[----:B------:R-:W-:Y:S04]  /*1a370*/  STL.64 [R1+0x418], R26 ;  /* 0x0004181a01007387 */ /* 0x000fe80000100a00 */
[----:B------:R-:W4:Y:S01]  /*1a380*/  LDL.LU R36, [R1+0x3d8] ;  /* 0x0003d80001247983 */ /* 0x000f220000300800 */
[----:B0-----:R-:W-:-:S08]  /*1a390*/  FMUL R24, R13, R33 ;  /* 0x000000210d187220 */ /* 0x001fd00000400000 */
[----:B------:R3:W-:Y:S04]  /*1a3a0*/  STL.64 [R1+0x400], R20 ;  /* 0x0004001401007387 */ /* 0x0007e80000100a00 */
[----:B------:R0:W-:Y:S04]  /*1a3b0*/  STL.64 [R1+0x408], R22 ;  /* 0x0004081601007387 */ /* 0x0001e80000100a00 */
[----:B------:R-:W4:Y:S01]  /*1a3c0*/  LDL.LU R35, [R1+0x3dc] ;  /* 0x0003dc0001237983 */ /* 0x000f220000300800 */
[----:B--2---:R-:W-:-:S03]  /*1a3d0*/  FMUL R25, R13, R32 ;  /* 0x000000200d197220 */ /* 0x004fc60000400000 */
[----:B------:R-:W2:Y:S04]  /*1a3e0*/  LDL.LU R34, [R1+0x3c0] ;  /* 0x0003c00001227983 */ /* 0x000ea80000300800 */
[----:B------:R-:W2:Y:S04]  /*1a3f0*/  LDL.LU R33, [R1+0x3c4] ;  /* 0x0003c40001217983 */ /* 0x000ea80000300800 */
[----:B------:R-:W2:Y:S01]  /*1a400*/  LDL.LU R32, [R1+0x3c8] ;  /* 0x0003c80001207983 */ /* 0x000ea20000300800 */
[----:B---3--:R-:W-:-:S03]  /*1a410*/  FMUL R20, R13, R31 ;  /* 0x0000001f0d147220 */ /* 0x008fc60000400000 */
[----:B------:R-:W3:Y:S01]  /*1a420*/  LDL.LU R31, [R1+0x3cc] ;  /* 0x0003cc00011f7983 */ /* 0x000ee20000300800 */
[----:B------:R-:W-:-:S06]  /*1a430*/  FMUL R14, R14, 1.4426950216293334961 ;  /* 0x3fb8aa3b0e0e7820 */ /* 0x000fcc0000400000 */
[----:B------:R-:W1:Y:S01]  /*1a440*/  MUFU.EX2 R14, R14 ;  /* 0x0000000e000e7308 */ /* 0x000e620000000800 */
[----:B----4-:R-:W-:Y:S02]  /*1a450*/  FMUL R21, R13, R30 ;  /* 0x0000001e0d157220 */ /* 0x010fe40000400000 */
[C---:B-1----:R-:W-:Y:S02]  /*1a460*/  FMUL R26, R14.reuse, R28 ;  /* 0x0000001c0e1a7220 */ /* 0x042fe40000400000 */
[----:B------:R-:W-:-:S07]  /*1a470*/  FMUL R27, R14, R15 ;  /* 0x0000000f0e1b7220 */ /* 0x000fce0000400000 */
[----:B------:R-:W-:Y:S01]  /*1a480*/  HMMA.16816.F32.BF16 R24, R16, R100, R24 ;  /* 0x000000641018723c */ /* 0x000fe20000041818 */
[----:B------:R-:W-:Y:S02]  /*1a490*/  FADD R8, -R124, R118 ;  /* 0x000000767c087221 */ /* 0x000fe40000000100 */
[----:B------:R-:W4:Y:S01]  /*1a4a0*/  LDL.LU R118, [R1+0x514] ;  /* 0x0005140001767983 */ /* 0x000f220000300800 */
[----:B0-----:R-:W-:Y:S11]  /*1a4b0*/  FMUL R22, R14, R29 ;  /* 0x0000001d0e167220 */ /* 0x001ff60000400000 */
[----:B------:R-:W-:Y:S08]  /*1a4c0*/  @!UPT UIADD3 URZ, URZ, URZ, URZ ;  /* 0x0000003f3f3ff290 */ /* 0x000ff0000fffe03f */
[----:B------:R0:W-:Y:S04]  /*1a4d0*/  STL.64 [R1+0x3f0], R24 ;  /* 0x0003f01801007387 */ /* 0x0001e80000100a00 */
[----:B------:R1:W-:Y:S01]  /*1a4e0*/  STL.64 [R1+0x3f8], R26 ;  /* 0x0003f81a01007387 */ /* 0x0003e20000100a00 */
[----:B------:R-:W-:-:S03]  /*1a4f0*/  FADD R28, -R123, R119 ;  /* 0x000000777b1c7221 */ /* 0x000fc60000000100 */
[----:B------:R-:W4:Y:S04]  /*1a500*/  LDL.LU R48, [R1+0x3b0] ;  /* 0x0003b00001307983 */ /* 0x000f280000300800 */
[----:B------:R-:W4:Y:S04]  /*1a510*/  LDL.LU R47, [R1+0x3b4] ;  /* 0x0003b400012f7983 */ /* 0x000f280000300800 */
[----:B------:R-:W4:Y:S04]  /*1a520*/  LDL.LU R30, [R1+0x3b8] ;  /* 0x0003b800011e7983 */ /* 0x000f280000300800 */
[----:B------:R-:W4:Y:S04]  /*1a530*/  LDL.LU R29, [R1+0x3bc] ;  /* 0x0003bc00011d7983 */ /* 0x000f280000300800 */
[----:B------:R-:W4:Y:S04]  /*1a540*/  LDL.LU R119, [R1+0x518] ;  /* 0x0005180001777983 */ /* 0x000f280000300800 */
[----:B------:R-:W4:Y:S04]  /*1a550*/  LDL.LU R46, [R1+0x3a0] ;  /* 0x0003a000012e7983 */ /* 0x000f280000300800 */
[----:B------:R-:W4:Y:S01]  /*1a560*/  LDL.LU R45, [R1+0x3a4] ;  /* 0x0003a400012d7983 */ /* 0x000f220000300800 */
[----:B------:R-:W-:-:S07]  /*1a570*/  FMUL R23, R14, R39 ;  /* 0x000000270e177220 */ /* 0x000fce0000400000 */
[----:B------:R-:W-:Y:S01]  /*1a580*/  HMMA.16816.F32.BF16 R20, R16, R102, R20 ;  /* 0x000000661014723c */ /* 0x000fe20000041814 */
[C---:B0-----:R-:W-:Y:S02]  /*1a590*/  FMUL R24, R13.reuse, R38 ;  /* 0x000000260d187220 */ /* 0x041fe40000400000 */
[----:B------:R-:W-:Y:S11]  /*1a5a0*/  FMUL R25, R13, R37 ;  /* 0x000000250d197220 */ /* 0x000ff60000400000 */
[----:B------:R-:W-:Y:S09]  /*1a5b0*/  @!UPT UIADD3 URZ, URZ, URZ, URZ ;  /* 0x0000003f3f3ff290 */ /* 0x000ff2000fffe03f */
[----:B------:R2:W-:Y:S04]  /*1a5c0*/  STL.64 [R1+0x3e0], R20 ;  /* 0x0003e01401007387 */ /* 0x0005e80000100a00 */
[----:B------:R0:W-:Y:S04]  /*1a5d0*/  STL.64 [R1+0x3e8], R22 ;  /* 0x0003e81601007387 */ /* 0x0001e80000100a00 */
[----:B------:R-:W4:Y:S01]  /*1a5e0*/  LDL.LU R44, [R1+0x3a8] ;  /* 0x0003a800012c7983 */ /* 0x000f220000300800 */
[----:B-1----:R-:W-:-:S03]  /*1a5f0*/  FMUL R26, R14, R36 ;  /* 0x000000240e1a7220 */ /* 0x002fc60000400000 */
[----:B------:R-:W4:Y:S04]  /*1a600*/  LDL.LU R43, [R1+0x3ac] ;  /* 0x0003ac00012b7983 */ /* 0x000f280000300800 */
[----:B------:R-:W4:Y:S04]  /*1a610*/  LDL.LU R42, [R1+0x390] ;  /* 0x00039000012a7983 */ /* 0x000f280000300800 */
[----:B------:R-:W4:Y:S04]  /*1a620*/  LDL.LU R41, [R1+0x394] ;  /* 0x0003940001297983 */ /* 0x000f280000300800 */
[----:B------:R-:W4:Y:S04]  /*1a630*/  LDL.LU R40, [R1+0x398] ;  /* 0x0003980001287983 */ /* 0x000f280000300800 */
[----:B------:R-:W4:Y:S01]  /*1a640*/  LDL.LU R39, [R1+0x39c] ;  /* 0x00039c0001277983 */ /* 0x000f220000300800 */
[----:B------:R-:W-:-:S03]  /*1a650*/  FMUL R27, R14, R35 ;  /* 0x000000230e1b7220 */ /* 0x000fc60000400000 */
[----:B------:R-:W4:Y:S01]  /*1a660*/  LDL.LU R38, [R1+0x380] ;  /* 0x0003800001267983 */ /* 0x000f220000300800 */
[----:B--2---:R-:W-:-:S03]  /*1a670*/  FMUL R20, R13, R34 ;  /* 0x000000220d147220 */ /* 0x004fc60000400000 */
[----:B------:R-:W2:Y:S01]  /*1a680*/  LDL.LU R37, [R1+0x384] ;  /* 0x0003840001257983 */ /* 0x000ea20000300800 */
[----:B------:R-:W-:Y:S01]  /*1a690*/  HMMA.16816.F32.BF16 R24, R16, R104, R24 ;  /* 0x000000681018723c */ /* 0x000fe20000041818 */
[----:B------:R-:W-:Y:S02]  /*1a6a0*/  FMUL R21, R13, R33 ;  /* 0x000000210d157220 */ /* 0x000fe40000400000 */
[C---:B0-----:R-:W-:Y:S11]  /*1a6b0*/  FMUL R22, R14.reuse, R32 ;  /* 0x000000200e167220 */ /* 0x041ff60000400000 */
[----:B------:R-:W-:Y:S09]  /*1a6c0*/  @!UPT UIADD3 URZ, URZ, URZ, URZ ;  /* 0x0000003f3f3ff290 */ /* 0x000ff2000fffe03f */
[----:B------:R-:W-:Y:S04]  /*1a6d0*/  STL.64 [R1+0x3d0], R24 ;  /* 0x0003d01801007387 */ /* 0x000fe80000100a00 */
[----:B------:R-:W-:Y:S04]  /*1a6e0*/  STL.64 [R1+0x3d8], R26 ;  /* 0x0003d81a01007387 */ /* 0x000fe80000100a00 */
[----:B------:R-:W2:Y:S04]  /*1a6f0*/  LDL.LU R36, [R1+0x388] ;  /* 0x0003880001247983 */ /* 0x000ea80000300800 */
[----:B------:R-:W2:Y:S04]  /*1a700*/  LDL.LU R35, [R1+0x38c] ;  /* 0x00038c0001237983 */ /* 0x000ea80000300800 */
[----:B------:R-:W2:Y:S04]  /*1a710*/  LDL.LU R34, [R1+0x370] ;  /* 0x0003700001227983 */ /* 0x000ea80000300800 */
[----:B------:R-:W2:Y:S01]  /*1a720*/  LDL.LU R33, [R1+0x374] ;  /* 0x0003740001217983 */ /* 0x000ea20000300800 */
[----:B---3--:R-:W-:-:S07]  /*1a730*/  FMUL R23, R14, R31 ;  /* 0x0000001f0e177220 */ /* 0x008fce0000400000 */
[----:B------:R-:W-:Y:S11]  /*1a740*/  HMMA.16816.F32.BF16 R16, R16, R106, R20 ;  /* 0x0000006a1010723c */ /* 0x000ff60000041814 */
[----:B------:R-:W-:Y:S11]  /*1a750*/  @!UPT UIADD3 URZ, URZ, URZ, URZ ;  /* 0x0000003f3f3ff290 */ /* 0x000ff6000fffe03f */
[----:B------:R-:W-:Y:S01]  /*1a760*/  @!UPT UIADD3 URZ, URZ, URZ, URZ ;  /* 0x0000003f3f3ff290 */ /* 0x000fe2000fffe03f */
[----:B------:R-:W-:Y:S04]  /*1a770*/  STL.64 [R1+0x3c0], R16 ;  /* 0x0003c01001007387 */ /* 0x000fe80000100a00 */
[----:B------:R-:W-:Y:S04]  /*1a780*/  STL.64 [R1+0x3c8], R18 ;  /* 0x0003c81201007387 */ /* 0x000fe80000100a00 */
[----:B------:R-:W3:Y:S04]  /*1a790*/  LDL.LU R32, [R1+0x378] ;  /* 0x0003780001207983 */ /* 0x000ee80000300800 */
[----:B------:R-:W3:Y:S01]  /*1a7a0*/  LDL.LU R31, [R1+0x37c] ;  /* 0x00037c00011f7983 */ /* 0x000ee20000300800 */
[----:B------:R-:W-:-:S03]  /*1a7b0*/  FMUL R15, R8, 1.4426950216293334961 ;  /* 0x3fb8aa3b080f7820 */ /* 0x000fc60000400000 */
[----:B------:R-:W0:Y:S01]  /*1a7c0*/  LDSM.16.M88.4 R8, [R120+0x45c00] ;  /* 0x045c00007808783b */ /* 0x000e220000000200 */
[----:B------:R-:W-:Y:S02]  /*1a7d0*/  FMUL R28, R28, 1.4426950216293334961 ;  /* 0x3fb8aa3b1c1c7820 */ /* 0x000fe40000400000 */
[----:B------:R-:W1:Y:S01]  /*1a7e0*/  MUFU.EX2 R15, R15 ;  /* 0x0000000f000f7308 */ /* 0x000e620000000800 */
[----:B----4-:R-:W-:Y:S01]  /*1a7f0*/  FADD R20, -R122, R118 ;  /* 0x000000767a147221 */ /* 0x010fe20000000100 */
[----:B------:R4:W0:Y:S06]  /*1a800*/  LDSM.16.M88.4 R16, [R120+0x45e00] ;  /* 0x045e00007810783b */ /* 0x00082c0000000200 */
[----:B------:R-:W4:Y:S02]  /*1a810*/  MUFU.EX2 R28, R28 ;  /* 0x0000001c001c7308 */ /* 0x000f240000000800 */
[----:B----4-:R-:W4:Y:S01]  /*1a820*/  LDL.LU R120, [R1+0x854] ;  /* 0x0008540001787983 */ /* 0x010f220000300800 */
[----:B-1----:R-:W-:-:S02]  /*1a830*/  FMUL R24, R15, R48 ;  /* 0x000000300f187220 */ /* 0x002fc40000400000 */
[C---:B------:R-:W-:Y:S02]  /*1a840*/  FMUL R25, R15.reuse, R47 ;  /* 0x0000002f0f197220 */ /* 0x040fe40000400000 */
[C---:B------:R-:W-:Y:S02]  /*1a850*/  FMUL R26, R28.reuse, R30 ;  /* 0x0000001e1c1a7220 */ /* 0x040fe40000400000 */
[----:B------:R-:W-:Y:S02]  /*1a860*/  FMUL R27, R28, R29 ;  /* 0x0000001d1c1b7220 */ /* 0x000fe40000400000 */
[----:B------:R-:W-:Y:S02]  /*1a870*/  FMUL R29, R20, 1.4426950216293334961 ;  /* 0x3fb8aa3b141d7820 */ /* 0x000fe40000400000 */
[C---:B------:R-:W-:Y:S02]  /*1a880*/  FMUL R20, R15.reuse, R46 ;  /* 0x0000002e0f147220 */ /* 0x040fe40000400000 */
[----:B------:R-:W-:Y:S01]  /*1a890*/  FMUL R21, R15, R45 ;  /* 0x0000002d0f157220 */ /* 0x000fe20000400000 */
[----:B0-----:R-:W-:Y:S01]  /*1a8a0*/  HMMA.16816.F32.BF16 R24, R8, R100, R24 ;  /* 0x000000640818723c */ /* 0x001fe20000041818 */
[----:B------:R-:W-:-:S04]  /*1a8b0*/  FADD R30, -R121, R119 ;  /* 0x00000077791e7221 */ /* 0x000fc80000000100 */
[----:B------:R-:W-:Y:S01]  /*1a8c0*/  FMUL R30, R30, 1.4426950216293334961 ;  /* 0x3fb8aa3b1e1e7820 */ /* 0x000fe20000400000 */
[----:B------:R-:W0:Y:S08]  /*1a8d0*/  MUFU.EX2 R29, R29 ;  /* 0x0000001d001d7308 */ /* 0x000e300000000800 */
[----:B------:R-:W3:Y:S09]  /*1a8e0*/  MUFU.EX2 R30, R30 ;  /* 0x0000001e001e7308 */ /* 0x000ef20000000800 */
[----:B------:R1:W-:Y:S01]  /*1a8f0*/  STL.64 [R1+0x3b0], R24 ;  /* 0x0003b01801007387 */ /* 0x0003e20000100a00 */
[----:B------:R-:W-:-:S02]  /*1a900*/  FMUL R22, R28, R44 ;  /* 0x0000002c1c167220 */ /* 0x000fc40000400000 */
[----:B------:R-:W-:-:S07]  /*1a910*/  FMUL R23, R28, R43 ;  /* 0x0000002b1c177220 */ /* 0x000fce0000400000 */
[C---:B------:R-:W-:Y:S01]  /*1a920*/  HMMA.16816.F32.BF16 R20, R8.reuse, R102, R20 ;  /* 0x000000660814723c */ /* 0x040fe20000041814 */
[----:B------:R0:W-:Y:S01]  /*1a930*/  STL.64 [R1+0x3b8], R26 ;  /* 0x0003b81a01007387 */ /* 0x0001e20000100a00 */
[C---:B-1----:R-:W-:Y:S02]  /*1a940*/  FMUL R24, R15.reuse, R42 ;  /* 0x0000002a0f187220 */ /* 0x042fe40000400000 */
[C---:B------:R-:W-:Y:S02]  /*1a950*/  FMUL R25, R15.reuse, R41 ;  /* 0x000000290f197220 */ /* 0x040fe40000400000 */
[C---:B0-----:R-:W-:Y:S02]  /*1a960*/  FMUL R26, R28.reuse, R40 ;  /* 0x000000281c1a7220 */ /* 0x041fe40000400000 */
[C---:B------:R-:W-:Y:S11]  /*1a970*/  FMUL R27, R28.reuse, R39 ;  /* 0x000000271c1b7220 */ /* 0x040ff60000400000 */
[----:B------:R-:W-:Y:S04]  /*1a980*/  @!UPT UIADD3 URZ, URZ, URZ, URZ ;  /* 0x0000003f3f3ff290 */ /* 0x000fe8000fffe03f */
[----:B------:R0:W-:Y:S04]  /*1a990*/  STL.64 [R1+0x3a0], R20 ;  /* 0x0003a01401007387 */ /* 0x0001e80000100a00 */
[----:B------:R1:W-:Y:S01]  /*1a9a0*/  STL.64 [R1+0x3a8], R22 ;  /* 0x0003a81601007387 */ /* 0x0003e20000100a00 */
[----:B------:R-:W-:Y:S01]  /*1a9b0*/  HMMA.16816.F32.BF16 R24, R8, R104, R24 ;  /* 0x000000680818723c */ /* 0x000fe20000041818 */
[C---:B0-----:R-:W-:Y:S02]  /*1a9c0*/  FMUL R20, R15.reuse, R38 ;  /* 0x000000260f147220 */ /* 0x041fe40000400000 */
[----:B--2---:R-:W-:Y:S02]  /*1a9d0*/  FMUL R21, R15, R37 ;  /* 0x000000250f157220 */ /* 0x004fe40000400000 */
[----:B-1----:R-:W-:-:S02]  /*1a9e0*/  FMUL R22, R28, R36 ;  /* 0x000000241c167220 */ /* 0x002fc40000400000 */
[----:B------:R-:W-:-:S07]  /*1a9f0*/  FMUL R23, R28, R35 ;  /* 0x000000231c177220 */ /* 0x000fce0000400000 */
[----:B------:R-:W-:Y:S07]  /*1aa00*/  HMMA.16816.F32.BF16 R20, R8, R106, R20 ;  /* 0x0000006a0814723c */ /* 0x000fee0000041814 */
[C---:B------:R-:W-:Y:S02]  /*1aa10*/  FMUL R8, R29.reuse, R34 ;  /* 0x000000221d087220 */ /* 0x040fe40000400000 */
[----:B------:R-:W-:Y:S01]  /*1aa20*/  FMUL R9, R29, R33 ;  /* 0x000000211d097220 */ /* 0x000fe20000400000 */
[----:B------:R-:W-:Y:S04]  /*1aa30*/  STL.64 [R1+0x390], R24 ;  /* 0x0003901801007387 */ /* 0x000fe80000100a00 */
[----:B------:R0:W-:Y:S09]  /*1aa40*/  STL.64 [R1+0x398], R26 ;  /* 0x0003981a01007387 */ /* 0x0001f20000100a00 */
[----:B------:R-:W-:Y:S04]  /*1aa50*/  STL.64 [R1+0x380], R20 ;  /* 0x0003801401007387 */ /* 0x000fe80000100a00 */
[----:B------:R1:W-:Y:S04]  /*1aa60*/  STL.64 [R1+0x388], R22 ;  /* 0x0003881601007387 */ /* 0x0003e80000100a00 */
[----:B------:R-:W2:Y:S04]  /*1aa70*/  LDL.LU R54, [R1+0x360] ;  /* 0x0003600001367983 */ /* 0x000ea80000300800 */
[----:B------:R-:W4:Y:S01]  /*1aa80*/  LDL.LU R51, [R1+0x364] ;  /* 0x0003640001337983 */ /* 0x000f220000300800 */
[----:B---3--:R-:W-:-:S02]  /*1aa90*/  FMUL R10, R30, R32 ;  /* 0x000000201e0a7220 */ /* 0x008fc40000400000 */
[----:B------:R-:W-:-:S07]  /*1aaa0*/  FMUL R11, R30, R31 ;  /* 0x0000001f1e0b7220 */ /* 0x000fce0000400000 */
[----:B------:R-:W-:Y:S11]  /*1aab0*/  HMMA.16816.F32.BF16 R8, R16, R100, R8 ;  /* 0x000000641008723c */ /* 0x000ff60000041808 */
[----:B------:R-:W-:Y:S11]  /*1aac0*/  @!UPT UIADD3 URZ, URZ, URZ, URZ ;  /* 0x0000003f3f3ff290 */ /* 0x000ff6000fffe03f */
[----:B------:R-:W-:Y:S01]  /*1aad0*/  @!UPT UIADD3 URZ, URZ, URZ, URZ ;  /* 0x0000003f3f3ff290 */ /* 0x000fe2000fffe03f */
[----:B------:R2:W-:Y:S04]  /*1aae0*/  STL.64 [R1+0x370], R8 ;  /* 0x0003700801007387 */ /* 0x0005e80000100a00 */
[----:B------:R3:W-:Y:S04]  /*1aaf0*/  STL.64 [R1+0x378], R10 ;  /* 0x0003780a01007387 */ /* 0x0007e80000100a00 */
[----:B------:R-:W3:Y:S04]  /*1ab00*/  LDL.LU R53, [R1+0x368] ;  /* 0x0003680001357983 */ /* 0x000ee80000300800 */
        /* <DEDUP_REMOVED lines=18> */
[----:B0-----:R-:W3:Y:S04]  /*1ac30*/  LDL.LU R27, [R1+0x34c] ;  /* 0x00034c00011b7983 */ /* 0x001ee80000300800 */
[----:B------:R-:W3:Y:S04]  /*1ac40*/  LDL.LU R34, [R1+0x20c] ;  /* 0x00020c0001227983 */ /* 0x000ee80000300800 */
[----:B------:R-:W3:Y:S04]  /*1ac50*/  LDL.LU R26, [R1+0x60c] ;  /* 0x00060c00011a7983 */ /* 0x000ee80000300800 */
[----:B------:R-:W3:Y:S04]  /*1ac60*/  LDL.LU R35, [R1+0x208] ;  /* 0x0002080001237983 */ /* 0x000ee80000300800 */
[----:B------:R-:W3:Y:S04]  /*1ac70*/  LDL.LU R25, [R1+0x610] ;  /* 0x0006100001197983 */ /* 0x000ee80000300800 */
[----:B------:R-:W3:Y:S04]  /*1ac80*/  LDL.LU R31, [R1+0x204] ;  /* 0x00020400011f7983 */ /* 0x000ee80000300800 */
[----:B------:R-:W3:Y:S04]  /*1ac90*/  LDL.LU R24, [R1+0x614] ;  /* 0x0006140001187983 */ /* 0x000ee80000300800 */
[----:B------:R-:W3:Y:S04]  /*1aca0*/  LDL.LU R117, [R1+0x1c0] ;  /* 0x0001c00001757983 */ /* 0x000ee80000300800 */
[----:B-1----:R-:W3:Y:S04]  /*1acb0*/  LDL.LU R23, [R1+0x618] ;  /* 0x0006180001177983 */ /* 0x002ee80000300800 */
[----:B------:R-:W3:Y:S04]  /*1acc0*/  LDL.LU R118, [R1+0x1bc] ;  /* 0x0001bc0001767983 */ /* 0x000ee80000300800 */
[----:B------:R-:W3:Y:S04]  /*1acd0*/  LDL.LU R22, [R1+0x61c] ;  /* 0x00061c0001167983 */ /* 0x000ee80000300800 */
[----:B------:R-:W3:Y:S04]  /*1ace0*/  LDL.LU R119, [R1+0x1b8] ;  /* 0x0001b80001777983 */ /* 0x000ee80000300800 */
[----:B------:R-:W3:Y:S01]  /*1acf0*/  LDL.LU R21, [R1+0x718] ;  /* 0x0007180001157983 */ /* 0x000ee20000300800 */
[----:B--2---:R-:W-:-:S02]  /*1ad00*/  FMUL R8, R29, R54 ;  /* 0x000000361d087220 */ /* 0x004fc40000400000 */
[----:B----4-:R-:W-:Y:S02]  /*1ad10*/  FMUL R9, R29, R51 ;  /* 0x000000331d097220 */ /* 0x010fe40000400000 */
[C---:B---3--:R-:W-:Y:S02]  /*1ad20*/  FMUL R10, R30.reuse, R53 ;  /* 0x000000351e0a7220 */ /* 0x048fe40000400000 */
[----:B------:R-:W-:-:S07]  /*1ad30*/  FMUL R11, R30, R52 ;  /* 0x000000341e0b7220 */ /* 0x000fce0000400000 */
[----:B------:R-:W-:Y:S11]  /*1ad40*/  HMMA.16816.F32.BF16 R8, R16, R102, R8 ;  /* 0x000000661008723c */ /* 0x000ff60000041808 */
[----:B------:R-:W-:Y:S11]  /*1ad50*/  @!UPT UIADD3 URZ, URZ, URZ, URZ ;  /* 0x0000003f3f3ff290 */ /* 0x000ff6000fffe03f */
[----:B------:R-:W-:Y:S01]  /*1ad60*/  @!UPT UIADD3 URZ, URZ, URZ, URZ ;  /* 0x0000003f3f3ff290 */ /* 0x000fe2000fffe03f */
[----:B------:R0:W-:Y:S04]  /*1ad70*/  STL.64 [R1+0x360], R8 ;  /* 0x0003600801007387 */ /* 0x0001e80000100a00 */
[----:B------:R1:W-:Y:S01]  /*1ad80*/  STL.64 [R1+0x368], R10 ;  /* 0x0003680a01007387 */ /* 0x0003e20000100a00 */
[C---:B0-----:R-:W-:Y:S02]  /*1ad90*/  FMUL R8, R29.reuse, R50 ;  /* 0x000000321d087220 */ /* 0x041fe40000400000 */
[----:B------:R-:W-:Y:S02]  /*1ada0*/  FMUL R9, R29, R49 ;  /* 0x000000311d097220 */ /* 0x000fe40000400000 */
[C---:B-1----:R-:W-:Y:S02]  /*1adb0*/  FMUL R10, R30.reuse, R48 ;  /* 0x000000301e0a7220 */ /* 0x042fe40000400000 */
[----:B------:R-:W-:-:S02]  /*1adc0*/  FMUL R11, R30, R45 ;  /* 0x0000002d1e0b7220 */ /* 0x000fc40000400000 */
[----:B------:R-:W-:Y:S02]  /*1add0*/  FFMA R41, R5, R41, R47 ;  /* 0x0000002905297223 */ /* 0x000fe4000000002f */
[----:B------:R-:W-:Y:S02]  /*1ade0*/  FFMA R40, R4, R40, R42 ;  /* 0x0000002804287223 */ /* 0x000fe4000000002a */
[----:B------:R-:W-:Y:S01]  /*1adf0*/  FFMA R38, R6, R38, R43 ;  /* 0x0000002606267223 */ /* 0x000fe2000000002b */
[----:B------:R-:W-:Y:S01]  /*1ae00*/  HMMA.16816.F32.BF16 R8, R16, R104, R8 ;  /* 0x000000681008723c */ /* 0x000fe20000041808 */
[----:B------:R-:W-:Y:S02]  /*1ae10*/  FFMA R37, R7, R37, R39 ;  /* 0x0000002507257223 */ /* 0x000fe40000000027 */
[C---:B------:R-:W-:Y:S02]  /*1ae20*/  FMUL R4, R29.reuse, R36 ;  /* 0x000000241d047220 */ /* 0x040fe40000400000 */
[----:B------:R-:W-:-:S02]  /*1ae30*/  FMUL R5, R29, R33 ;  /* 0x000000211d057220 */ /* 0x000fc40000400000 */
[C---:B------:R-:W-:Y:S02]  /*1ae40*/  FMUL R6, R30.reuse, R32 ;  /* 0x000000201e067220 */ /* 0x040fe40000400000 */
[----:B------:R-:W-:Y:S02]  /*1ae50*/  FMUL R7, R30, R27 ;  /* 0x0000001b1e077220 */ /* 0x000fe40000400000 */
[----:B------:R-:W-:-:S05]  /*1ae60*/  FFMA R44, R12, R44, R46 ;  /* 0x0000002c0c2c7223 */ /* 0x000fca000000002e */
[----:B------:R-:W-:Y:S01]  /*1ae70*/  HMMA.16816.F32.BF16 R4, R16, R106, R4 ;  /* 0x0000006a1004723c */ /* 0x000fe20000041804 */
[----:B------:R-:W-:Y:S01]  /*1ae80*/  STL [R1+0x5f8], R44 ;  /* 0x0005f82c01007387 */ /* 0x000fe20000100800 */
[----:B------:R-:W-:-:S03]  /*1ae90*/  FFMA R26, R13, R26, R34 ;  /* 0x0000001a0d1a7223 */ /* 0x000fc60000000022 */
[----:B------:R-:W-:Y:S04]  /*1aea0*/  STL [R1+0x5fc], R41 ;  /* 0x0005fc2901007387 */ /* 0x000fe80000100800 */
[----:B------:R-:W-:Y:S01]  /*1aeb0*/  STL [R1+0x600], R40 ;  /* 0x0006002801007387 */ /* 0x000fe20000100800 */
[----:B------:R-:W-:-:S03]  /*1aec0*/  FFMA R25, R14, R25, R35 ;  /* 0x000000190e197223 */ /* 0x000fc60000000023 */
[----:B------:R-:W-:Y:S04]  /*1aed0*/  STL [R1+0x604], R38 ;  /* 0x0006042601007387 */ /* 0x000fe80000100800 */
[----:B------:R-:W-:Y:S01]  /*1aee0*/  STL [R1+0x608], R37 ;  /* 0x0006082501007387 */ /* 0x000fe20000100800 */
[----:B------:R-:W-:-:S03]  /*1aef0*/  FFMA R24, R15, R24, R31 ;  /* 0x000000180f187223 */ /* 0x000fc6000000001f */
[----:B------:R-:W-:Y:S01]  /*1af00*/  STL.64 [R1+0x350], R8 ;  /* 0x0003500801007387 */ /* 0x000fe20000100a00 */
[----:B------:R-:W-:-:S03]  /*1af10*/  FFMA R23, R28, R23, R117 ;  /* 0x000000171c177223 */ /* 0x000fc60000000075 */
[----:B------:R-:W-:Y:S04]  /*1af20*/  STL.64 [R1+0x358], R10 ;  /* 0x0003580a01007387 */ /* 0x000fe80000100a00 */
[----:B------:R-:W-:Y:S01]  /*1af30*/  STL [R1+0x60c], R26 ;  /* 0x00060c1a01007387 */ /* 0x000fe20000100800 */
[----:B------:R-:W-:-:S03]  /*1af40*/  FFMA R22, R29, R22, R118 ;  /* 0x000000161d167223 */ /* 0x000fc60000000076 */
[----:B------:R-:W-:Y:S04]  /*1af50*/  STL [R1+0x610], R25 ;  /* 0x0006101901007387 */ /* 0x000fe80000100800 */
[----:B------:R-:W-:Y:S01]  /*1af60*/  STL [R1+0x614], R24 ;  /* 0x0006141801007387 */ /* 0x000fe20000100800 */
[----:B------:R-:W-:-:S03]  /*1af70*/  FFMA R21, R30, R21, R119 ;  /* 0x000000151e157223 */ /* 0x000fc60000000077 */
[----:B------:R-:W-:Y:S04]  /*1af80*/  STL [R1+0x618], R23 ;  /* 0x0006181701007387 */ /* 0x000fe80000100800 */
[----:B------:R0:W5:Y:S04]  /*1af90*/  LDL R117, [R1+0x19c] ;  /* 0x00019c0001757983 */ /* 0x0001680000100800 */
[----:B------:R-:W-:Y:S04]  /*1afa0*/  STL [R1+0x61c], R22 ;  /* 0x00061c1601007387 */ /* 0x000fe80000100800 */
[----:B------:R-:W-:Y:S04]  /*1afb0*/  STL [R1+0x718], R21 ;  /* 0x0007181501007387 */ /* 0x000fe80000100800 */
[----:B------:R1:W-:Y:S04]  /*1afc0*/  STL.64 [R1+0x340], R4 ;  /* 0x0003400401007387 */ /* 0x0003e80000100a00 */
[----:B------:R-:W-:Y:S04]  /*1afd0*/  STL.64 [R1+0x348], R6 ;  /* 0x0003480601007387 */ /* 0x000fe80000100a00 */
[----:B------:R0:W5:Y:S04]  /*1afe0*/  LDL R118, [R1+0x198] ;  /* 0x0001980001767983 */ /* 0x0001680000100800 */
[----:B-1----:R-:W2:Y:S04]  /*1aff0*/  LDL R5, [R1+0x190] ;  /* 0x0001900001057983 */ /* 0x002ea80000100800 */
[----:B------:R-:W3:Y:S04]  /*1b000*/  LDL R4, [R1+0x18c] ;  /* 0x00018c0001047983 */ /* 0x000ee80000100800 */
[----:B------:R0:W5:Y:S04]  /*1b010*/  LDL R119, [R1+0x194] ;  /* 0x0001940001777983 */ /* 0x0001680000100800 */
[----:B--2---:R1:W-:Y:S04]  /*1b020*/  STL [R1], R5 ;  /* 0x0000000501007387 */ /* 0x0043e80000100800 */
[----:B-1----:R-:W2:Y:S04]  /*1b030*/  LDL R5, [R1+0x188] ;  /* 0x0001880001057983 */ /* 0x002ea80000100800 */
[----:B---3--:R1:W-:Y:S04]  /*1b040*/  STL [R1+0xe0], R4 ;  /* 0x0000e00401007387 */ /* 0x0083e80000100800 */
[----:B-1----:R-:W3:Y:S04]  /*1b050*/  LDL R4, [R1+0x184] ;  /* 0x0001840001047983 */ /* 0x002ee80000100800 */
[----:B--2---:R1:W-:Y:S04]  /*1b060*/  STL [R1+0xe4], R5 ;  /* 0x0000e40501007387 */ /* 0x0043e80000100800 */
        /* <DEDUP_REMOVED lines=27> */
[----:B------:R-:W1:Y:S01]  /*1b220*/  S2R R51, SR_CTAID.X ;  /* 0x0000000000337919 */ /* 0x000e620000002500 */
[----:B------:R-:W-:Y:S01]  /*1b230*/  IMAD.MOV.U32 R6, RZ, RZ, R116 ;  /* 0x000000ffff067224 */ /* 0x000fe200078e0074 */
[----:B------:R-:W-:Y:S01]  /*1b240*/  UIADD3 UR4, UP0, UR4, 0x10, URZ ;  /* 0x0000001004047890 */ /* 0x000fe2000ff1e03f */
[----:B------:R-:W-:-:S03]  /*1b250*/  IMAD.MOV.U32 R20, RZ, RZ, 0x10 ;  /* 0x00000010ff147424 */ /* 0x000fc600078e00ff */
[----:B------:R-:W-:Y:S01]  /*1b260*/  UIADD3.X UR5, URZ, UR5, URZ, UP0, !UPT ;  /* 0x000000053f057290 */ /* 0x000fe200087fe43f */
[C---:B------:R-:W-:Y:S02]  /*1b270*/  IMAD R3, R20.reuse, c[0x0][0x1b4], R3 ;  /* 0x00006d0014037a24 */ /* 0x040fe400078e0203 */
[----:B------:R-:W-:-:S03]  /*1b280*/  IMAD R120, R20, c[0x0][0x1a4], R120 ;  /* 0x0000690014787a24 */ /* 0x000fc600078e0278 */
[----:B------:R-:W-:Y:S01]  /*1b290*/  IMAD.U32 R20, RZ, RZ, UR5 ;  /* 0x00000005ff147e24 */ /* 0x000fe2000f8e00ff */
[----:B-1----:R-:W-:-:S04]  /*1b2a0*/  SHF.L.U32 R51, R51, 0x8, RZ ;  /* 0x0000000833337819 */ /* 0x002fc800000006ff */
[----:B------:R-:W-:-:S04]  /*1b2b0*/  IADD3 R51, R51, 0x100, RZ ;  /* 0x0000010033337810 */ /* 0x000fc80007ffe0ff */
[----:B------:R-:W-:-:S04]  /*1b2c0*/  ISETP.LE.U32.AND P1, PT, R51, UR4, PT ;  /* 0x0000000433007c0c */ /* 0x000fc8000bf23070 */
[----:B------:R-:W-:Y:S01]  /*1b2d0*/  ISETP.GE.U32.AND.EX P1, PT, R20, RZ, PT, P1 ;  /* 0x000000ff1400720c */ /* 0x000fe20003f26110 */
[----:B--2---:R1:W-:Y:S02]  /*1b2e0*/  STL [R1+0x4e8], R5 ;  /* 0x0004e80501007387 */ /* 0x0043e40000100800 */
[----:B-1----:R-:W-:Y:S02]  /*1b2f0*/  MOV R5, R96 ;  /* 0x0000006000057202 */ /* 0x002fe40000000f00 */
[----:B---3--:R1:W-:Y:S04]  /*1b300*/  STL [R1+0x4ec], R4 ;  /* 0x0004ec0401007387 */ /* 0x0083e80000100800 */
[----:B------:R2:W-:Y:S01]  /*1b310*/  STL [R1+0x4f0], R6 ;  /* 0x0004f00601007387 */ /* 0x0005e20000100800 */
[----:B-1----:R-:W-:-:S03]  /*1b320*/  IMAD.MOV.U32 R4, RZ, RZ, R97 ;  /* 0x000000ffff047224 */ /* 0x002fc600078e0061 */
[----:B------:R1:W-:Y:S01]  /*1b330*/  STL [R1+0x4f4], R5 ;  /* 0x0004f40501007387 */ /* 0x0003e20000100800 */
[----:B--2---:R-:W-:-:S03]  /*1b340*/  IMAD.MOV.U32 R6, RZ, RZ, R98 ;  /* 0x000000ffff067224 */ /* 0x004fc600078e0062 */
[----:B------:R2:W-:Y:S01]  /*1b350*/  STL [R1+0x4f8], R4 ;  /* 0x0004f80401007387 */ /* 0x0005e20000100800 */
[----:B-1----:R-:W-:-:S03]  /*1b360*/  MOV R5, R99 ;  /* 0x0000006300057202 */ /* 0x002fc60000000f00 */
[----:B------:R0:W-:Y:S01]  /*1b370*/  STL [R1+0x4fc], R6 ;  /* 0x0004fc0601007387 */ /* 0x0001e20000100800 */
[----:B--2---:R-:W-:-:S03]  /*1b380*/  IMAD.MOV.U32 R4, RZ, RZ, R0 ;  /* 0x000000ffff047224 */ /* 0x004fc600078e0000 */
[----:B------:R0:W5:Y:S04]  /*1b390*/  LDL.LU R0, [R1+0x850] ;  /* 0x0008500001007983 */ /* 0x0001680000300800 */
[----:B------:R0:W-:Y:S04]  /*1b3a0*/  STL [R1+0x500], R5 ;  /* 0x0005000501007387 */ /* 0x0001e80000100800 */
[----:B------:R0:W-:Y:S04]  /*1b3b0*/  STL [R1+0x508], R125 ;  /* 0x0005087d01007387 */ /* 0x0001e80000100800 */
[----:B------:R0:W-:Y:S04]  /*1b3c0*/  STL [R1+0x504], R4 ;  /* 0x0005040401007387 */ /* 0x0001e80000100800 */
[----:B------:R0:W-:Y:S04]  /*1b3d0*/  STL [R1+0x50c], R124 ;  /* 0x00050c7c01007387 */ /* 0x0001e80000100800 */
[----:B------:R0:W-:Y:S04]  /*1b3e0*/  STL [R1+0x510], R123 ;  /* 0x0005107b01007387 */ /* 0x0001e80000100800 */
[----:B------:R0:W-:Y:S04]  /*1b3f0*/  STL [R1+0x514], R122 ;  /* 0x0005147a01007387 */ /* 0x0001e80000100800 */
[----:B------:R0:W-:Y:S01]  /*1b400*/  STL [R1+0x518], R121 ;  /* 0x0005187901007387 */ /* 0x0001e20000100800 */
[----:B------:R-:W-:Y:S01]  /*1b410*/  @P1 CALL.REL.NOINC `(.L_x_0) ;  /* 0x0000001000001944 */ /* 0x000fe20003c00000 */
[----:B------:R-:W-:Y:S05]  /*1b420*/  BRA `(.L_x_1) ;  /* 0xfffef84000007947 */ /* 0x000fea000383ffff */
.L_x_0:
[----:B------:R-:W2:Y:S04]  /*1b430*/  LDL.LU R11, [R1+0x610] ;  /* 0x00061000010b7983 */ /* 0x000ea80000300800 */
[----:B------:R-:W3:Y:S04]  /*1b440*/  LDL.LU R12, [R1+0x604] ;  /* 0x00060400010c7983 */ /* 0x000ee80000300800 */
[----:B------:R-:W4:Y:S04]  /*1b450*/  LDL.LU R13, [R1+0x614] ;  /* 0x00061400010d7983 */ /* 0x000f280000300800 */
[----:B------:R-:W2:Y:S04]  /*1b460*/  LDL.LU R15, [R1+0x5f8] ;  /* 0x0005f800010f7983 */ /* 0x000ea80000300800 */
[----:B------:R-:W2:Y:S04]  /*1b470*/  LDL.LU R14, [R1+0x608] ;  /* 0x00060800010e7983 */ /* 0x000ea80000300800 */
[----:B------:R-:W2:Y:S04]  /*1b480*/  LDL.LU R10, [R1+0x600] ;  /* 0x00060000010a7983 */ /* 0x000ea80000300800 */
[----:B------:R-:W2:Y:S04]  /*1b490*/  LDL.LU R9, [R1+0x60c] ;  /* 0x00060c0001097983 */ /* 0x000ea80000300800 */
[----:B------:R-:W2:Y:S04]  /*1b4a0*/  LDL.LU R8, [R1+0x61c] ;  /* 0x00061c0001087983 */ /* 0x000ea80000300800 */
[----:B0-----:R-:W2:Y:S04]  /*1b4b0*/  LDL.LU R6, [R1+0x5fc] ;  /* 0x0005fc0001067983 */ /* 0x001ea80000300800 */
[----:B------:R-:W2:Y:S04]  /*1b4c0*/  LDL.LU R5, [R1+0x618] ;  /* 0x0006180001057983 */ /* 0x000ea80000300800 */
[----:B------:R-:W-:Y:S04]  /*1b4d0*/  STL [R1+0x860], R125 ;  /* 0x0008607d01007387 */ /* 0x000fe80000100800 */
[----:B------:R-:W-:Y:S04]  /*1b4e0*/  STL [R1+0x85c], R124 ;  /* 0x00085c7c01007387 */ /* 0x000fe80000100800 */
[----:B------:R-:W-:Y:S04]  /*1b4f0*/  STL [R1+0x858], R123 ;  /* 0x0008587b01007387 */ /* 0x000fe80000100800 */
[----:B------:R-:W-:Y:S04]  /*1b500*/  STL [R1+0x854], R122 ;  /* 0x0008547a01007387 */ /* 0x000fe80000100800 */
[----:B------:R-:W-:Y:S04]  /*1b510*/  STL [R1+0x850], R121 ;  /* 0x0008507901007387 */ /* 0x000fe80000100800 */
[----:B-----5:R-:W2:Y:S01]  /*1b520*/  LDL.LU R0, [R1+0x51c] ;  /* 0x00051c0001007983 */ /* 0x020ea20000300800 */
[----:B------:R-:W-:Y:S01]  /*1b530*/  IMAD.MOV.U32 R52, RZ, RZ, 0x3dc6b27f ;  /* 0x3dc6b27fff347424 */ /* 0x000fe200078e00ff */
[----:B------:R-:W-:-:S02]  /*1b540*/  LOP3.LUT R120, R120, 0xffffffef, RZ, 0xc0, !PT ;  /* 0xffffffef78787812 */ /* 0x000fc400078ec0ff */
[----:B------:R-:W-:Y:S01]  /*1b550*/  BAR.SYNC.DEFER_BLOCKING 0x0 ;  /* 0x0000000000007b1d */ /* 0x000fe20000010000 */
[C---:B--2---:R-:W-:Y:S01]  /*1b560*/  FMUL R4, R0.reuse, 8388608 ;  /* 0x4b00000000047820 */ /* 0x044fe20000400000 */
[----:B------:R-:W-:-:S04]  /*1b570*/  FSETP.GEU.AND P1, PT, R0, 1.175494350822287508e-38, PT ;  /* 0x008000000000780b */ /* 0x000fc80003f2e000 */
[----:B------:R0:W-:Y:S01]  /*1b580*/  STL [R1+0xe8], R0 ;  /* 0x0000e80001007387 */ /* 0x0001e20000100800 */
[----:B------:R-:W-:-:S04]  /*1b590*/  FSEL R4, R4, R0, !P1 ;  /* 0x0000000004047208 */ /* 0x000fc80004800000 */
[C---:B------:R-:W-:Y:S01]  /*1b5a0*/  IADD3 R7, R4.reuse, -0x3f3504f3, RZ ;  /* 0xc0cafb0d04077810 */ /* 0x040fe20007ffe0ff */
[----:B0-----:R-:W2:Y:S03]  /*1b5b0*/  LDL.LU R0, [R1+0x520] ;  /* 0x0005200001007983 */ /* 0x001ea60000300800 */
[----:B------:R-:W-:Y:S01]  /*1b5c0*/  LOP3.LUT R7, R7, 0xff800000, RZ, 0xc0, !PT ;  /* 0xff80000007077812 */ /* 0x000fe200078ec0ff */
[----:B------:R-:W-:Y:S01]  /*1b5d0*/  IMAD.MOV.U32 R17, RZ, RZ, R6 ;  /* 0x000000ffff117224 */ /* 0x000fe200078e0006 */
[----:B------:R-:W-:Y:S01]  /*1b5e0*/  MOV R16, R5 ;  /* 0x0000000500107202 */ /* 0x000fe20000000f00 */
[----:B------:R-:W-:Y:S01]  /*1b5f0*/  IMAD.MOV.U32 R18, RZ, RZ, R8 ;  /* 0x000000ffff127224 */ /* 0x000fe200078e0008 */
[----:B------:R-:W-:Y:S01]  /*1b600*/  MOV R19, R9 ;  /* 0x0000000900137202 */ /* 0x000fe20000000f00 */
[----:B------:R-:W-:Y:S02]  /*1b610*/  IMAD.IADD R2, R4, 0x1, -R7 ;  /* 0x0000000104027824 */ /* 0x000fe400078e0a07 */
[----:B------:R-:W-:-:S02]  /*1b620*/  IMAD.MOV.U32 R20, RZ, RZ, R10 ;  /* 0x000000ffff147224 */ /* 0x000fc400078e000a */
[----:B------:R-:W-:Y:S01]  /*1b630*/  FADD R2, R2, -1 ;  /* 0xbf80000002027421 */ /* 0x000fe20000000000 */
[----:B--2---:R0:W-:Y:S01]  /*1b640*/  STL [R1+0xec], R0 ;  /* 0x0000ec0001007387 */ /* 0x0041e20000100800 */
[C---:B------:R-:W-:Y:S01]  /*1b650*/  FMUL R3, R0.reuse, 8388608 ;  /* 0x4b00000000037820 */ /* 0x040fe20000400000 */
[----:B------:R-:W-:Y:S02]  /*1b660*/  FSETP.GEU.AND P2, PT, R0, 1.175494350822287508e-38, PT ;  /* 0x008000000000780b */ /* 0x000fe40003f4e000 */
[----:B------:R-:W2:Y:S02]  /*1b670*/  LDL.LU R21, [R1+0x524] ;  /* 0x0005240001157983 */ /* 0x000ea40000300800 */
[----:B------:R-:W-:Y:S01]  /*1b680*/  FSEL R3, R3, R0, !P2 ;  /* 0x0000000003037208 */ /* 0x000fe20005000000 */
[----:B0-----:R-:W-:-:S03]  /*1b690*/  FFMA.FTZ R0, R2, R52, -0.16845393180847167969 ;  /* 0xbe2c7f3002007423 */ /* 0x001fc60000010034 */
[----:B------:R-:W-:Y:S01]  /*1b6a0*/  IADD3 R6, R3, -0x3f3504f3, RZ ;  /* 0xc0cafb0d03067810 */ /* 0x000fe20007ffe0ff */
[----:B------:R-:W-:-:S03]  /*1b6b0*/  FFMA.FTZ R0, R2, R0, 0.1716887056827545166 ;  /* 0x3e2fcf2a02007423 */ /* 0x000fc60000010000 */
[----:B------:R-:W-:Y:S01]  /*1b6c0*/  LOP3.LUT R6, R6, 0xff800000, RZ, 0xc0, !PT ;  /* 0xff80000006067812 */ /* 0x000fe200078ec0ff */
[----:B------:R-:W-:-:S03]  /*1b6d0*/  FFMA.FTZ R5, R2, R0, -0.17900948226451873779 ;  /* 0xbe374e4302057423 */ /* 0x000fc60000010000 */
[----:B------:R-:W-:Y:S01]  /*1b6e0*/  IADD3 R0, R3, -R6, RZ ;  /* 0x8000000603007210 */ /* 0x000fe20007ffe0ff */
[----:B------:R-:W-:-:S04]  /*1b6f0*/  FFMA.FTZ R5, R2, R5, 0.20512372255325317383 ;  /* 0x3e520bf402057423 */ /* 0x000fc80000010005 */
[----:B------:R-:W-:Y:S02]  /*1b700*/  FADD R0, R0, -1 ;  /* 0xbf80000000007421 */ /* 0x000fe40000000000 */
[----:B------:R-:W-:Y:S02]  /*1b710*/  FFMA.FTZ R8, R2, R5, -0.24046532809734344482 ;  /* 0xbe763c8b02087423 */ /* 0x000fe40000010005 */
[----:B------:R-:W-:Y:S02]  /*1b720*/  FFMA.FTZ R5, R0, R52, -0.16845393180847167969 ;  /* 0xbe2c7f3000057423 */ /* 0x000fe40000010034 */
[----:B------:R-:W-:Y:S02]  /*1b730*/  FFMA.FTZ R8, R2, R8, 0.28857114911079406738 ;  /* 0x3e93bf9902087423 */ /* 0x000fe40000010008 */
[----:B------:R-:W-:Y:S02]  /*1b740*/  FFMA.FTZ R5, R0, R5, 0.1716887056827545166 ;  /* 0x3e2fcf2a00057423 */ /* 0x000fe40000010005 */
[----:B------:R-:W-:Y:S01]  /*1b750*/  FFMA.FTZ R9, R2, R8, -0.36067417263984680176 ;  /* 0xbeb8aa4902097423 */ /* 0x000fe20000010008 */
[----:B--2---:R0:W-:Y:S04]  /*1b760*/  STL [R1+0x164], R21 ;  /* 0x0001641501007387 */ /* 0x0041e80000100800 */
[----:B------:R-:W2:Y:S01]  /*1b770*/  LDL.LU R24, [R1+0x528] ;  /* 0x0005280001187983 */ /* 0x000ea20000300800 */
[C---:B------:R-:W-:Y:S01]  /*1b780*/  FMUL R10, R21.reuse, 8388608 ;  /* 0x4b000000150a7820 */ /* 0x040fe20000400000 */
[----:B------:R-:W-:Y:S01]  /*1b790*/  FSETP.GEU.AND P0, PT, R21, 1.175494350822287508e-38, PT ;  /* 0x008000001500780b */ /* 0x000fe20003f0e000 */
[----:B------:R-:W-:-:S03]  /*1b7a0*/  FFMA.FTZ R8, R0, R5, -0.17900948226451873779 ;  /* 0xbe374e4300087423 */ /* 0x000fc60000010005 */
[----:B------:R-:W-:Y:S01]  /*1b7b0*/  FSEL R5, R10, R21, !P0 ;  /* 0x000000150a057208 */ /* 0x000fe20004000000 */
[----:B------:R-:W-:Y:S02]  /*1b7c0*/  FFMA.FTZ R10, R2, R9, 0.48089820146560668945 ;  /* 0x3ef6384a020a7423 */ /* 0x000fe40000010009 */
[----:B0-----:R-:W-:Y:S02]  /*1b7d0*/  IMAD.MOV.U32 R21, RZ, RZ, R19 ;  /* 0x000000ffff157224 */ /* 0x001fe400078e0013 */
[----:B------:R-:W-:Y:S02]  /*1b7e0*/  FFMA.FTZ R9, R0, R8, 0.20512372255325317383 ;  /* 0x3e520bf400097423 */ /* 0x000fe40000010008 */
[----:B------:R-:W-:Y:S02]  /*1b7f0*/  IMAD.MOV.U32 R19, RZ, RZ, R16 ;  /* 0x000000ffff137224 */ /* 0x000fe400078e0010 */
[----:B------:R-:W-:Y:S02]  /*1b800*/  FFMA.FTZ R10, R2, R10, -0.72134751081466674805 ;  /* 0xbf38aa3b020a7423 */ /* 0x000fe4000001000a */
[----:B---3--:R-:W-:-:S02]  /*1b810*/  IMAD.MOV.U32 R16, RZ, RZ, R12 ;  /* 0x000000ffff107224 */ /* 0x008fc400078e000c */
[----:B------:R0:W1:Y:S01]  /*1b820*/  I2F R12, R7 ;  /* 0x00000007000c7306 */ /* 0x0000620000201400 */
[----:B------:R-:W-:Y:S01]  /*1b830*/  FFMA.FTZ R9, R0, R9, -0.24046532809734344482 ;  /* 0xbe763c8b00097423 */ /* 0x000fe20000010009 */
[----:B------:R-:W-:Y:S01]  /*1b840*/  IADD3 R8, R5, -0x3f3504f3, RZ ;  /* 0xc0cafb0d05087810 */ /* 0x000fe20007ffe0ff */
[----:B------:R-:W-:Y:S02]  /*1b850*/  FMUL R10, R2, R10 ;  /* 0x0000000a020a7220 */ /* 0x000fe40000400000 */
[----:B------:R-:W-:Y:S02]  /*1b860*/  IMAD.MOV.U32 R22, RZ, RZ, R18 ;  /* 0x000000ffff167224 */ /* 0x000fe400078e0012 */
[----:B------:R-:W-:Y:S01]  /*1b870*/  IMAD.MOV.U32 R18, RZ, RZ, R15 ;  /* 0x000000ffff127224 */ /* 0x000fe200078e000f */
[----:B------:R-:W-:Y:S01]  /*1b880*/  LOP3.LUT R8, R8, 0xff800000, RZ, 0xc0, !PT ;  /* 0xff80000008087812 */ /* 0x000fe200078ec0ff */
[----:B------:R-:W-:Y:S02]  /*1b890*/  IMAD.MOV.U32 R15, RZ, RZ, R11 ;  /* 0x000000ffff0f7224 */ /* 0x000fe400078e000b */
[----:B0-----:R-:W-:Y:S01]  /*1b8a0*/  FFMA.FTZ R7, R0, R9, 0.28857114911079406738 ;  /* 0x3e93bf9900077423 */ /* 0x001fe20000010009 */
[----:B------:R-:W0:Y:S01]  /*1b8b0*/  I2F R11, R6 ;  /* 0x00000006000b7306 */ /* 0x000e220000201400 */
[----:B------:R-:W-:Y:S01]  /*1b8c0*/  FMUL R9, R2, R10 ;  /* 0x0000000a02097220 */ /* 0x000fe20000400000 */
[----:B------:R-:W-:-:S02]  /*1b8d0*/  MOV R23, R17 ;  /* 0x0000001100177202 */ /* 0x000fc40000000f00 */
[----:B----4-:R-:W-:Y:S01]  /*1b8e0*/  MOV R17, R13 ;  /* 0x0000000d00117202 */ /* 0x010fe20000000f00 */
[----:B------:R-:W-:Y:S01]  /*1b8f0*/  FFMA.FTZ R13, R2, 1.4426950216293334961, R9 ;  /* 0x3fb8aa3b020d7823 */ /* 0x000fe20000010009 */
[----:B------:R-:W-:Y:S02]  /*1b900*/  IADD3 R10, R5, -R8, RZ ;  /* 0x80000008050a7210 */ /* 0x000fe40007ffe0ff */
[----:B------:R-:W-:-:S03]  /*1b910*/  FSEL R9, RZ, -23, P1 ;  /* 0xc1b80000ff097808 */ /* 0x000fc60000800000 */
[----:B------:R-:W-:Y:S02]  /*1b920*/  FADD R2, R10, -1 ;  /* 0xbf8000000a027421 */ /* 0x000fe40000000000 */
[----:B-1----:R-:W-:Y:S01]  /*1b930*/  FFMA.FTZ R10, R12, 1.1920928955078125e-07, R9 ;  /* 0x340000000c0a7823 */ /* 0x002fe20000010009 */
[----:B------:R-:W-:-:S05]  /*1b940*/  FSEL R9, RZ, -23, P2 ;  /* 0xc1b80000ff097808 */ /* 0x000fca0001000000 */
[----:B0-----:R-:W-:Y:S01]  /*1b950*/  FFMA.FTZ R9, R11, 1.1920928955078125e-07, R9 ;  /* 0x340000000b097823 */ /* 0x001fe20000010009 */
[----:B--2---:R-:W-:Y:S04]  /*1b960*/  STL [R1+0xe0], R24 ;  /* 0x0000e01801007387 */ /* 0x004fe80000100800 */
[----:B------:R-:W2:Y:S01]  /*1b970*/  LDL.LU R11, [R1+0x52c] ;  /* 0x00052c00010b7983 */ /* 0x000ea20000300800 */
[----:B------:R-:W-:-:S04]  /*1b980*/  FFMA.FTZ R7, R0, R7, -0.36067417263984680176 ;  /* 0xbeb8aa4900077423 */ /* 0x000fc80000010007 */
[----:B------:R-:W-:-:S04]  /*1b990*/  FFMA.FTZ R6, R0, R7, 0.48089820146560668945 ;  /* 0x3ef6384a00067423 */ /* 0x000fc80000010007 */
[----:B------:R-:W-:Y:S02]  /*1b9a0*/  FFMA.FTZ R7, R0, R6, -0.72134751081466674805 ;  /* 0xbf38aa3b00077423 */ /* 0x000fe40000010006 */
[----:B------:R-:W-:Y:S02]  /*1b9b0*/  FFMA.FTZ R6, R2, R52, -0.16845393180847167969 ;  /* 0xbe2c7f3002067423 */ /* 0x000fe40000010034 */
[----:B------:R-:W-:Y:S02]  /*1b9c0*/  FMUL R7, R0, R7 ;  /* 0x0000000700077220 */ /* 0x000fe40000400000 */
[----:B------:R-:W-:Y:S02]  /*1b9d0*/  FFMA.FTZ R6, R2, R6, 0.1716887056827545166 ;  /* 0x3e2fcf2a02067423 */ /* 0x000fe40000010006 */
[----:B------:R-:W-:Y:S02]  /*1b9e0*/  FMUL R7, R0, R7 ;  /* 0x0000000700077220 */ /* 0x000fe40000400000 */
[----:B------:R-:W-:-:S02]  /*1b9f0*/  FFMA.FTZ R6, R2, R6, -0.17900948226451873779 ;  /* 0xbe374e4302067423 */ /* 0x000fc40000010006 */
[----:B------:R-:W-:Y:S02]  /*1ba00*/  FFMA.FTZ R7, R0, 1.4426950216293334961, R7 ;  /* 0x3fb8aa3b00077823 */ /* 0x000fe40000010007 */
[----:B------:R-:W-:Y:S01]  /*1ba10*/  FFMA.FTZ R0, R2, R6, 0.20512372255325317383 ;  /* 0x3e520bf402007423 */ /* 0x000fe20000010006 */
[----:B------:R-:W-:-:S03]  /*1ba20*/  ISETP.GE.U32.AND P1, PT, R4, 0x7f800000, PT ;  /* 0x7f8000000400780c */ /* 0x000fc60003f26070 */
[----:B------:R-:W-:-:S04]  /*1ba30*/  FFMA.FTZ R0, R2, R0, -0.24046532809734344482 ;  /* 0xbe763c8b02007423 */ /* 0x000fc80000010000 */
[----:B------:R-:W-:-:S04]  /*1ba40*/  FFMA.FTZ R0, R2, R0, 0.28857114911079406738 ;  /* 0x3e93bf9902007423 */ /* 0x000fc80000010000 */
[C---:B------:R-:W-:Y:S02]  /*1ba50*/  FFMA.FTZ R0, R2.reuse, R0, -0.36067417263984680176 ;  /* 0xbeb8aa4902007423 */ /* 0x040fe40000010000 */
[----:B------:R-:W-:Y:S02]  /*1ba60*/  FADD R50, R9, R7 ;  /* 0x0000000709327221 */ /* 0x000fe40000000000 */
[C---:B------:R-:W-:Y:S02]  /*1ba70*/  FFMA.FTZ R0, R2.reuse, R0, 0.48089820146560668945 ;  /* 0x3ef6384a02007423 */ /* 0x040fe40000010000 */
[----:B------:R-:W-:Y:S02]  /*1ba80*/  @P1 IMAD.MOV.U32 R7, RZ, RZ, 0x7f800000 ;  /* 0x7f800000ff071424 */ /* 0x000fe400078e00ff */
[----:B------:R-:W-:Y:S02]  /*1ba90*/  FFMA.FTZ R0, R2, R0, -0.72134751081466674805 ;  /* 0xbf38aa3b02007423 */ /* 0x000fe40000010000 */
[----:B------:R-:W-:-:S02]  /*1baa0*/  FADD R51, R10, R13 ;  /* 0x0000000d0a337221 */ /* 0x000fc40000000000 */
[C---:B------:R-:W-:Y:S01]  /*1bab0*/  @P1 FFMA.FTZ R51, R4.reuse, R7, +INF ;  /* 0x7f80000004331423 */ /* 0x040fe20000010007 */
[----:B------:R-:W-:Y:S01]  /*1bac0*/  FSETP.NEU.AND P4, PT, R4, RZ, PT ;  /* 0x000000ff0400720b */ /* 0x000fe20003f8d000 */
[C---:B------:R-:W-:Y:S01]  /*1bad0*/  FMUL R7, R2.reuse, R0 ;  /* 0x0000000002077220 */ /* 0x040fe20000400000 */
[----:B------:R-:W0:Y:S03]  /*1bae0*/  I2F R8, R8 ;  /* 0x0000000800087306 */ /* 0x000e260000201400 */
[----:B------:R-:W-:Y:S01]  /*1baf0*/  FMUL R7, R2, R7 ;  /* 0x0000000702077220 */ /* 0x000fe20000400000 */
[----:B------:R-:W-:Y:S01]  /*1bb00*/  ISETP.GE.U32.AND P3, PT, R3, 0x7f800000, PT ;  /* 0x7f8000000300780c */ /* 0x000fe20003f66070 */
[C---:B------:R-:W-:Y:S01]  /*1bb10*/  FMUL R6, R24.reuse, 8388608 ;  /* 0x4b00000018067820 */ /* 0x040fe20000400000 */
[----:B------:R-:W-:Y:S01]  /*1bb20*/  FSETP.GEU.AND P2, PT, R24, 1.175494350822287508e-38, PT ;  /* 0x008000001800780b */ /* 0x000fe20003f4e000 */
[----:B--2---:R1:W-:Y:S04]  /*1bb30*/  STL [R1+0xe4], R11 ;  /* 0x0000e40b01007387 */ /* 0x0043e80000100800 */
[----:B------:R-:W2:Y:S01]  /*1bb40*/  LDL.LU R12, [R1+0x530] ;  /* 0x00053000010c7983 */ /* 0x000ea20000300800 */
[C---:B------:R-:W-:Y:S01]  /*1bb50*/  FMUL R4, R11.reuse, 8388608 ;  /* 0x4b0000000b047820 */ /* 0x040fe20000400000 */
[----:B------:R-:W-:-:S04]  /*1bb60*/  FSETP.GEU.AND P5, PT, R11, 1.175494350822287508e-38, PT ;  /* 0x008000000b00780b */ /* 0x000fc80003fae000 */
[----:B------:R-:W-:Y:S01]  /*1bb70*/  FSEL R4, R4, R11, !P5 ;  /* 0x0000000b04047208 */ /* 0x000fe20006800000 */
[----:B-1----:R-:W-:Y:S01]  /*1bb80*/  FFMA.FTZ R11, R2, 1.4426950216293334961, R7 ;  /* 0x3fb8aa3b020b7823 */ /* 0x002fe20000010007 */
[----:B------:R-:W-:Y:S02]  /*1bb90*/  FSEL R7, RZ, -23, P0 ;  /* 0xc1b80000ff077808 */ /* 0x000fe40000000000 */
[----:B------:R-:W-:-:S03]  /*1bba0*/  ISETP.GE.U32.AND P0, PT, R5, 0x7f800000, PT ;  /* 0x7f8000000500780c */ /* 0x000fc60003f06070 */
[----:B0-----:R-:W-:-:S04]  /*1bbb0*/  FFMA.FTZ R8, R8, 1.1920928955078125e-07, R7 ;  /* 0x3400000008087823 */ /* 0x001fc80000010007 */
[----:B------:R-:W-:-:S06]  /*1bbc0*/  FADD R49, R8, R11 ;  /* 0x0000000b08317221 */ /* 0x000fcc0000000000 */
[----:B------:R-:W-:-:S04]  /*1bbd0*/  @P0 IMAD.MOV.U32 R8, RZ, RZ, 0x7f800000 ;  /* 0x7f800000ff080424 */ /* 0x000fc800078e00ff */
[C---:B------:R-:W-:Y:S01]  /*1bbe0*/  @P0 FFMA.FTZ R49, R5.reuse, R8, +INF ;  /* 0x7f80000005310423 */ /* 0x040fe20000010008 */
[----:B------:R-:W-:Y:S02]  /*1bbf0*/  FSETP.NEU.AND P0, PT, R5, RZ, PT ;  /* 0x000000ff0500720b */ /* 0x000fe40003f0d000 */
[----:B------:R-:W3:Y:S01]  /*1bc00*/  LDL.LU R5, [R1+0x534] ;  /* 0x0005340001057983 */ /* 0x000ee20000300800 */
[----:B------:R-:W-:-:S04]  /*1bc10*/  FSEL R6, R6, R24, !P2 ;  /* 0x0000001806067208 */ /* 0x000fc80005000000 */
[----:B------:R-:W-:Y:S01]  /*1bc20*/  IADD3 R10, R6, -0x3f3504f3, RZ ;  /* 0xc0cafb0d060a7810 */ /* 0x000fe20007ffe0ff */
[----:B------:R-:W-:-:S03]  /*1bc30*/  @P3 IMAD.MOV.U32 R9, RZ, RZ, 0x7f800000 ;  /* 0x7f800000ff093424 */ /* 0x000fc600078e00ff */
[----:B------:R-:W-:Y:S01]  /*1bc40*/  LOP3.LUT R10, R10, 0xff800000, RZ, 0xc0, !PT ;  /* 0xff8000000a0a7812 */ /* 0x000fe200078ec0ff */
[----:B------:R-:W-:Y:S01]  /*1bc50*/  @P3 FFMA.FTZ R50, R3, R9, +INF ;  /* 0x7f80000003323423 */ /* 0x000fe20000010009 */
[----:B------:R-:W-:Y:S02]  /*1bc60*/  IADD3 R9, R4, -0x3f3504f3, RZ ;  /* 0xc0cafb0d04097810 */ /* 0x000fe40007ffe0ff */
[----:B------:R-:W-:Y:S02]  /*1bc70*/  IADD3 R0, R6, -R10, RZ ;  /* 0x8000000a06007210 */ /* 0x000fe40007ffe0ff */
[----:B------:R-:W-:-:S03]  /*1bc80*/  LOP3.LUT R9, R9, 0xff800000, RZ, 0xc0, !PT ;  /* 0xff80000009097812 */ /* 0x000fc600078ec0ff */
[----:B------:R-:W-:Y:S01]  /*1bc90*/  FADD R0, R0, -1 ;  /* 0xbf80000000007421 */ /* 0x000fe20000000000 */
[----:B------:R-:W-:Y:S01]  /*1bca0*/  FSETP.NEU.AND P1, PT, R3, RZ, PT ;  /* 0x000000ff0300720b */ /* 0x000fe20003f2d000 */
[----:B------:R-:W-:Y:S02]  /*1bcb0*/  IMAD.IADD R2, R4, 0x1, -R9 ;  /* 0x0000000104027824 */ /* 0x000fe400078e0a09 */
[----:B------:R-:W-:Y:S02]  /*1bcc0*/  FFMA.FTZ R3, R0, R52, -0.16845393180847167969 ;  /* 0xbe2c7f3000037423 */ /* 0x000fe40000010034 */
[----:B------:R-:W-:Y:S02]  /*1bcd0*/  FADD R2, R2, -1 ;  /* 0xbf80000002027421 */ /* 0x000fe40000000000 */
[----:B------:R-:W-:-:S04]  /*1bce0*/  FFMA.FTZ R3, R0, R3, 0.1716887056827545166 ;  /* 0x3e2fcf2a00037423 */ /* 0x000fc80000010003 */
[----:B------:R-:W-:Y:S02]  /*1bcf0*/  FFMA.FTZ R7, R0, R3, -0.17900948226451873779 ;  /* 0xbe374e4300077423 */ /* 0x000fe40000010003 */
[----:B------:R-:W-:Y:S02]  /*1bd00*/  FFMA.FTZ R3, R2, R52, -0.16845393180847167969 ;  /* 0xbe2c7f3002037423 */ /* 0x000fe40000010034 */
[----:B------:R-:W-:Y:S02]  /*1bd10*/  FFMA.FTZ R7, R0, R7, 0.20512372255325317383 ;  /* 0x3e520bf400077423 */ /* 0x000fe40000010007 */
[----:B------:R-:W-:Y:S02]  /*1bd20*/  FFMA.FTZ R3, R2, R3, 0.1716887056827545166 ;  /* 0x3e2fcf2a02037423 */ /* 0x000fe40000010003 */
[----:B------:R-:W-:Y:S02]  /*1bd30*/  FFMA.FTZ R7, R0, R7, -0.24046532809734344482 ;  /* 0xbe763c8b00077423 */ /* 0x000fe40000010007 */
[----:B------:R-:W-:-:S02]  /*1bd40*/  FFMA.FTZ R3, R2, R3, -0.17900948226451873779 ;  /* 0xbe374e4302037423 */ /* 0x000fc40000010003 */
[----:B------:R-:W-:Y:S02]  /*1bd50*/  FFMA.FTZ R7, R0, R7, 0.28857114911079406738 ;  /* 0x3e93bf9900077423 */ /* 0x000fe40000010007 */
[----:B------:R-:W-:Y:S02]  /*1bd60*/  FFMA.FTZ R3, R2, R3, 0.20512372255325317383 ;  /* 0x3e520bf402037423 */ /* 0x000fe40000010003 */
[----:B------:R-:W-:Y:S02]  /*1bd70*/  FFMA.FTZ R7, R0, R7, -0.36067417263984680176 ;  /* 0xbeb8aa4900077423 */ /* 0x000fe40000010007 */
[----:B------:R-:W-:Y:S02]  /*1bd80*/  FFMA.FTZ R3, R2, R3, -0.24046532809734344482 ;  /* 0xbe763c8b02037423 */ /* 0x000fe40000010003 */
[----:B------:R-:W-:Y:S02]  /*1bd90*/  FFMA.FTZ R7, R0, R7, 0.48089820146560668945 ;  /* 0x3ef6384a00077423 */ /* 0x000fe40000010007 */
[----:B------:R-:W-:-:S02]  /*1bda0*/  FFMA.FTZ R3, R2, R3, 0.28857114911079406738 ;  /* 0x3e93bf9902037423 */ /* 0x000fc40000010003 */
[----:B------:R-:W-:Y:S02]  /*1bdb0*/  FFMA.FTZ R7, R0, R7, -0.72134751081466674805 ;  /* 0xbf38aa3b00077423 */ /* 0x000fe40000010007 */
[----:B------:R-:W-:Y:S02]  /*1bdc0*/  FFMA.FTZ R3, R2, R3, -0.36067417263984680176 ;  /* 0xbeb8aa4902037423 */ /* 0x000fe40000010003 */
[----:B------:R-:W-:Y:S02]  /*1bdd0*/  FMUL R7, R0, R7 ;  /* 0x0000000700077220 */ /* 0x000fe40000400000 */
[----:B------:R-:W-:Y:S01]  /*1bde0*/  FFMA.FTZ R3, R2, R3, 0.48089820146560668945 ;  /* 0x3ef6384a02037423 */ /* 0x000fe20000010003 */
[----:B------:R-:W-:Y:S01]  /*1bdf0*/  MOV R24, R22 ;  /* 0x0000001600187202 */ /* 0x000fe20000000f00 */
[----:B------:R-:W-:Y:S02]  /*1be00*/  FMUL R7, R0, R7 ;  /* 0x0000000700077220 */ /* 0x000fe40000400000 */
[----:B------:R-:W-:-:S02]  /*1be10*/  FFMA.FTZ R3, R2, R3, -0.72134751081466674805 ;  /* 0xbf38aa3b02037423 */ /* 0x000fc40000010003 */
[----:B------:R-:W-:Y:S02]  /*1be20*/  IMAD.MOV.U32 R22, RZ, RZ, R21 ;  /* 0x000000ffff167224 */ /* 0x000fe400078e0015 */
[----:B------:R-:W-:Y:S02]  /*1be30*/  IMAD.MOV.U32 R21, RZ, RZ, R20 ;  /* 0x000000ffff157224 */ /* 0x000fe400078e0014 */
[----:B------:R-:W-:Y:S02]  /*1be40*/  FFMA.FTZ R20, R0, 1.4426950216293334961, R7 ;  /* 0x3fb8aa3b00147823 */ /* 0x000fe40000010007 */
[----:B------:R-:W-:-:S04]  /*1be50*/  FMUL R0, R2, R3 ;  /* 0x0000000302007220 */ /* 0x000fc80000400000 */
[C---:B------:R-:W-:Y:S02]  /*1be60*/  FMUL R0, R2.reuse, R0 ;  /* 0x0000000002007220 */ /* 0x040fe40000400000 */
[----:B------:R-:W-:Y:S02]  /*1be70*/  IMAD.MOV.U32 R29, RZ, RZ, R19 ;  /* 0x000000ffff1d7224 */ /* 0x000fe400078e0013 */
[----:B------:R-:W-:Y:S02]  /*1be80*/  FFMA.FTZ R19, R2, 1.4426950216293334961, R0 ;  /* 0x3fb8aa3b02137823 */ /* 0x000fe40000010000 */
[----:B------:R-:W-:Y:S02]  /*1be90*/  IMAD.MOV.U32 R31, RZ, RZ, R17 ;  /* 0x000000ffff1f7224 */ /* 0x000fe400078e0011 */
[C---:B--2---:R-:W-:Y:S01]  /*1bea0*/  FMUL R27, R12.reuse, 8388608 ;  /* 0x4b0000000c1b7820 */ /* 0x044fe20000400000 */
[----:B------:R-:W-:-:S04]  /*1beb0*/  FSETP.GEU.AND P6, PT, R12, 1.175494350822287508e-38, PT ;  /* 0x008000000c00780b */ /* 0x000fc80003fce000 */
[----:B------:R-:W-:-:S04]  /*1bec0*/  FSEL R27, R27, R12, !P6 ;  /* 0x0000000c1b1b7208 */ /* 0x000fc80007000000 */
[----:B------:R-:W-:-:S04]  /*1bed0*/  IADD3 R7, R27, -0x3f3504f3, RZ ;  /* 0xc0cafb0d1b077810 */ /* 0x000fc80007ffe0ff */
[----:B------:R-:W-:-:S05]  /*1bee0*/  LOP3.LUT R7, R7, 0xff800000, RZ, 0xc0, !PT ;  /* 0xff80000007077812 */ /* 0x000fca00078ec0ff */
[----:B------:R-:W-:-:S04]  /*1bef0*/  IMAD.IADD R0, R27, 0x1, -R7 ;  /* 0x000000011b007824 */ /* 0x000fc800078e0a07 */
[----:B------:R-:W-:-:S04]  /*1bf00*/  FADD R0, R0, -1 ;  /* 0xbf80000000007421 */ /* 0x000fc80000000000 */
[----:B------:R-:W-:-:S04]  /*1bf10*/  FFMA.FTZ R8, R0, R52, -0.16845393180847167969 ;  /* 0xbe2c7f3000087423 */ /* 0x000fc80000010034 */
[----:B------:R-:W-:-:S04]  /*1bf20*/  FFMA.FTZ R8, R0, R8, 0.1716887056827545166 ;  /* 0x3e2fcf2a00087423 */ /* 0x000fc80000010008 */
[----:B------:R-:W-:-:S04]  /*1bf30*/  FFMA.FTZ R8, R0, R8, -0.17900948226451873779 ;  /* 0xbe374e4300087423 */ /* 0x000fc80000010008 */
[----:B------:R-:W-:-:S04]  /*1bf40*/  FFMA.FTZ R8, R0, R8, 0.20512372255325317383 ;  /* 0x3e520bf400087423 */ /* 0x000fc80000010008 */
[----:B------:R-:W-:-:S04]  /*1bf50*/  FFMA.FTZ R8, R0, R8, -0.24046532809734344482 ;  /* 0xbe763c8b00087423 */ /* 0x000fc80000010008 */
[----:B------:R-:W-:-:S04]  /*1bf60*/  FFMA.FTZ R8, R0, R8, 0.28857114911079406738 ;  /* 0x3e93bf9900087423 */ /* 0x000fc80000010008 */
[----:B------:R-:W-:-:S04]  /*1bf70*/  FFMA.FTZ R8, R0, R8, -0.36067417263984680176 ;  /* 0xbeb8aa4900087423 */ /* 0x000fc80000010008 */
[----:B------:R-:W-:-:S04]  /*1bf80*/  FFMA.FTZ R8, R0, R8, 0.48089820146560668945 ;  /* 0x3ef6384a00087423 */ /* 0x000fc80000010008 */
[----:B------:R-:W-:-:S04]  /*1bf90*/  FFMA.FTZ R8, R0, R8, -0.72134751081466674805 ;  /* 0xbf38aa3b00087423 */ /* 0x000fc80000010008 */
[C---:B------:R-:W-:Y:S01]  /*1bfa0*/  FMUL R8, R0.reuse, R8 ;  /* 0x0000000800087220 */ /* 0x040fe20000400000 */
[----:B------:R-:W-:Y:S03]  /*1bfb0*/  STL [R1+0x8], R12 ;  /* 0x0000080c01007387 */ /* 0x000fe60000100800 */
[C---:B------:R-:W-:Y:S01]  /*1bfc0*/  FMUL R8, R0.reuse, R8 ;  /* 0x0000000800087220 */ /* 0x040fe20000400000 */
[----:B---3--:R0:W-:Y:S03]  /*1bfd0*/  STL [R1+0xc], R5 ;  /* 0x00000c0501007387 */ /* 0x0081e60000100800 */
[----:B------:R-:W-:Y:S01]  /*1bfe0*/  FFMA.FTZ R17, R0, 1.4426950216293334961, R8 ;  /* 0x3fb8aa3b00117823 */ /* 0x000fe20000010008 */
[----:B------:R-:W2:Y:S04]  /*1bff0*/  LDL.LU R11, [R1+0x538] ;  /* 0x00053800010b7983 */ /* 0x000ea80000300800 */
[----:B------:R-:W3:Y:S04]  /*1c000*/  LDL.LU R0, [R1+0x53c] ;  /* 0x00053c0001007983 */ /* 0x000ee80000300800 */
[----:B--2---:R-:W-:Y:S04]  /*1c010*/  STL [R1], R11 ;  /* 0x0000000b01007387 */ /* 0x004fe80000100800 */
[----:B---3--:R1:W-:Y:S04]  /*1c020*/  STL [R1+0x4], R0 ;  /* 0x0000040001007387 */ /* 0x0083e80000100800 */
[----:B------:R-:W2:Y:S04]  /*1c030*/  LDL.LU R119, [R1+0x540] ;  /* 0x0005400001777983 */ /* 0x000ea80000300800 */
[----:B--2---:R-:W-:Y:S04]  /*1c040*/  STL [R1+0xc8c], R119 ;  /* 0x000c8c7701007387 */ /* 0x004fe80000100800 */
[----:B------:R-:W2:Y:S04]  /*1c050*/  LDL.LU R117, [R1+0x548] ;  /* 0x0005480001757983 */ /* 0x000ea80000300800 */
[----:B------:R-:W3:Y:S04]  /*1c060*/  LDL.LU R118, [R1+0x54c] ;  /* 0x00054c0001767983 */ /* 0x000ee80000300800 */
[----:B--2---:R-:W-:Y:S04]  /*1c070*/  STL [R1+0xc98], R117 ;  /* 0x000c987501007387 */ /* 0x004fe80000100800 */
[----:B---3--:R-:W-:Y:S04]  /*1c080*/  STL [R1+0xc9c], R118 ;  /* 0x000c9c7601007387 */ /* 0x008fe80000100800 */
[----:B------:R-:W2:Y:S04]  /*1c090*/  LDL.LU R107, [R1+0x550] ;  /* 0x00055000016b7983 */ /* 0x000ea80000300800 */
[----:B------:R-:W3:Y:S04]  /*1c0a0*/  LDL.LU R116, [R1+0x554] ;  /* 0x0005540001747983 */ /* 0x000ee80000300800 */
[----:B--2---:R-:W-:Y:S04]  /*1c0b0*/  STL [R1+0xcac], R107 ;  /* 0x000cac6b01007387 */ /* 0x004fe80000100800 */
[----:B---3--:R-:W-:Y:S04]  /*1c0c0*/  STL [R1+0xcb0], R116 ;  /* 0x000cb07401007387 */ /* 0x008fe80000100800 */
[----:B------:R-:W2:Y:S04]  /*1c0d0*/  LDL.LU R106, [R1+0x558] ;  /* 0x00055800016a7983 */ /* 0x000ea80000300800 */
[----:B--2---:R-:W-:Y:S04]  /*1c0e0*/  STL [R1+0xcc4], R106 ;  /* 0x000cc46a01007387 */ /* 0x004fe80000100800 */
[----:B------:R-:W2:Y:S04]  /*1c0f0*/  LDL.LU R104, [R1+0x58c] ;  /* 0x00058c0001687983 */ /* 0x000ea80000300800 */
[----:B--2---:R-:W-:Y:S04]  /*1c100*/  STL [R1+0xcc8], R104 ;  /* 0x000cc86801007387 */ /* 0x004fe80000100800 */
[----:B------:R-:W2:Y:S01]  /*1c110*/  LDL.LU R105, [R1+0x5ac] ;  /* 0x0005ac0001697983 */ /* 0x000ea20000300800 */
[C---:B------:R-:W-:Y:S01]  /*1c120*/  FMUL R26, R5.reuse, 8388608 ;  /* 0x4b000000051a7820 */ /* 0x040fe20000400000 */
[----:B------:R-:W-:-:S04]  /*1c130*/  FSETP.GEU.AND P3, PT, R5, 1.175494350822287508e-38, PT ;  /* 0x008000000500780b */ /* 0x000fc80003f6e000 */
[----:B------:R-:W-:-:S04]  /*1c140*/  FSEL R26, R26, R5, !P3 ;  /* 0x000000051a1a7208 */ /* 0x000fc80005800000 */
[----:B0-----:R-:W-:-:S04]  /*1c150*/  IADD3 R5, R26, -0x3f3504f3, RZ ;  /* 0xc0cafb0d1a057810 */ /* 0x001fc80007ffe0ff */
[----:B------:R-:W-:-:S05]  /*1c160*/  LOP3.LUT R5, R5, 0xff800000, RZ, 0xc0, !PT ;  /* 0xff80000005057812 */ /* 0x000fca00078ec0ff */
[----:B------:R-:W-:-:S04]  /*1c170*/  IMAD.IADD R2, R26, 0x1, -R5 ;  /* 0x000000011a027824 */ /* 0x000fc800078e0a05 */
[----:B------:R-:W-:-:S04]  /*1c180*/  FADD R2, R2, -1 ;  /* 0xbf80000002027421 */ /* 0x000fc80000000000 */
[----:B------:R-:W-:-:S04]  /*1c190*/  FFMA.FTZ R3, R2, R52, -0.16845393180847167969 ;  /* 0xbe2c7f3002037423 */ /* 0x000fc80000010034 */
[C---:B------:R-:W-:Y:S01]  /*1c1a0*/  FFMA.FTZ R3, R2.reuse, R3, 0.1716887056827545166 ;  /* 0x3e2fcf2a02037423 */ /* 0x040fe20000010003 */
[----:B--2---:R-:W-:Y:S04]  /*1c1b0*/  STL [R1+0xce4], R105 ;  /* 0x000ce46901007387 */ /* 0x004fe80000100800 */
[----:B------:R-:W2:Y:S01]  /*1c1c0*/  LDL.LU R103, [R1+0x5e8] ;  /* 0x0005e80001677983 */ /* 0x000ea20000300800 */
[----:B------:R-:W-:-:S04]  /*1c1d0*/  FFMA.FTZ R3, R2, R3, -0.17900948226451873779 ;  /* 0xbe374e4302037423 */ /* 0x000fc80000010003 */
[----:B------:R-:W-:-:S04]  /*1c1e0*/  FFMA.FTZ R3, R2, R3, 0.20512372255325317383 ;  /* 0x3e520bf402037423 */ /* 0x000fc80000010003 */
[----:B------:R-:W-:-:S04]  /*1c1f0*/  FFMA.FTZ R3, R2, R3, -0.24046532809734344482 ;  /* 0xbe763c8b02037423 */ /* 0x000fc80000010003 */
[----:B------:R-:W-:-:S04]  /*1c200*/  FFMA.FTZ R3, R2, R3, 0.28857114911079406738 ;  /* 0x3e93bf9902037423 */ /* 0x000fc80000010003 */
[----:B------:R-:W-:-:S04]  /*1c210*/  FFMA.FTZ R3, R2, R3, -0.36067417263984680176 ;  /* 0xbeb8aa4902037423 */ /* 0x000fc80000010003 */
[C---:B------:R-:W-:Y:S02]  /*1c220*/  FFMA.FTZ R3, R2.reuse, R3, 0.48089820146560668945 ;  /* 0x3ef6384a02037423 */ /* 0x040fe40000010003 */
[----:B------:R-:W-:Y:S02]  /*1c230*/  IMAD.MOV.U32 R32, RZ, RZ, R23 ;  /* 0x000000ffff207224 */ /* 0x000fe400078e0017 */
[C---:B------:R-:W-:Y:S01]  /*1c240*/  FFMA.FTZ R3, R2.reuse, R3, -0.72134751081466674805 ;  /* 0xbf38aa3b02037423 */ /* 0x040fe20000010003 */
[----:B------:R-:W-:Y:S01]  /*1c250*/  MOV R23, R15 ;  /* 0x0000000f00177202 */ /* 0x000fe20000000f00 */
[C---:B------:R-:W-:Y:S01]  /*1c260*/  FMUL R25, R11.reuse, 8388608 ;  /* 0x4b0000000b197820 */ /* 0x040fe20000400000 */
[----:B------:R-:W-:Y:S01]  /*1c270*/  FSEL R15, RZ, -23, P2 ;  /* 0xc1b80000ff0f7808 */ /* 0x000fe20001000000 */
[----:B------:R-:W-:Y:S01]  /*1c280*/  FMUL R3, R2, R3 ;  /* 0x0000000302037220 */ /* 0x000fe20000400000 */
[----:B------:R-:W-:Y:S01]  /*1c290*/  FSETP.GEU.AND P2, PT, R11, 1.175494350822287508e-38, PT ;  /* 0x008000000b00780b */ /* 0x000fe20003f4e000 */
[----:B------:R-:W-:Y:S01]  /*1c2a0*/  IMAD.MOV.U32 R28, RZ, RZ, R16 ;  /* 0x000000ffff1c7224 */ /* 0x000fe200078e0010 */
[----:B------:R-:W-:Y:S01]  /*1c2b0*/  MOV R30, R24 ;  /* 0x00000018001e7202 */ /* 0x000fe20000000f00 */
[----:B------:R-:W-:Y:S01]  /*1c2c0*/  FMUL R24, R0, 8388608 ;  /* 0x4b00000000187820 */ /* 0x000fe20000400000 */
[----:B------:R-:W-:Y:S01]  /*1c2d0*/  FSEL R16, RZ, -23, P5 ;  /* 0xc1b80000ff107808 */ /* 0x000fe20002800000 */
[----:B------:R-:W-:Y:S01]  /*1c2e0*/  FMUL R3, R2, R3 ;  /* 0x0000000302037220 */ /* 0x000fe20000400000 */
[----:B------:R-:W-:-:S02]  /*1c2f0*/  FSETP.GEU.AND P5, PT, R0, 1.175494350822287508e-38, PT ;  /* 0x008000000000780b */ /* 0x000fc40003fae000 */
[----:B------:R-:W-:Y:S02]  /*1c300*/  FSEL R25, R25, R11, !P2 ;  /* 0x0000000b19197208 */ /* 0x000fe40005000000 */
[----:B------:R-:W-:Y:S01]  /*1c310*/  MOV R33, R18 ;  /* 0x0000001200217202 */ /* 0x000fe20000000f00 */
[----:B------:R-:W-:Y:S01]  /*1c320*/  FFMA.FTZ R18, R2, 1.4426950216293334961, R3 ;  /* 0x3fb8aa3b02127823 */ /* 0x000fe20000010003 */
[----:B------:R-:W-:Y:S02]  /*1c330*/  FSEL R24, R24, R0, !P5 ;  /* 0x0000000018187208 */ /* 0x000fe40006800000 */
[----:B------:R-:W-:Y:S02]  /*1c340*/  IADD3 R3, R25, -0x3f3504f3, RZ ;  /* 0xc0cafb0d19037810 */ /* 0x000fe40007ffe0ff */
[----:B------:R-:W-:Y:S02]  /*1c350*/  IADD3 R8, R24, -0x3f3504f3, RZ ;  /* 0xc0cafb0d18087810 */ /* 0x000fe40007ffe0ff */
[----:B------:R-:W-:-:S02]  /*1c360*/  LOP3.LUT R3, R3, 0xff800000, RZ, 0xc0, !PT ;  /* 0xff80000003037812 */ /* 0x000fc400078ec0ff */
[----:B------:R-:W-:Y:S02]  /*1c370*/  LOP3.LUT R8, R8, 0xff800000, RZ, 0xc0, !PT ;  /* 0xff80000008087812 */ /* 0x000fe400078ec0ff */
[----:B-1----:R-:W-:-:S03]  /*1c380*/  IADD3 R0, R25, -R3, RZ ;  /* 0x8000000319007210 */ /* 0x002fc60007ffe0ff */
[----:B------:R-:W-:Y:S02]  /*1c390*/  IMAD.IADD R2, R24, 0x1, -R8 ;  /* 0x0000000118027824 */ /* 0x000fe400078e0a08 */
[----:B------:R-:W-:Y:S02]  /*1c3a0*/  FADD R0, R0, -1 ;  /* 0xbf80000000007421 */ /* 0x000fe40000000000 */
[----:B------:R-:W-:Y:S02]  /*1c3b0*/  FADD R2, R2, -1 ;  /* 0xbf80000002027421 */ /* 0x000fe40000000000 */
[-C--:B------:R-:W-:Y:S02]  /*1c3c0*/  FFMA.FTZ R12, R0, R52.reuse, -0.16845393180847167969 ;  /* 0xbe2c7f30000c7423 */ /* 0x080fe40000010034 */
[----:B------:R-:W-:Y:S02]  /*1c3d0*/  FFMA.FTZ R11, R2, R52, -0.16845393180847167969 ;  /* 0xbe2c7f30020b7423 */ /* 0x000fe40000010034 */
[----:B------:R-:W-:-:S02]  /*1c3e0*/  FFMA.FTZ R12, R0, R12, 0.1716887056827545166 ;  /* 0x3e2fcf2a000c7423 */ /* 0x000fc4000001000c */
[----:B------:R-:W-:Y:S02]  /*1c3f0*/  FFMA.FTZ R11, R2, R11, 0.1716887056827545166 ;  /* 0x3e2fcf2a020b7423 */ /* 0x000fe4000001000b */
[----:B------:R-:W-:Y:S02]  /*1c400*/  FFMA.FTZ R12, R0, R12, -0.17900948226451873779 ;  /* 0xbe374e43000c7423 */ /* 0x000fe4000001000c */
[----:B------:R-:W-:Y:S02]  /*1c410*/  FFMA.FTZ R11, R2, R11, -0.17900948226451873779 ;  /* 0xbe374e43020b7423 */ /* 0x000fe4000001000b */
[----:B------:R-:W-:Y:S02]  /*1c420*/  FFMA.FTZ R12, R0, R12, 0.20512372255325317383 ;  /* 0x3e520bf4000c7423 */ /* 0x000fe4000001000c */
[----:B------:R-:W-:Y:S02]  /*1c430*/  FFMA.FTZ R11, R2, R11, 0.20512372255325317383 ;  /* 0x3e520bf4020b7423 */ /* 0x000fe4000001000b */
[----:B------:R-:W-:-:S02]  /*1c440*/  FFMA.FTZ R12, R0, R12, -0.24046532809734344482 ;  /* 0xbe763c8b000c7423 */ /* 0x000fc4000001000c */
[----:B------:R-:W-:Y:S02]  /*1c450*/  FFMA.FTZ R11, R2, R11, -0.24046532809734344482 ;  /* 0xbe763c8b020b7423 */ /* 0x000fe4000001000b */
[----:B------:R-:W-:Y:S01]  /*1c460*/  FFMA.FTZ R12, R0, R12, 0.28857114911079406738 ;  /* 0x3e93bf99000c7423 */ /* 0x000fe2000001000c */
[----:B------:R0:W1:Y:S01]  /*1c470*/  I2F R13, R10 ;  /* 0x0000000a000d7306 */ /* 0x0000620000201400 */
[----:B------:R-:W-:Y:S01]  /*1c480*/  MOV R34, R33 ;  /* 0x0000002100227202 */ /* 0x000fe20000000f00 */
[----:B------:R-:W-:Y:S02]  /*1c490*/  IMAD.MOV.U32 R33, RZ, RZ, R32 ;  /* 0x000000ffff217224 */ /* 0x000fe400078e0020 */
[----:B------:R-:W-:Y:S01]  /*1c4a0*/  IMAD.MOV.U32 R32, RZ, RZ, R30 ;  /* 0x000000ffff207224 */ /* 0x000fe200078e001e */
[----:B------:R-:W-:Y:S01]  /*1c4b0*/  MOV R30, R22 ;  /* 0x00000016001e7202 */ /* 0x000fe20000000f00 */
[----:B0-----:R-:W-:Y:S02]  /*1c4c0*/  FFMA.FTZ R10, R2, R11, 0.28857114911079406738 ;  /* 0x3e93bf99020a7423 */ /* 0x001fe4000001000b */
[----:B------:R-:W-:-:S02]  /*1c4d0*/  FFMA.FTZ R11, R0, R12, -0.36067417263984680176 ;  /* 0xbeb8aa49000b7423 */ /* 0x000fc4000001000c */
[----:B------:R-:W-:Y:S02]  /*1c4e0*/  FFMA.FTZ R10, R2, R10, -0.36067417263984680176 ;  /* 0xbeb8aa49020a7423 */ /* 0x000fe4000001000a */
[----:B------:R-:W-:Y:S02]  /*1c4f0*/  IMAD.MOV.U32 R22, RZ, RZ, R21 ;  /* 0x000000ffff167224 */ /* 0x000fe400078e0015 */
[----:B------:R-:W-:Y:S02]  /*1c500*/  FFMA.FTZ R11, R0, R11, 0.48089820146560668945 ;  /* 0x3ef6384a000b7423 */ /* 0x000fe4000001000b */
[----:B------:R-:W-:Y:S02]  /*1c510*/  IMAD.MOV.U32 R21, RZ, RZ, R14 ;  /* 0x000000ffff157224 */ /* 0x000fe400078e000e */
[----:B------:R0:W-:Y:S02]  /*1c520*/  I2F R14, R9 ;  /* 0x00000009000e7306 */ /* 0x0001e40000201400 */
[----:B0-----:R-:W-:-:S02]  /*1c530*/  FFMA.FTZ R9, R2, R10, 0.48089820146560668945 ;  /* 0x3ef6384a02097423 */ /* 0x001fc4000001000a */
[----:B------:R-:W-:-:S04]  /*1c540*/  FFMA.FTZ R10, R0, R11, -0.72134751081466674805 ;  /* 0xbf38aa3b000a7423 */ /* 0x000fc8000001000b */
[----:B------:R-:W0:Y:S01]  /*1c550*/  I2F R11, R7 ;  /* 0x00000007000b7306 */ /* 0x000e220000201400 */
[----:B------:R-:W-:-:S04]  /*1c560*/  FMUL R10, R0, R10 ;  /* 0x0000000a000a7220 */ /* 0x000fc80000400000 */
[C---:B------:R-:W-:Y:S02]  /*1c570*/  FMUL R10, R0.reuse, R10 ;  /* 0x0000000a000a7220 */ /* 0x040fe40000400000 */
[----:B-1----:R-:W-:Y:S01]  /*1c580*/  FFMA.FTZ R12, R13, 1.1920928955078125e-07, R15 ;  /* 0x340000000d0c7823 */ /* 0x002fe2000001000f */
[----:B------:R-:W1:Y:S01]  /*1c590*/  I2F R5, R5 ;  /* 0x0000000500057306 */ /* 0x000e620000201400 */
[----:B------:R-:W-:Y:S01]  /*1c5a0*/  FFMA.FTZ R13, R0, 1.4426950216293334961, R10 ;  /* 0x3fb8aa3b000d7823 */ /* 0x000fe2000001000a */
[----:B------:R-:W-:Y:S01]  /*1c5b0*/  FSEL R0, RZ, -23, P6 ;  /* 0xc1b80000ff007808 */ /* 0x000fe20003000000 */
[----:B------:R-:W-:Y:S01]  /*1c5c0*/  IMAD.MOV.U32 R35, RZ, RZ, R34 ;  /* 0x000000ffff237224 */ /* 0x000fe200078e0022 */
[----:B------:R-:W-:Y:S01]  /*1c5d0*/  MOV R34, R28 ;  /* 0x0000001c00227202 */ /* 0x000fe20000000f00 */
[----:B------:R-:W-:Y:S02]  /*1c5e0*/  IMAD.MOV.U32 R28, RZ, RZ, R23 ;  /* 0x000000ffff1c7224 */ /* 0x000fe400078e0017 */
[----:B0-----:R-:W-:Y:S01]  /*1c5f0*/  FFMA.FTZ R0, R11, 1.1920928955078125e-07, R0 ;  /* 0x340000000b007823 */ /* 0x001fe20000010000 */
[C---:B------:R-:W-:Y:S01]  /*1c600*/  FSETP.GEU.AND P6, PT, R119.reuse, 1.175494350822287508e-38, PT ;  /* 0x008000007700780b */ /* 0x040fe20003fce000 */
[----:B------:R-:W-:-:S02]  /*1c610*/  FMUL R23, R119, 8388608 ;  /* 0x4b00000077177820 */ /* 0x000fc40000400000 */
[----:B------:R-:W-:Y:S01]  /*1c620*/  FADD R46, R0, R17 ;  /* 0x00000011002e7221 */ /* 0x000fe20000000000 */
[----:B------:R-:W-:Y:S02]  /*1c630*/  FSEL R0, RZ, -23, P3 ;  /* 0xc1b80000ff007808 */ /* 0x000fe40001800000 */
[----:B------:R-:W-:-:S03]  /*1c640*/  FSEL R23, R23, R119, !P6 ;  /* 0x0000007717177208 */ /* 0x000fc60007000000 */
[----:B-1----:R-:W-:Y:S01]  /*1c650*/  FFMA.FTZ R0, R5, 1.1920928955078125e-07, R0 ;  /* 0x3400000005007823 */ /* 0x002fe20000010000 */
[----:B------:R-:W-:Y:S01]  /*1c660*/  IADD3 R5, R23, -0x3f3504f3, RZ ;  /* 0xc0cafb0d17057810 */ /* 0x000fe20007ffe0ff */
[----:B------:R-:W-:-:S03]  /*1c670*/  FFMA.FTZ R9, R2, R9, -0.72134751081466674805 ;  /* 0xbf38aa3b02097423 */ /* 0x000fc60000010009 */
[----:B------:R-:W-:Y:S01]  /*1c680*/  LOP3.LUT R5, R5, 0xff800000, RZ, 0xc0, !PT ;  /* 0xff80000005057812 */ /* 0x000fe200078ec0ff */
[----:B------:R-:W-:Y:S02]  /*1c690*/  FMUL R9, R2, R9 ;  /* 0x0000000902097220 */ /* 0x000fe40000400000 */
[----:B------:R-:W-:Y:S02]  /*1c6a0*/  FADD R45, R0, R18 ;  /* 0x00000012002d7221 */ /* 0x000fe40000000000 */
[----:B------:R-:W-:Y:S02]  /*1c6b0*/  IMAD.IADD R0, R23, 0x1, -R5 ;  /* 0x0000000117007824 */ /* 0x000fe400078e0a05 */
[----:B------:R-:W-:Y:S02]  /*1c6c0*/  FMUL R7, R2, R9 ;  /* 0x0000000902077220 */ /* 0x000fe40000400000 */
[----:B------:R-:W-:Y:S02]  /*1c6d0*/  FADD R0, R0, -1 ;  /* 0xbf80000000007421 */ /* 0x000fe40000000000 */
[----:B------:R-:W-:-:S02]  /*1c6e0*/  FFMA.FTZ R10, R2, 1.4426950216293334961, R7 ;  /* 0x3fb8aa3b020a7823 */ /* 0x000fc40000010007 */
[----:B------:R-:W-:-:S04]  /*1c6f0*/  FFMA.FTZ R2, R0, R52, -0.16845393180847167969 ;  /* 0xbe2c7f3000027423 */ /* 0x000fc80000010034 */
[C---:B------:R-:W-:Y:S01]  /*1c700*/  FFMA.FTZ R2, R0.reuse, R2, 0.1716887056827545166 ;  /* 0x3e2fcf2a00027423 */ /* 0x040fe20000010002 */
[----:B------:R0:W1:Y:S03]  /*1c710*/  I2F R7, R3 ;  /* 0x0000000300077306 */ /* 0x0000660000201400 */
[----:B------:R-:W-:-:S04]  /*1c720*/  FFMA.FTZ R2, R0, R2, -0.17900948226451873779 ;  /* 0xbe374e4300027423 */ /* 0x000fc80000010002 */
[----:B------:R-:W-:Y:S01]  /*1c730*/  FFMA.FTZ R2, R0, R2, 0.20512372255325317383 ;  /* 0x3e520bf400027423 */ /* 0x000fe20000010002 */
[----:B0-----:R-:W-:Y:S01]  /*1c740*/  FSEL R3, RZ, -23, P2 ;  /* 0xc1b80000ff037808 */ /* 0x001fe20001000000 */
[----:B------:R-:W0:Y:S01]  /*1c750*/  I2F R8, R8 ;  /* 0x0000000800087306 */ /* 0x000e220000201400 */
[----:B------:R-:W-:Y:S01]  /*1c760*/  ISETP.GE.U32.AND P2, PT, R4, 0x7f800000, PT ;  /* 0x7f8000000400780c */ /* 0x000fe20003f46070 */
[----:B------:R-:W-:Y:S01]  /*1c770*/  FFMA.FTZ R2, R0, R2, -0.24046532809734344482 ;  /* 0xbe763c8b00027423 */ /* 0x000fe20000010002 */
[----:B--2---:R-:W-:Y:S04]  /*1c780*/  STL [R1+0xcfc], R103 ;  /* 0x000cfc6701007387 */ /* 0x004fe80000100800 */
[----:B------:R-:W2:Y:S01]  /*1c790*/  LDL.LU R102, [R1+0x5ec] ;  /* 0x0005ec0001667983 */ /* 0x000ea20000300800 */
[----:B------:R-:W-:Y:S01]  /*1c7a0*/  ISETP.GE.U32.AND P3, PT, R6, 0x7f800000, PT ;  /* 0x7f8000000600780c */ /* 0x000fe20003f66070 */
[----:B------:R-:W-:-:S02]  /*1c7b0*/  FFMA.FTZ R9, R14, 1.1920928955078125e-07, R16 ;  /* 0x340000000e097823 */ /* 0x000fc40000010010 */
[C---:B------:R-:W-:Y:S02]  /*1c7c0*/  FFMA.FTZ R2, R0.reuse, R2, 0.28857114911079406738 ;  /* 0x3e93bf9900027423 */ /* 0x040fe40000010002 */
[----:B------:R-:W-:Y:S02]  /*1c7d0*/  FADD R47, R9, R19 ;  /* 0x00000013092f7221 */ /* 0x000fe40000000000 */
[C---:B------:R-:W-:Y:S02]  /*1c7e0*/  FFMA.FTZ R2, R0.reuse, R2, -0.36067417263984680176 ;  /* 0xbeb8aa4900027423 */ /* 0x040fe40000010002 */
[----:B-1----:R-:W-:Y:S01]  /*1c7f0*/  FFMA.FTZ R9, R7, 1.1920928955078125e-07, R3 ;  /* 0x3400000007097823 */ /* 0x002fe20000010003 */
[----:B------:R-:W-:Y:S01]  /*1c800*/  FSEL R3, RZ, -23, P5 ;  /* 0xc1b80000ff037808 */ /* 0x000fe20002800000 */
[----:B------:R-:W-:Y:S01]  /*1c810*/  @P2 IMAD.MOV.U32 R7, RZ, RZ, 0x7f800000 ;  /* 0x7f800000ff072424 */ /* 0x000fe200078e00ff */
[----:B------:R-:W-:Y:S01]  /*1c820*/  ISETP.GE.U32.AND P5, PT, R27, 0x7f800000, PT ;  /* 0x7f8000001b00780c */ /* 0x000fe20003fa6070 */
[----:B------:R-:W-:-:S02]  /*1c830*/  FFMA.FTZ R2, R0, R2, 0.48089820146560668945 ;  /* 0x3ef6384a00027423 */ /* 0x000fc40000010002 */
[----:B0-----:R-:W-:Y:S01]  /*1c840*/  FFMA.FTZ R8, R8, 1.1920928955078125e-07, R3 ;  /* 0x3400000008087823 */ /* 0x001fe20000010003 */
[----:B------:R-:W-:Y:S01]  /*1c850*/  @P3 MOV R3, 0x7f800000 ;  /* 0x7f80000000033802 */ /* 0x000fe20000000f00 */
[----:B------:R-:W-:Y:S01]  /*1c860*/  @P2 FFMA.FTZ R47, R4, R7, +INF ;  /* 0x7f800000042f2423 */ /* 0x000fe20000010007 */
[----:B------:R-:W-:Y:S01]  /*1c870*/  ISETP.GE.U32.AND P2, PT, R25, 0x7f800000, PT ;  /* 0x7f8000001900780c */ /* 0x000fe20003f46070 */
[----:B------:R-:W-:Y:S02]  /*1c880*/  FFMA.FTZ R2, R0, R2, -0.72134751081466674805 ;  /* 0xbf38aa3b00027423 */ /* 0x000fe40000010002 */
[----:B------:R-:W-:Y:S02]  /*1c890*/  FADD R48, R12, R20 ;  /* 0x000000140c307221 */ /* 0x000fe40000000000 */
[----:B------:R-:W-:Y:S02]  /*1c8a0*/  FMUL R2, R0, R2 ;  /* 0x0000000200027220 */ /* 0x000fe40000400000 */
[----:B------:R-:W-:Y:S01]  /*1c8b0*/  @P3 FFMA.FTZ R48, R6, R3, +INF ;  /* 0x7f80000006303423 */ /* 0x000fe20000010003 */
[----:B------:R-:W-:Y:S01]  /*1c8c0*/  ISETP.GE.U32.AND P3, PT, R26, 0x7f800000, PT ;  /* 0x7f8000001a00780c */ /* 0x000fe20003f66070 */
[----:B------:R-:W-:-:S02]  /*1c8d0*/  @P5 IMAD.MOV.U32 R3, RZ, RZ, 0x7f800000 ;  /* 0x7f800000ff035424 */ /* 0x000fc400078e00ff */
[----:B------:R-:W-:Y:S02]  /*1c8e0*/  FMUL R2, R0, R2 ;  /* 0x0000000200027220 */ /* 0x000fe40000400000 */
[----:B------:R-:W-:Y:S01]  /*1c8f0*/  @P5 FFMA.FTZ R46, R27, R3, +INF ;  /* 0x7f8000001b2e5423 */ /* 0x000fe20000010003 */
[----:B------:R-:W-:Y:S01]  /*1c900*/  ISETP.GE.U32.AND P5, PT, R24, 0x7f800000, PT ;  /* 0x7f8000001800780c */ /* 0x000fe20003fa6070 */
[----:B------:R-:W-:Y:S02]  /*1c910*/  FFMA.FTZ R11, R0, 1.4426950216293334961, R2 ;  /* 0x3fb8aa3b000b7823 */ /* 0x000fe40000010002 */
[----:B------:R-:W-:Y:S02]  /*1c920*/  @P2 IMAD.MOV.U32 R0, RZ, RZ, 0x7f800000 ;  /* 0x7f800000ff002424 */ /* 0x000fe400078e00ff */
[----:B------:R-:W-:Y:S01]  /*1c930*/  IMAD.MOV.U32 R36, RZ, RZ, R33 ;  /* 0x000000ffff247224 */ /* 0x000fe200078e0021 */
[----:B------:R-:W-:Y:S01]  /*1c940*/  MOV R33, R30 ;  /* 0x0000001e00217202 */ /* 0x000fe20000000f00 */
[----:B------:R-:W-:-:S02]  /*1c950*/  FADD R44, R9, R13 ;  /* 0x0000000d092c7221 */ /* 0x000fc40000000000 */
[----:B------:R-:W-:Y:S02]  /*1c960*/  IMAD.MOV.U32 R30, RZ, RZ, R22 ;  /* 0x000000ffff1e7224 */ /* 0x000fe400078e0016 */
[----:B------:R-:W-:Y:S01]  /*1c970*/  @P2 FFMA.FTZ R44, R25, R0, +INF ;  /* 0x7f800000192c2423 */ /* 0x000fe20000010000 */
[C---:B------:R-:W-:Y:S01]  /*1c980*/  FSETP.GEU.AND P2, PT, R117.reuse, 1.175494350822287508e-38, PT ;  /* 0x008000007500780b */ /* 0x040fe20003f4e000 */
[----:B------:R-:W-:Y:S01]  /*1c990*/  FMUL R22, R117, 8388608 ;  /* 0x4b00000075167820 */ /* 0x000fe20000400000 */
[----:B------:R-:W-:-:S04]  /*1c9a0*/  @P3 MOV R3, 0x7f800000 ;  /* 0x7f80000000033802 */ /* 0x000fc80000000f00 */
[----:B------:R-:W-:Y:S01]  /*1c9b0*/  FSEL R22, R22, R117, !P2 ;  /* 0x0000007516167208 */ /* 0x000fe20005000000 */
[----:B------:R-:W-:Y:S01]  /*1c9c0*/  @P3 FFMA.FTZ R45, R26, R3, +INF ;  /* 0x7f8000001a2d3423 */ /* 0x000fe20000010003 */
[----:B------:R-:W-:Y:S01]  /*1c9d0*/  FSETP.NEU.AND P3, PT, R6, RZ, PT ;  /* 0x000000ff0600720b */ /* 0x000fe20003f6d000 */
[----:B------:R-:W-:Y:S01]  /*1c9e0*/  @P5 IMAD.MOV.U32 R0, RZ, RZ, 0x7f800000 ;  /* 0x7f800000ff005424 */ /* 0x000fe200078e00ff */
[----:B------:R-:W-:Y:S02]  /*1c9f0*/  IADD3 R6, R22, -0x3f3504f3, RZ ;  /* 0xc0cafb0d16067810 */ /* 0x000fe40007ffe0ff */
[----:B------:R-:W-:Y:S01]  /*1ca00*/  MOV R37, R35 ;  /* 0x0000002300257202 */ /* 0x000fe20000000f00 */
[----:B------:R-:W-:Y:S01]  /*1ca10*/  IMAD.MOV.U32 R35, RZ, RZ, R32 ;  /* 0x000000ffff237224 */ /* 0x000fe200078e0020 */
[----:B------:R-:W-:Y:S01]  /*1ca20*/  LOP3.LUT R6, R6, 0xff800000, RZ, 0xc0, !PT ;  /* 0xff80000006067812 */ /* 0x000fe200078ec0ff */
[----:B------:R-:W-:Y:S02]  /*1ca30*/  FADD R43, R8, R10 ;  /* 0x0000000a082b7221 */ /* 0x000fe40000000000 */
[----:B------:R-:W-:-:S02]  /*1ca40*/  IMAD.MOV.U32 R32, RZ, RZ, R21 ;  /* 0x000000ffff207224 */ /* 0x000fc400078e0015 */
[----:B------:R-:W-:Y:S01]  /*1ca50*/  @P5 FFMA.FTZ R43, R24, R0, +INF ;  /* 0x7f800000182b5423 */ /* 0x000fe20000010000 */
[C---:B------:R-:W-:Y:S01]  /*1ca60*/  FSETP.GEU.AND P5, PT, R118.reuse, 1.175494350822287508e-38, PT ;  /* 0x008000007600780b */ /* 0x040fe20003fae000 */
[----:B------:R-:W-:Y:S01]  /*1ca70*/  FMUL R21, R118, 8388608 ;  /* 0x4b00000076157820 */ /* 0x000fe20000400000 */
[----:B------:R-:W-:-:S04]  /*1ca80*/  IADD3 R0, R22, -R6, RZ ;  /* 0x8000000616007210 */ /* 0x000fc80007ffe0ff */
[----:B------:R-:W-:Y:S01]  /*1ca90*/  FSEL R21, R21, R118, !P5 ;  /* 0x0000007615157208 */ /* 0x000fe20006800000 */
[----:B------:R-:W-:-:S03]  /*1caa0*/  FADD R0, R0, -1 ;  /* 0xbf80000000007421 */ /* 0x000fc60000000000 */
[----:B------:R-:W-:Y:S01]  /*1cab0*/  IADD3 R7, R21, -0x3f3504f3, RZ ;  /* 0xc0cafb0d15077810 */ /* 0x000fe20007ffe0ff */
[----:B------:R-:W-:-:S03]  /*1cac0*/  FFMA.FTZ R8, R0, R52, -0.16845393180847167969 ;  /* 0xbe2c7f3000087423 */ /* 0x000fc60000010034 */
[----:B------:R-:W-:Y:S01]  /*1cad0*/  LOP3.LUT R7, R7, 0xff800000, RZ, 0xc0, !PT ;  /* 0xff80000007077812 */ /* 0x000fe200078ec0ff */
[----:B------:R-:W-:-:S04]  /*1cae0*/  FFMA.FTZ R8, R0, R8, 0.1716887056827545166 ;  /* 0x3e2fcf2a00087423 */ /* 0x000fc80000010008 */
[----:B------:R-:W-:Y:S02]  /*1caf0*/  IMAD.IADD R2, R21, 0x1, -R7 ;  /* 0x0000000115027824 */ /* 0x000fe400078e0a07 */
[----:B------:R-:W-:Y:S02]  /*1cb00*/  FFMA.FTZ R8, R0, R8, -0.17900948226451873779 ;  /* 0xbe374e4300087423 */ /* 0x000fe40000010008 */
[----:B------:R-:W-:Y:S02]  /*1cb10*/  FADD R2, R2, -1 ;  /* 0xbf80000002027421 */ /* 0x000fe40000000000 */
[----:B------:R-:W-:Y:S02]  /*1cb20*/  FFMA.FTZ R8, R0, R8, 0.20512372255325317383 ;  /* 0x3e520bf400087423 */ /* 0x000fe40000010008 */
[----:B------:R-:W-:Y:S02]  /*1cb30*/  FFMA.FTZ R3, R2, R52, -0.16845393180847167969 ;  /* 0xbe2c7f3002037423 */ /* 0x000fe40000010034 */
[----:B------:R-:W-:-:S02]  /*1cb40*/  FFMA.FTZ R8, R0, R8, -0.24046532809734344482 ;  /* 0xbe763c8b00087423 */ /* 0x000fc40000010008 */
[----:B------:R-:W-:Y:S02]  /*1cb50*/  FFMA.FTZ R3, R2, R3, 0.1716887056827545166 ;  /* 0x3e2fcf2a02037423 */ /* 0x000fe40000010003 */
[----:B------:R-:W-:Y:S02]  /*1cb60*/  FFMA.FTZ R8, R0, R8, 0.28857114911079406738 ;  /* 0x3e93bf9900087423 */ /* 0x000fe40000010008 */
[C---:B------:R-:W-:Y:S01]  /*1cb70*/  FFMA.FTZ R3, R2.reuse, R3, -0.17900948226451873779 ;  /* 0xbe374e4302037423 */ /* 0x040fe20000010003 */
[----:B------:R0:W1:Y:S03]  /*1cb80*/  I2F R9, R5 ;  /* 0x0000000500097306 */ /* 0x0000660000201400 */
[----:B------:R-:W-:Y:S02]  /*1cb90*/  FFMA.FTZ R3, R2, R3, 0.20512372255325317383 ;  /* 0x3e520bf402037423 */ /* 0x000fe40000010003 */
[----:B0-----:R-:W-:-:S02]  /*1cba0*/  FFMA.FTZ R5, R0, R8, -0.36067417263984680176 ;  /* 0xbeb8aa4900057423 */ /* 0x001fc40000010008 */
[----:B------:R-:W-:Y:S02]  /*1cbb0*/  FFMA.FTZ R3, R2, R3, -0.24046532809734344482 ;  /* 0xbe763c8b02037423 */ /* 0x000fe40000010003 */
[----:B------:R-:W-:Y:S01]  /*1cbc0*/  FFMA.FTZ R5, R0, R5, 0.48089820146560668945 ;  /* 0x3ef6384a00057423 */ /* 0x000fe20000010005 */
[----:B------:R-:W-:Y:S01]  /*1cbd0*/  FSEL R8, RZ, -23, P6 ;  /* 0xc1b80000ff087808 */ /* 0x000fe20003000000 */
[----:B------:R-:W-:Y:S01]  /*1cbe0*/  FFMA.FTZ R3, R2, R3, 0.28857114911079406738 ;  /* 0x3e93bf9902037423 */ /* 0x000fe20000010003 */
[----:B------:R-:W-:Y:S01]  /*1cbf0*/  ISETP.GE.U32.AND P6, PT, R23, 0x7f800000, PT ;  /* 0x7f8000001700780c */ /* 0x000fe20003fc6070 */
[----:B------:R-:W-:Y:S02]  /*1cc00*/  FFMA.FTZ R5, R0, R5, -0.72134751081466674805 ;  /* 0xbf38aa3b00057423 */ /* 0x000fe40000010005 */
[----:B------:R-:W-:Y:S02]  /*1cc10*/  FFMA.FTZ R3, R2, R3, -0.36067417263984680176 ;  /* 0xbeb8aa4902037423 */ /* 0x000fe40000010003 */
[----:B------:R-:W-:Y:S01]  /*1cc20*/  FMUL R5, R0, R5 ;  /* 0x0000000500057220 */ /* 0x000fe20000400000 */
[----:B------:R-:W-:Y:S01]  /*1cc30*/  FSEL R12, RZ, -23, P2 ;  /* 0xc1b80000ff0c7808 */ /* 0x000fe20001000000 */
[C---:B------:R-:W-:Y:S01]  /*1cc40*/  FMUL R19, R116.reuse, 8388608 ;  /* 0x4b00000074137820 */ /* 0x040fe20000400000 */
[----:B------:R-:W-:Y:S01]  /*1cc50*/  FSETP.GEU.AND P2, PT, R116, 1.175494350822287508e-38, PT ;  /* 0x008000007400780b */ /* 0x000fe20003f4e000 */
[----:B------:R-:W-:-:S02]  /*1cc60*/  FMUL R5, R0, R5 ;  /* 0x0000000500057220 */ /* 0x000fc40000400000 */
[----:B------:R-:W-:Y:S01]  /*1cc70*/  FFMA.FTZ R3, R2, R3, 0.48089820146560668945 ;  /* 0x3ef6384a02037423 */ /* 0x000fe20000010003 */
[----:B------:R-:W-:Y:S01]  /*1cc80*/  FSEL R19, R19, R116, !P2 ;  /* 0x0000007413137208 */ /* 0x000fe20005000000 */
[----:B-1----:R-:W-:Y:S02]  /*1cc90*/  FFMA.FTZ R8, R9, 1.1920928955078125e-07, R8 ;  /* 0x3400000009087823 */ /* 0x002fe40000010008 */
[----:B------:R-:W-:Y:S02]  /*1cca0*/  FFMA.FTZ R13, R0, 1.4426950216293334961, R5 ;  /* 0x3fb8aa3b000d7823 */ /* 0x000fe40000010005 */
[----:B------:R-:W-:Y:S02]  /*1ccb0*/  FFMA.FTZ R3, R2, R3, -0.72134751081466674805 ;  /* 0xbf38aa3b02037423 */ /* 0x000fe40000010003 */
[----:B------:R-:W-:Y:S01]  /*1ccc0*/  @P6 IMAD.MOV.U32 R0, RZ, RZ, 0x7f800000 ;  /* 0x7f800000ff006424 */ /* 0x000fe200078e00ff */
[----:B------:R-:W-:Y:S01]  /*1ccd0*/  IADD3 R5, R19, -0x3f3504f3, RZ ;  /* 0xc0cafb0d13057810 */ /* 0x000fe20007ffe0ff */
[----:B------:R-:W-:-:S02]  /*1cce0*/  FADD R42, R8, R11 ;  /* 0x0000000b082a7221 */ /* 0x000fc40000000000 */
[C---:B------:R-:W-:Y:S02]  /*1ccf0*/  FMUL R3, R2.reuse, R3 ;  /* 0x0000000302037220 */ /* 0x040fe40000400000 */
[----:B------:R-:W-:Y:S01]  /*1cd00*/  @P6 FFMA.FTZ R42, R23, R0, +INF ;  /* 0x7f800000172a6423 */ /* 0x000fe20000010000 */
[C---:B------:R-:W-:Y:S01]  /*1cd10*/  FSETP.GEU.AND P6, PT, R107.reuse, 1.175494350822287508e-38, PT ;  /* 0x008000006b00780b */ /* 0x040fe20003fce000 */
[----:B------:R-:W-:Y:S01]  /*1cd20*/  FMUL R20, R107, 8388608 ;  /* 0x4b0000006b147820 */ /* 0x000fe20000400000 */
[----:B------:R-:W-:Y:S01]  /*1cd30*/  LOP3.LUT R5, R5, 0xff800000, RZ, 0xc0, !PT ;  /* 0xff80000005057812 */ /* 0x000fe200078ec0ff */
[----:B------:R-:W-:-:S03]  /*1cd40*/  FMUL R3, R2, R3 ;  /* 0x0000000302037220 */ /* 0x000fc60000400000 */
[----:B------:R-:W-:Y:S01]  /*1cd50*/  FSEL R20, R20, R107, !P6 ;  /* 0x0000006b14147208 */ /* 0x000fe20007000000 */
[----:B------:R-:W-:Y:S02]  /*1cd60*/  FFMA.FTZ R14, R2, 1.4426950216293334961, R3 ;  /* 0x3fb8aa3b020e7823 */ /* 0x000fe40000010003 */
[----:B------:R-:W-:Y:S01]  /*1cd70*/  IMAD.IADD R2, R19, 0x1, -R5 ;  /* 0x0000000113027824 */ /* 0x000fe200078e0a05 */
[----:B------:R-:W-:-:S03]  /*1cd80*/  IADD3 R3, R20, -0x3f3504f3, RZ ;  /* 0xc0cafb0d14037810 */ /* 0x000fc60007ffe0ff */
[----:B------:R-:W-:Y:S01]  /*1cd90*/  FADD R2, R2, -1 ;  /* 0xbf80000002027421 */ /* 0x000fe20000000000 */
[----:B------:R-:W-:-:S03]  /*1cda0*/  LOP3.LUT R3, R3, 0xff800000, RZ, 0xc0, !PT ;  /* 0xff80000003037812 */ /* 0x000fc600078ec0ff */
[----:B------:R-:W-:Y:S01]  /*1cdb0*/  FFMA.FTZ R8, R2, R52, -0.16845393180847167969 ;  /* 0xbe2c7f3002087423 */ /* 0x000fe20000010034 */
[----:B------:R-:W-:-:S03]  /*1cdc0*/  IADD3 R0, R20, -R3, RZ ;  /* 0x8000000314007210 */ /* 0x000fc60007ffe0ff */
[----:B------:R-:W-:Y:S02]  /*1cdd0*/  FFMA.FTZ R8, R2, R8, 0.1716887056827545166 ;  /* 0x3e2fcf2a02087423 */ /* 0x000fe40000010008 */
[----:B------:R-:W-:Y:S02]  /*1cde0*/  FADD R0, R0, -1 ;  /* 0xbf80000000007421 */ /* 0x000fe40000000000 */
[----:B------:R-:W-:Y:S02]  /*1cdf0*/  FFMA.FTZ R8, R2, R8, -0.17900948226451873779 ;  /* 0xbe374e4302087423 */ /* 0x000fe40000010008 */
[----:B------:R-:W-:Y:S02]  /*1ce00*/  FFMA.FTZ R9, R0, R52, -0.16845393180847167969 ;  /* 0xbe2c7f3000097423 */ /* 0x000fe40000010034 */
[----:B------:R-:W-:Y:S02]  /*1ce10*/  FFMA.FTZ R8, R2, R8, 0.20512372255325317383 ;  /* 0x3e520bf402087423 */ /* 0x000fe40000010008 */
[----:B------:R-:W-:-:S02]  /*1ce20*/  FFMA.FTZ R9, R0, R9, 0.1716887056827545166 ;  /* 0x3e2fcf2a00097423 */ /* 0x000fc40000010009 */
[----:B------:R-:W-:Y:S02]  /*1ce30*/  FFMA.FTZ R8, R2, R8, -0.24046532809734344482 ;  /* 0xbe763c8b02087423 */ /* 0x000fe40000010008 */
[----:B------:R-:W-:Y:S02]  /*1ce40*/  FFMA.FTZ R9, R0, R9, -0.17900948226451873779 ;  /* 0xbe374e4300097423 */ /* 0x000fe40000010009 */
[----:B------:R-:W-:Y:S02]  /*1ce50*/  FFMA.FTZ R8, R2, R8, 0.28857114911079406738 ;  /* 0x3e93bf9902087423 */ /* 0x000fe40000010008 */
[----:B------:R-:W-:Y:S02]  /*1ce60*/  FFMA.FTZ R9, R0, R9, 0.20512372255325317383 ;  /* 0x3e520bf400097423 */ /* 0x000fe40000010009 */
[----:B------:R-:W-:Y:S02]  /*1ce70*/  FFMA.FTZ R8, R2, R8, -0.36067417263984680176 ;  /* 0xbeb8aa4902087423 */ /* 0x000fe40000010008 */
[----:B------:R-:W-:-:S02]  /*1ce80*/  FFMA.FTZ R9, R0, R9, -0.24046532809734344482 ;  /* 0xbe763c8b00097423 */ /* 0x000fc40000010009 */
[----:B------:R-:W-:Y:S02]  /*1ce90*/  FFMA.FTZ R8, R2, R8, 0.48089820146560668945 ;  /* 0x3ef6384a02087423 */ /* 0x000fe40000010008 */
[----:B------:R-:W-:Y:S02]  /*1cea0*/  FFMA.FTZ R9, R0, R9, 0.28857114911079406738 ;  /* 0x3e93bf9900097423 */ /* 0x000fe40000010009 */
[----:B------:R-:W-:Y:S02]  /*1ceb0*/  FFMA.FTZ R8, R2, R8, -0.72134751081466674805 ;  /* 0xbf38aa3b02087423 */ /* 0x000fe40000010008 */
[----:B------:R-:W-:Y:S02]  /*1cec0*/  FFMA.FTZ R9, R0, R9, -0.36067417263984680176 ;  /* 0xbeb8aa4900097423 */ /* 0x000fe40000010009 */
[----:B------:R-:W-:Y:S01]  /*1ced0*/  FMUL R8, R2, R8 ;  /* 0x0000000802087220 */ /* 0x000fe20000400000 */
[----:B------:R0:W1:Y:S01]  /*1cee0*/  I2F R10, R6 ;  /* 0x00000006000a7306 */ /* 0x0000620000201400 */
[----:B------:R-:W-:-:S02]  /*1cef0*/  FFMA.FTZ R9, R0, R9, 0.48089820146560668945 ;  /* 0x3ef6384a00097423 */ /* 0x000fc40000010009 */
[----:B------:R-:W-:Y:S02]  /*1cf00*/  FMUL R18, R106, 8388608 ;  /* 0x4b0000006a127820 */ /* 0x000fe40000400000 */
[----:B------:R-:W-:Y:S02]  /*1cf10*/  FFMA.FTZ R9, R0, R9, -0.72134751081466674805 ;  /* 0xbf38aa3b00097423 */ /* 0x000fe40000010009 */
[----:B0-----:R-:W-:Y:S01]  /*1cf20*/  FMUL R6, R2, R8 ;  /* 0x0000000802067220 */ /* 0x001fe20000400000 */
[----:B------:R-:W-:Y:S02]  /*1cf30*/  FSEL R8, RZ, -23, P5 ;  /* 0xc1b80000ff087808 */ /* 0x000fe40002800000 */
[----:B------:R-:W-:Y:S01]  /*1cf40*/  FSETP.GEU.AND P5, PT, R106, 1.175494350822287508e-38, PT ;  /* 0x008000006a00780b */ /* 0x000fe20003fae000 */
[----:B------:R-:W-:Y:S02]  /*1cf50*/  FMUL R9, R0, R9 ;  /* 0x0000000900097220 */ /* 0x000fe40000400000 */
[----:B------:R-:W-:Y:S01]  /*1cf60*/  FFMA.FTZ R11, R2, 1.4426950216293334961, R6 ;  /* 0x3fb8aa3b020b7823 */ /* 0x000fe20000010006 */
[----:B------:R-:W-:Y:S01]  /*1cf70*/  FSEL R18, R18, R106, !P5 ;  /* 0x0000006a12127208 */ /* 0x000fe20006800000 */
[----:B------:R-:W0:Y:S01]  /*1cf80*/  I2F R6, R7 ;  /* 0x0000000700067306 */ /* 0x000e220000201400 */
[----:B------:R-:W-:-:S02]  /*1cf90*/  FMUL R9, R0, R9 ;  /* 0x0000000900097220 */ /* 0x000fc40000400000 */
[----:B------:R-:W-:Y:S02]  /*1cfa0*/  IADD3 R2, R18, -0x3f3504f3, RZ ;  /* 0xc0cafb0d12027810 */ /* 0x000fe40007ffe0ff */
[----:B------:R-:W-:Y:S02]  /*1cfb0*/  FFMA.FTZ R9, R0, 1.4426950216293334961, R9 ;  /* 0x3fb8aa3b00097823 */ /* 0x000fe40000010009 */
[----:B-1----:R-:W-:Y:S01]  /*1cfc0*/  FFMA.FTZ R0, R10, 1.1920928955078125e-07, R12 ;  /* 0x340000000a007823 */ /* 0x002fe2000001000c */
[----:B------:R-:W-:-:S03]  /*1cfd0*/  LOP3.LUT R2, R2, 0xff800000, RZ, 0xc0, !PT ;  /* 0xff80000002027812 */ /* 0x000fc600078ec0ff */
[----:B------:R-:W-:Y:S01]  /*1cfe0*/  FADD R41, R0, R13 ;  /* 0x0000000d00297221 */ /* 0x000fe20000000000 */
[----:B------:R-:W-:Y:S01]  /*1cff0*/  IADD3 R0, R18, -R2, RZ ;  /* 0x8000000212007210 */ /* 0x000fe20007ffe0ff */
[----:B0-----:R-:W-:Y:S01]  /*1d000*/  FFMA.FTZ R6, R6, 1.1920928955078125e-07, R8 ;  /* 0x3400000006067823 */ /* 0x001fe20000010008 */
[----:B------:R-:W-:-:S03]  /*1d010*/  FSEL R8, RZ, -23, P6 ;  /* 0xc1b80000ff087808 */ /* 0x000fc60003000000 */
[----:B------:R-:W-:Y:S01]  /*1d020*/  FADD R0, R0, -1 ;  /* 0xbf80000000007421 */ /* 0x000fe20000000000 */
[----:B------:R-:W-:Y:S01]  /*1d030*/  ISETP.GE.U32.AND P6, PT, R22, 0x7f800000, PT ;  /* 0x7f8000001600780c */ /* 0x000fe20003fc6070 */
[----:B------:R0:W1:Y:S01]  /*1d040*/  I2F R7, R3 ;  /* 0x0000000300077306 */ /* 0x0000620000201400 */
[----:B------:R-:W-:Y:S02]  /*1d050*/  FADD R40, R6, R14 ;  /* 0x0000000e06287221 */ /* 0x000fe40000000000 */
[----:B0-----:R-:W-:-:S04]  /*1d060*/  FFMA.FTZ R3, R0, R52, -0.16845393180847167969 ;  /* 0xbe2c7f3000037423 */ /* 0x001fc80000010034 */
[----:B------:R-:W-:-:S05]  /*1d070*/  FFMA.FTZ R3, R0, R3, 0.1716887056827545166 ;  /* 0x3e2fcf2a00037423 */ /* 0x000fca0000010003 */
[----:B------:R-:W-:Y:S02]  /*1d080*/  @P6 IMAD.MOV.U32 R6, RZ, RZ, 0x7f800000 ;  /* 0x7f800000ff066424 */ /* 0x000fe400078e00ff */
[----:B------:R-:W-:Y:S02]  /*1d090*/  FFMA.FTZ R3, R0, R3, -0.17900948226451873779 ;  /* 0xbe374e4300037423 */ /* 0x000fe40000010003 */
[----:B------:R-:W-:Y:S02]  /*1d0a0*/  @P6 FFMA.FTZ R41, R22, R6, +INF ;  /* 0x7f80000016296423 */ /* 0x000fe40000010006 */
[----:B------:R-:W-:Y:S01]  /*1d0b0*/  FFMA.FTZ R3, R0, R3, 0.20512372255325317383 ;  /* 0x3e520bf400037423 */ /* 0x000fe20000010003 */
[----:B------:R-:W-:-:S03]  /*1d0c0*/  ISETP.GE.U32.AND P6, PT, R21, 0x7f800000, PT ;  /* 0x7f8000001500780c */ /* 0x000fc60003fc6070 */
[----:B------:R-:W-:-:S04]  /*1d0d0*/  FFMA.FTZ R3, R0, R3, -0.24046532809734344482 ;  /* 0xbe763c8b00037423 */ /* 0x000fc80000010003 */
[C---:B------:R-:W-:Y:S01]  /*1d0e0*/  FFMA.FTZ R3, R0.reuse, R3, 0.28857114911079406738 ;  /* 0x3e93bf9900037423 */ /* 0x040fe20000010003 */
[----:B--2---:R-:W-:Y:S04]  /*1d0f0*/  STL [R1+0xd10], R102 ;  /* 0x000d106601007387 */ /* 0x004fe80000100800 */
[----:B------:R-:W2:Y:S01]  /*1d100*/  LDL.LU R101, [R1+0x5f0] ;  /* 0x0005f00001657983 */ /* 0x000ea20000300800 */
[C---:B------:R-:W-:Y:S02]  /*1d110*/  FFMA.FTZ R3, R0.reuse, R3, -0.36067417263984680176 ;  /* 0xbeb8aa4900037423 */ /* 0x040fe40000010003 */
[----:B-1----:R-:W-:Y:S01]  /*1d120*/  FFMA.FTZ R7, R7, 1.1920928955078125e-07, R8 ;  /* 0x3400000007077823 */ /* 0x002fe20000010008 */
[----:B------:R-:W-:Y:S01]  /*1d130*/  FSEL R6, RZ, -23, P2 ;  /* 0xc1b80000ff067808 */ /* 0x000fe20001000000 */
[----:B------:R0:W1:Y:S01]  /*1d140*/  I2F R8, R5 ;  /* 0x0000000500087306 */ /* 0x0000620000201400 */
[----:B------:R-:W-:Y:S01]  /*1d150*/  FFMA.FTZ R3, R0, R3, 0.48089820146560668945 ;  /* 0x3ef6384a00037423 */ /* 0x000fe20000010003 */
[----:B------:R-:W3:Y:S01]  /*1d160*/  LDL.LU R100, [R1+0x5f4] ;  /* 0x0005f40001647983 */ /* 0x000ee20000300800 */
[----:B0-----:R-:W-:-:S02]  /*1d170*/  @P6 IMAD.MOV.U32 R5, RZ, RZ, 0x7f800000 ;  /* 0x7f800000ff056424 */ /* 0x001fc400078e00ff */
[C---:B------:R-:W-:Y:S02]  /*1d180*/  FFMA.FTZ R3, R0.reuse, R3, -0.72134751081466674805 ;  /* 0xbf38aa3b00037423 */ /* 0x040fe40000010003 */
[----:B------:R-:W-:Y:S01]  /*1d190*/  @P6 FFMA.FTZ R40, R21, R5, +INF ;  /* 0x7f80000015286423 */ /* 0x000fe20000010005 */
[----:B------:R-:W-:Y:S01]  /*1d1a0*/  ISETP.GE.U32.AND P6, PT, R19, 0x7f800000, PT ;  /* 0x7f8000001300780c */ /* 0x000fe20003fc6070 */
[C---:B------:R-:W-:Y:S01]  /*1d1b0*/  FMUL R3, R0.reuse, R3 ;  /* 0x0000000300037220 */ /* 0x040fe20000400000 */
[----:B------:R-:W0:Y:S03]  /*1d1c0*/  I2F R2, R2 ;  /* 0x0000000200027306 */ /* 0x000e260000201400 */
[----:B------:R-:W-:Y:S02]  /*1d1d0*/  FMUL R3, R0, R3 ;  /* 0x0000000300037220 */ /* 0x000fe40000400000 */
[----:B-1----:R-:W-:-:S02]  /*1d1e0*/  FFMA.FTZ R6, R8, 1.1920928955078125e-07, R6 ;  /* 0x3400000008067823 */ /* 0x002fc40000010006 */
[----:B------:R-:W-:-:S04]  /*1d1f0*/  FFMA.FTZ R3, R0, 1.4426950216293334961, R3 ;  /* 0x3fb8aa3b00037823 */ /* 0x000fc80000010003 */
[----:B------:R-:W-:Y:S02]  /*1d200*/  @P6 IMAD.MOV.U32 R0, RZ, RZ, 0x7f800000 ;  /* 0x7f800000ff006424 */ /* 0x000fe400078e00ff */
[----:B------:R-:W-:Y:S02]  /*1d210*/  FADD R38, R6, R11 ;  /* 0x0000000b06267221 */ /* 0x000fe40000000000 */
[----:B------:R-:W-:Y:S01]  /*1d220*/  @P6 FFMA.FTZ R38, R19, R0, +INF ;  /* 0x7f80000013266423 */ /* 0x000fe20000010000 */
[----:B------:R-:W-:Y:S01]  /*1d230*/  ISETP.GE.U32.AND P6, PT, R18, 0x7f800000, PT ;  /* 0x7f8000001200780c */ /* 0x000fe20003fc6070 */
[C---:B------:R-:W-:Y:S01]  /*1d240*/  FMUL R17, R104.reuse, 8388608 ;  /* 0x4b00000068117820 */ /* 0x040fe20000400000 */
[----:B------:R-:W-:Y:S02]  /*1d250*/  FSEL R0, RZ, -23, P5 ;  /* 0xc1b80000ff007808 */ /* 0x000fe40002800000 */
[----:B------:R-:W-:-:S03]  /*1d260*/  FSETP.GEU.AND P5, PT, R104, 1.175494350822287508e-38, PT ;  /* 0x008000006800780b */ /* 0x000fc60003fae000 */
[----:B0-----:R-:W-:Y:S01]  /*1d270*/  FFMA.FTZ R0, R2, 1.1920928955078125e-07, R0 ;  /* 0x3400000002007823 */ /* 0x001fe20000010000 */
[----:B------:R-:W-:Y:S01]  /*1d280*/  FSEL R17, R17, R104, !P5 ;  /* 0x0000006811117208 */ /* 0x000fe20006800000 */
[----:B------:R-:W-:Y:S02]  /*1d290*/  IMAD.MOV.U32 R53, RZ, RZ, R37 ;  /* 0x000000ffff357224 */ /* 0x000fe400078e0025 */
[----:B------:R-:W-:Y:S01]  /*1d2a0*/  FADD R37, R0, R3 ;  /* 0x0000000300257221 */ /* 0x000fe20000000000 */
[----:B------:R-:W-:Y:S01]  /*1d2b0*/  IADD3 R3, R17, -0x3f3504f3, RZ ;  /* 0xc0cafb0d11037810 */ /* 0x000fe20007ffe0ff */
[----:B------:R-:W-:Y:S01]  /*1d2c0*/  @P6 IMAD.MOV.U32 R0, RZ, RZ, 0x7f800000 ;  /* 0x7f800000ff006424 */ /* 0x000fe200078e00ff */
[----:B------:R-:W-:Y:S02]  /*1d2d0*/  ISETP.GE.U32.AND P2, PT, R20, 0x7f800000, PT ;  /* 0x7f8000001400780c */ /* 0x000fe40003f46070 */
[----:B------:R-:W-:Y:S01]  /*1d2e0*/  LOP3.LUT R3, R3, 0xff800000, RZ, 0xc0, !PT ;  /* 0xff80000003037812 */ /* 0x000fe200078ec0ff */
[----:B------:R-:W-:-:S03]  /*1d2f0*/  @P6 FFMA.FTZ R37, R18, R0, +INF ;  /* 0x7f80000012256423 */ /* 0x000fc60000010000 */
[----:B------:R-:W-:Y:S01]  /*1d300*/  IADD3 R0, R17, -R3, RZ ;  /* 0x8000000311007210 */ /* 0x000fe20007ffe0ff */
[----:B------:R-:W-:-:S04]  /*1d310*/  FMUL R16, R105, 8388608 ;  /* 0x4b00000069107820 */ /* 0x000fc80000400000 */
[----:B------:R-:W-:Y:S01]  /*1d320*/  FADD R0, R0, -1 ;  /* 0xbf80000000007421 */ /* 0x000fe20000000000 */
[----:B------:R-:W-:Y:S02]  /*1d330*/  FSETP.GEU.AND P6, PT, R105, 1.175494350822287508e-38, PT ;  /* 0x008000006900780b */ /* 0x000fe40003fce000 */
[----:B------:R-:W-:Y:S01]  /*1d340*/  @P2 MOV R5, 0x7f800000 ;  /* 0x7f80000000052802 */ /* 0x000fe20000000f00 */
[----:B------:R-:W-:Y:S01]  /*1d350*/  FFMA.FTZ R2, R0, R52, -0.16845393180847167969 ;  /* 0xbe2c7f3000027423 */ /* 0x000fe20000010034 */
[----:B------:R-:W-:Y:S01]  /*1d360*/  FSEL R16, R16, R105, !P6 ;  /* 0x0000006910107208 */ /* 0x000fe20007000000 */
[----:B------:R-:W-:Y:S02]  /*1d370*/  FADD R39, R7, R9 ;  /* 0x0000000907277221 */ /* 0x000fe40000000000 */
[----:B------:R-:W-:Y:S02]  /*1d380*/  FFMA.FTZ R2, R0, R2, 0.1716887056827545166 ;  /* 0x3e2fcf2a00027423 */ /* 0x000fe40000010002 */
[----:B------:R-:W-:Y:S01]  /*1d390*/  @P2 FFMA.FTZ R39, R20, R5, +INF ;  /* 0x7f80000014272423 */ /* 0x000fe20000010005 */
[----:B------:R-:W-:Y:S01]  /*1d3a0*/  FSETP.NEU.AND P2, PT, R4, RZ, PT ;  /* 0x000000ff0400720b */ /* 0x000fe20003f4d000 */
[----:B------:R-:W-:Y:S01]  /*1d3b0*/  FFMA.FTZ R2, R0, R2, -0.17900948226451873779 ;  /* 0xbe374e4300027423 */ /* 0x000fe20000010002 */
[----:B------:R-:W-:-:S03]  /*1d3c0*/  IADD3 R4, R16, -0x3f3504f3, RZ ;  /* 0xc0cafb0d10047810 */ /* 0x000fc60007ffe0ff */
[----:B------:R-:W-:Y:S01]  /*1d3d0*/  FFMA.FTZ R2, R0, R2, 0.20512372255325317383 ;  /* 0x3e520bf400027423 */ /* 0x000fe20000010002 */
[----:B------:R-:W-:-:S03]  /*1d3e0*/  LOP3.LUT R4, R4, 0xff800000, RZ, 0xc0, !PT ;  /* 0xff80000004047812 */ /* 0x000fc600078ec0ff */
[----:B------:R-:W-:Y:S02]  /*1d3f0*/  FFMA.FTZ R5, R0, R2, -0.24046532809734344482 ;  /* 0xbe763c8b00057423 */ /* 0x000fe40000010002 */
[----:B------:R-:W-:Y:S02]  /*1d400*/  IMAD.IADD R2, R16, 0x1, -R4 ;  /* 0x0000000110027824 */ /* 0x000fe400078e0a04 */
[----:B------:R-:W-:Y:S02]  /*1d410*/  FFMA.FTZ R5, R0, R5, 0.28857114911079406738 ;  /* 0x3e93bf9900057423 */ /* 0x000fe40000010005 */
[----:B------:R-:W-:Y:S02]  /*1d420*/  FADD R2, R2, -1 ;  /* 0xbf80000002027421 */ /* 0x000fe40000000000 */
[----:B------:R-:W-:Y:S02]  /*1d430*/  FFMA.FTZ R6, R0, R5, -0.36067417263984680176 ;  /* 0xbeb8aa4900067423 */ /* 0x000fe40000010005 */
[----:B------:R-:W-:-:S02]  /*1d440*/  FFMA.FTZ R5, R2, R52, -0.16845393180847167969 ;  /* 0xbe2c7f3002057423 */ /* 0x000fc40000010034 */
[----:B------:R-:W-:Y:S02]  /*1d450*/  FFMA.FTZ R6, R0, R6, 0.48089820146560668945 ;  /* 0x3ef6384a00067423 */ /* 0x000fe40000010006 */
[----:B------:R-:W-:Y:S02]  /*1d460*/  FFMA.FTZ R5, R2, R5, 0.1716887056827545166 ;  /* 0x3e2fcf2a02057423 */ /* 0x000fe40000010005 */
[----:B------:R-:W-:Y:S02]  /*1d470*/  FFMA.FTZ R6, R0, R6, -0.72134751081466674805 ;  /* 0xbf38aa3b00067423 */ /* 0x000fe40000010006 */
[----:B------:R-:W-:Y:S02]  /*1d480*/  FFMA.FTZ R5, R2, R5, -0.17900948226451873779 ;  /* 0xbe374e4302057423 */ /* 0x000fe40000010005 */
[----:B------:R-:W-:Y:S02]  /*1d490*/  FMUL R6, R0, R6 ;  /* 0x0000000600067220 */ /* 0x000fe40000400000 */
[----:B------:R-:W-:-:S02]  /*1d4a0*/  FFMA.FTZ R5, R2, R5, 0.20512372255325317383 ;  /* 0x3e520bf402057423 */ /* 0x000fc40000010005 */
[----:B------:R-:W-:Y:S02]  /*1d4b0*/  FMUL R6, R0, R6 ;  /* 0x0000000600067220 */ /* 0x000fe40000400000 */
[----:B------:R-:W-:Y:S02]  /*1d4c0*/  FFMA.FTZ R5, R2, R5, -0.24046532809734344482 ;  /* 0xbe763c8b02057423 */ /* 0x000fe40000010005 */
[----:B------:R-:W-:Y:S02]  /*1d4d0*/  FFMA.FTZ R8, R0, 1.4426950216293334961, R6 ;  /* 0x3fb8aa3b00087823 */ /* 0x000fe40000010006 */
[----:B------:R-:W-:Y:S01]  /*1d4e0*/  FFMA.FTZ R0, R2, R5, 0.28857114911079406738 ;  /* 0x3e93bf9902007423 */ /* 0x000fe20000010005 */
[----:B------:R-:W-:-:S03]  /*1d4f0*/  FSEL R6, RZ, -23, P5 ;  /* 0xc1b80000ff067808 */ /* 0x000fc60002800000 */
[C---:B------:R-:W-:Y:S01]  /*1d500*/  FFMA.FTZ R0, R2.reuse, R0, -0.36067417263984680176 ;  /* 0xbeb8aa4902007423 */ /* 0x040fe20000010000 */
[C---:B------:R-:W-:Y:S01]  /*1d510*/  FSETP.GEU.AND P5, PT, R103.reuse, 1.175494350822287508e-38, PT ;  /* 0x008000006700780b */ /* 0x040fe20003fae000 */
[----:B------:R-:W-:Y:S02]  /*1d520*/  FMUL R15, R103, 8388608 ;  /* 0x4b000000670f7820 */ /* 0x000fe40000400000 */
[----:B------:R-:W-:-:S03]  /*1d530*/  FFMA.FTZ R0, R2, R0, 0.48089820146560668945 ;  /* 0x3ef6384a02007423 */ /* 0x000fc60000010000 */
[----:B------:R-:W-:Y:S01]  /*1d540*/  FSEL R15, R15, R103, !P5 ;  /* 0x000000670f0f7208 */ /* 0x000fe20006800000 */
[C---:B------:R-:W-:Y:S01]  /*1d550*/  FFMA.FTZ R0, R2.reuse, R0, -0.72134751081466674805 ;  /* 0xbf38aa3b02007423 */ /* 0x040fe20000010000 */
[----:B------:R0:W1:Y:S03]  /*1d560*/  I2F R5, R3 ;  /* 0x0000000300057306 */ /* 0x0000660000201400 */
[----:B------:R-:W-:Y:S01]  /*1d570*/  FMUL R0, R2, R0 ;  /* 0x0000000002007220 */ /* 0x000fe20000400000 */
[----:B0-----:R-:W-:-:S03]  /*1d580*/  IADD3 R3, R15, -0x3f3504f3, RZ ;  /* 0xc0cafb0d0f037810 */ /* 0x001fc60007ffe0ff */
[----:B------:R-:W-:Y:S01]  /*1d590*/  FMUL R0, R2, R0 ;  /* 0x0000000002007220 */ /* 0x000fe20000400000 */
[----:B------:R-:W-:-:S03]  /*1d5a0*/  LOP3.LUT R3, R3, 0xff800000, RZ, 0xc0, !PT ;  /* 0xff80000003037812 */ /* 0x000fc600078ec0ff */
[----:B------:R-:W-:Y:S02]  /*1d5b0*/  FFMA.FTZ R7, R2, 1.4426950216293334961, R0 ;  /* 0x3fb8aa3b02077823 */ /* 0x000fe40000010000 */
        /* <DEDUP_REMOVED lines=8> */
[C---:B------:R-:W-:Y:S02]  /*1d640*/  FFMA.FTZ R2, R0.reuse, R2, -0.36067417263984680176 ;  /* 0xbeb8aa4900027423 */ /* 0x040fe40000010002 */
[----:B-1----:R-:W-:Y:S02]  /*1d650*/  FFMA.FTZ R6, R5, 1.1920928955078125e-07, R6 ;  /* 0x3400000005067823 */ /* 0x002fe40000010006 */
[C---:B------:R-:W-:Y:S01]  /*1d660*/  FFMA.FTZ R2, R0.reuse, R2, 0.48089820146560668945 ;  /* 0x3ef6384a00027423 */ /* 0x040fe20000010002 */
[----:B------:R0:W1:Y:S03]  /*1d670*/  I2F R5, R4 ;  /* 0x0000000400057306 */ /* 0x0000660000201400 */
[----:B------:R-:W-:-:S04]  /*1d680*/  FFMA.FTZ R2, R0, R2, -0.72134751081466674805 ;  /* 0xbf38aa3b00027423 */ /* 0x000fc80000010002 */
[C---:B------:R-:W-:Y:S01]  /*1d690*/  FMUL R2, R0.reuse, R2 ;  /* 0x0000000200027220 */ /* 0x040fe20000400000 */
[----:B0-----:R-:W-:Y:S02]  /*1d6a0*/  FSEL R4, RZ, -23, P6 ;  /* 0xc1b80000ff047808 */ /* 0x001fe40003000000 */
[----:B------:R-:W-:Y:S01]  /*1d6b0*/  ISETP.GE.U32.AND P6, PT, R17, 0x7f800000, PT ;  /* 0x7f8000001100780c */ /* 0x000fe20003fc6070 */
[----:B------:R-:W-:Y:S01]  /*1d6c0*/  FMUL R2, R0, R2 ;  /* 0x0000000200027220 */ /* 0x000fe20000400000 */
[----:B------:R-:W-:Y:S01]  /*1d6d0*/  MOV R55, R36 ;  /* 0x0000002400377202 */ /* 0x000fe20000000f00 */
[----:B------:R-:W-:Y:S02]  /*1d6e0*/  FADD R36, R6, R8 ;  /* 0x0000000806247221 */ /* 0x000fe40000000000 */
[----:B------:R-:W-:Y:S01]  /*1d6f0*/  FFMA.FTZ R6, R0, 1.4426950216293334961, R2 ;  /* 0x3fb8aa3b00067823 */ /* 0x000fe20000010002 */
[----:B------:R-:W-:Y:S01]  /*1d700*/  FSEL R2, RZ, -23, P5 ;  /* 0xc1b80000ff027808 */ /* 0x000fe20002800000 */
[----:B-1----:R-:W-:Y:S01]  /*1d710*/  FFMA.FTZ R0, R5, 1.1920928955078125e-07, R4 ;  /* 0x3400000005007823 */ /* 0x002fe20000010004 */
[----:B------:R-:W-:Y:S01]  /*1d720*/  ISETP.GE.U32.AND P5, PT, R16, 0x7f800000, PT ;  /* 0x7f8000001000780c */ /* 0x000fe20003fa6070 */
[----:B------:R-:W-:-:S02]  /*1d730*/  IMAD.MOV.U32 R54, RZ, RZ, R53 ;  /* 0x000000ffff367224 */ /* 0x000fc400078e0035 */
[----:B------:R-:W-:Y:S02]  /*1d740*/  IMAD.MOV.U32 R53, RZ, RZ, R35 ;  /* 0x000000ffff357224 */ /* 0x000fe400078e0023 */
[----:B------:R-:W-:Y:S01]  /*1d750*/  FADD R35, R0, R7 ;  /* 0x0000000700237221 */ /* 0x000fe20000000000 */
[----:B------:R-:W-:Y:S01]  /*1d760*/  @P6 MOV R0, 0x7f800000 ;  /* 0x7f80000000006802 */ /* 0x000fe20000000f00 */
[----:B------:R-:W0:Y:S01]  /*1d770*/  I2F R3, R3 ;  /* 0x0000000300037306 */ /* 0x000e220000201400 */
[----:B------:R-:W-:-:S03]  /*1d780*/  FMUL R14, R102, 8388608 ;  /* 0x4b000000660e7820 */ /* 0x000fc60000400000 */
[----:B------:R-:W-:Y:S01]  /*1d790*/  @P6 FFMA.FTZ R36, R17, R0, +INF ;  /* 0x7f80000011246423 */ /* 0x000fe20000010000 */
[----:B------:R-:W-:Y:S01]  /*1d7a0*/  FSETP.GEU.AND P6, PT, R102, 1.175494350822287508e-38, PT ;  /* 0x008000006600780b */ /* 0x000fe20003fce000 */
[----:B------:R-:W-:-:S03]  /*1d7b0*/  @P5 IMAD.MOV.U32 R0, RZ, RZ, 0x7f800000 ;  /* 0x7f800000ff005424 */ /* 0x000fc600078e00ff */
[----:B------:R-:W-:Y:S01]  /*1d7c0*/  FSEL R14, R14, R102, !P6 ;  /* 0x000000660e0e7208 */ /* 0x000fe20007000000 */
[----:B------:R-:W-:Y:S01]  /*1d7d0*/  @P5 FFMA.FTZ R35, R16, R0, +INF ;  /* 0x7f80000010235423 */ /* 0x000fe20000010000 */
[----:B------:R-:W-:Y:S02]  /*1d7e0*/  ISETP.GE.U32.AND P5, PT, R15, 0x7f800000, PT ;  /* 0x7f8000000f00780c */ /* 0x000fe40003fa6070 */
[----:B------:R-:W-:-:S04]  /*1d7f0*/  IADD3 R0, R14, -0x3f3504f3, RZ ;  /* 0xc0cafb0d0e007810 */ /* 0x000fc80007ffe0ff */
[----:B------:R-:W-:Y:S01]  /*1d800*/  LOP3.LUT R0, R0, 0xff800000, RZ, 0xc0, !PT ;  /* 0xff80000000007812 */ /* 0x000fe200078ec0ff */
[----:B0-----:R-:W-:-:S03]  /*1d810*/  FFMA.FTZ R2, R3, 1.1920928955078125e-07, R2 ;  /* 0x3400000003027823 */ /* 0x001fc60000010002 */
[----:B------:R0:W1:Y:S01]  /*1d820*/  I2F R3, R0 ;  /* 0x0000000000037306 */ /* 0x0000620000201400 */
[----:B------:R-:W-:Y:S02]  /*1d830*/  IMAD.MOV.U32 R56, RZ, RZ, R55 ;  /* 0x000000ffff387224 */ /* 0x000fe400078e0037 */
[----:B------:R-:W-:Y:S01]  /*1d840*/  IMAD.MOV.U32 R55, RZ, RZ, R54 ;  /* 0x000000ffff377224 */ /* 0x000fe200078e0036 */
[----:B------:R-:W-:Y:S01]  /*1d850*/  MOV R54, R34 ;  /* 0x0000002200367202 */ /* 0x000fe20000000f00 */
[----:B------:R-:W-:Y:S02]  /*1d860*/  FADD R34, R2, R6 ;  /* 0x0000000602227221 */ /* 0x000fe40000000000 */
[----:B------:R-:W-:Y:S01]  /*1d870*/  @P5 IMAD.MOV.U32 R2, RZ, RZ, 0x7f800000 ;  /* 0x7f800000ff025424 */ /* 0x000fe200078e00ff */
[----:B0-----:R-:W-:-:S03]  /*1d880*/  IADD3 R0, R14, -R0, RZ ;  /* 0x800000000e007210 */ /* 0x001fc60007ffe0ff */
[----:B------:R-:W-:Y:S01]  /*1d890*/  @P5 FFMA.FTZ R34, R15, R2, +INF ;  /* 0x7f8000000f225423 */ /* 0x000fe20000010002 */
[----:B------:R-:W-:Y:S01]  /*1d8a0*/  FSEL R2, RZ, -23, P6 ;  /* 0xc1b80000ff027808 */ /* 0x000fe20003000000 */
[----:B------:R-:W-:-:S04]  /*1d8b0*/  FADD R0, R0, -1 ;  /* 0xbf80000000007421 */ /* 0x000fc80000000000 */
[----:B-1----:R-:W-:Y:S02]  /*1d8c0*/  FFMA.FTZ R3, R3, 1.1920928955078125e-07, R2 ;  /* 0x3400000003037823 */ /* 0x002fe40000010002 */
        /* <DEDUP_REMOVED lines=8> */
[----:B------:R-:W-:Y:S01]  /*1d950*/  FFMA.FTZ R2, R0, R2, -0.72134751081466674805 ;  /* 0xbf38aa3b00027423 */ /* 0x000fe20000010002 */
[----:B------:R-:W-:-:S03]  /*1d960*/  ISETP.GE.U32.AND P6, PT, R14, 0x7f800000, PT ;  /* 0x7f8000000e00780c */ /* 0x000fc60003fc6070 */
[----:B------:R-:W-:-:S04]  /*1d970*/  FMUL R2, R0, R2 ;  /* 0x0000000200027220 */ /* 0x000fc80000400000 */
[C---:B------:R-:W-:Y:S02]  /*1d980*/  FMUL R2, R0.reuse, R2 ;  /* 0x0000000200027220 */ /* 0x040fe40000400000 */
[----:B------:R-:W-:Y:S02]  /*1d990*/  IMAD.MOV.U32 R58, RZ, RZ, R56 ;  /* 0x000000ffff3a7224 */ /* 0x000fe400078e0038 */
[----:B------:R-:W-:Y:S02]  /*1d9a0*/  FFMA.FTZ R0, R0, 1.4426950216293334961, R2 ;  /* 0x3fb8aa3b00007823 */ /* 0x000fe40000010002 */
[----:B------:R-:W-:Y:S02]  /*1d9b0*/  IMAD.MOV.U32 R56, RZ, RZ, R33 ;  /* 0x000000ffff387224 */ /* 0x000fe400078e0021 */
[----:B------:R-:W-:Y:S02]  /*1d9c0*/  FADD R33, R3, R0 ;  /* 0x0000000003217221 */ /* 0x000fe40000000000 */
[----:B------:R-:W-:-:S02]  /*1d9d0*/  @P6 IMAD.MOV.U32 R0, RZ, RZ, 0x7f800000 ;  /* 0x7f800000ff006424 */ /* 0x000fc400078e00ff */
[C---:B--2---:R-:W-:Y:S01]  /*1d9e0*/  FMUL R13, R101.reuse, 8388608 ;  /* 0x4b000000650d7820 */ /* 0x044fe20000400000 */
[----:B------:R-:W-:Y:S01]  /*1d9f0*/  FSETP.GEU.AND P5, PT, R101, 1.175494350822287508e-38, PT ;  /* 0x008000006500780b */ /* 0x000fe20003fae000 */
[----:B------:R-:W-:-:S03]  /*1da00*/  @P6 FFMA.FTZ R33, R14, R0, +INF ;  /* 0x7f8000000e216423 */ /* 0x000fc60000010000 */
[----:B------:R-:W-:-:S04]  /*1da10*/  FSEL R13, R13, R101, !P5 ;  /* 0x000000650d0d7208 */ /* 0x000fc80006800000 */
[----:B------:R-:W-:-:S04]  /*1da20*/  IADD3 R0, R13, -0x3f3504f3, RZ ;  /* 0xc0cafb0d0d007810 */ /* 0x000fc80007ffe0ff */
[----:B------:R-:W-:-:S04]  /*1da30*/  LOP3.LUT R0, R0, 0xff800000, RZ, 0xc0, !PT ;  /* 0xff80000000007812 */ /* 0x000fc800078ec0ff */
[----:B------:R0:W1:Y:S01]  /*1da40*/  I2F R3, R0 ;  /* 0x0000000000037306 */ /* 0x0000620000201400 */
[----:B------:R-:W-:Y:S01]  /*1da50*/  FSEL R2, RZ, -23, P5 ;  /* 0xc1b80000ff027808 */ /* 0x000fe20002800000 */
[----:B0-----:R-:W-:-:S04]  /*1da60*/  IMAD.IADD R0, R13, 0x1, -R0 ;  /* 0x000000010d007824 */ /* 0x001fc800078e0a00 */
[----:B------:R-:W-:Y:S02]  /*1da70*/  FADD R0, R0, -1 ;  /* 0xbf80000000007421 */ /* 0x000fe40000000000 */
        /* <DEDUP_REMOVED lines=12> */
[----:B------:R-:W-:Y:S01]  /*1db40*/  FMUL R2, R0, R2 ;  /* 0x0000000200027220 */ /* 0x000fe20000400000 */
[----:B------:R-:W-:-:S03]  /*1db50*/  MOV R57, R32 ;  /* 0x0000002000397202 */ /* 0x000fc60000000f00 */
[----:B------:R-:W-:-:S04]  /*1db60*/  FFMA.FTZ R0, R0, 1.4426950216293334961, R2 ;  /* 0x3fb8aa3b00007823 */ /* 0x000fc80000010002 */
[----:B------:R-:W-:Y:S01]  /*1db70*/  FADD R32, R3, R0 ;  /* 0x0000000003207221 */ /* 0x000fe20000000000 */
[----:B------:R-:W-:Y:S01]  /*1db80*/  @P5 MOV R0, 0x7f800000 ;  /* 0x7f80000000005802 */ /* 0x000fe20000000f00 */
[----:B---3--:R-:W-:-:S04]  /*1db90*/  FMUL R12, R100, 8388608 ;  /* 0x4b000000640c7820 */ /* 0x008fc80000400000 */
[----:B------:R-:W-:Y:S01]  /*1dba0*/  @P5 FFMA.FTZ R32, R13, R0, +INF ;  /* 0x7f8000000d205423 */ /* 0x000fe20000010000 */
[----:B------:R-:W-:-:S04]  /*1dbb0*/  FSETP.GEU.AND P5, PT, R100, 1.175494350822287508e-38, PT ;  /* 0x008000006400780b */ /* 0x000fc80003fae000 */
        /* <DEDUP_REMOVED lines=22> */
[----:B------:R-:W-:Y:S01]  /*1dd20*/  IMAD.MOV.U32 R55, RZ, RZ, R54 ;  /* 0x000000ffff377224 */ /* 0x000fe200078e0036 */
[----:B------:R-:W-:Y:S01]  /*1dd30*/  MOV R54, R31 ;  /* 0x0000001f00367202 */ /* 0x000fe20000000f00 */
[----:B------:R-:W-:Y:S01]  /*1dd40*/  FADD R31, R3, R0 ;  /* 0x00000000031f7221 */ /* 0x000fe20000000000 */
[----:B------:R-:W-:Y:S01]  /*1dd50*/  MOV R99, R59 ;  /* 0x0000003b00637202 */ /* 0x000fe20000000f00 */
[----:B------:R-:W-:-:S04]  /*1dd60*/  @P5 IMAD.MOV.U32 R0, RZ, RZ, 0x7f800000 ;  /* 0x7f800000ff005424 */ /* 0x000fc800078e00ff */
[----:B------:R-:W-:Y:S01]  /*1dd70*/  @P5 FFMA.FTZ R31, R12, R0, +INF ;  /* 0x7f8000000c1f5423 */ /* 0x000fe20000010000 */
[C---:B------:R-:W-:Y:S01]  /*1dd80*/  FSETP.GEU.AND P5, PT, R99.reuse, 1.175494350822287508e-38, PT ;  /* 0x008000006300780b */ /* 0x040fe20003fae000 */
[----:B------:R-:W-:-:S05]  /*1dd90*/  FMUL R11, R99, 8388608 ;  /* 0x4b000000630b7820 */ /* 0x000fca0000400000 */
[----:B------:R-:W-:-:S04]  /*1dda0*/  FSEL R11, R11, R99, !P5 ;  /* 0x000000630b0b7208 */ /* 0x000fc80006800000 */
[----:B------:R-:W-:-:S04]  /*1ddb0*/  IADD3 R0, R11, -0x3f3504f3, RZ ;  /* 0xc0cafb0d0b007810 */ /* 0x000fc80007ffe0ff */
[----:B------:R-:W-:-:S04]  /*1ddc0*/  LOP3.LUT R0, R0, 0xff800000, RZ, 0xc0, !PT ;  /* 0xff80000000007812 */ /* 0x000fc800078ec0ff */
[----:B------:R0:W1:Y:S01]  /*1ddd0*/  I2F R2, R0 ;  /* 0x0000000000027306 */ /* 0x0000620000201400 */
[----:B------:R-:W-:Y:S02]  /*1dde0*/  FSEL R3, RZ, -23, P5 ;  /* 0xc1b80000ff037808 */ /* 0x000fe40002800000 */
[----:B0-----:R-:W-:-:S05]  /*1ddf0*/  IADD3 R0, R11, -R0, RZ ;  /* 0x800000000b007210 */ /* 0x001fca0007ffe0ff */
        /* <DEDUP_REMOVED lines=19> */
[----:B------:R-:W-:Y:S02]  /*1df30*/  IMAD.MOV.U32 R98, RZ, RZ, R59 ;  /* 0x000000ffff627224 */ /* 0x000fe400078e003b */
[----:B------:R-:W-:Y:S02]  /*1df40*/  @P5 FFMA.FTZ R30, R11, R0, +INF ;  /* 0x7f8000000b1e5423 */ /* 0x000fe40000010000 */
[C---:B------:R-:W-:Y:S01]  /*1df50*/  FMUL R10, R98.reuse, 8388608 ;  /* 0x4b000000620a7820 */ /* 0x040fe20000400000 */
[----:B------:R-:W-:-:S04]  /*1df60*/  FSETP.GEU.AND P5, PT, R98, 1.175494350822287508e-38, PT ;  /* 0x008000006200780b */ /* 0x000fc80003fae000 */
        /* <DEDUP_REMOVED lines=19> */
[C---:B------:R-:W-:Y:S01]  /*1e0a0*/  FMUL R2, R0.reuse, R2 ;  /* 0x0000000200027220 */ /* 0x040fe20000400000 */
[----:B------:R-:W-:Y:S01]  /*1e0b0*/  MOV R59, R58 ;  /* 0x0000003a003b7202 */ /* 0x000fe20000000f00 */
        /* <DEDUP_REMOVED lines=28> */
[----:B------:R-:W-:-:S04]  /*1e280*/  FMUL R2, R0, R2 ;  /* 0x0000000200027220 */ /* 0x000fc80000400000 */
[----:B------:R-:W-:Y:S02]  /*1e290*/  FFMA.FTZ R0, R0, 1.4426950216293334961, R2 ;  /* 0x3fb8aa3b00007823 */ /* 0x000fe40000010002 */
[----:B------:R-:W-:Y:S02]  /*1e2a0*/  IMAD.MOV.U32 R95, RZ, RZ, R58 ;  /* 0x000000ffff5f7224 */ /* 0x000fe400078e003a */
[----:B------:R-:W-:Y:S02]  /*1e2b0*/  FADD R90, R3, R0 ;  /* 0x00000000035a7221 */ /* 0x000fe40000000000 */
[----:B------:R-:W-:Y:S02]  /*1e2c0*/  @P5 IMAD.MOV.U32 R0, RZ, RZ, 0x7f800000 ;  /* 0x7f800000ff005424 */ /* 0x000fe400078e00ff */
[----:B------:R-:W-:Y:S02]  /*1e2d0*/  FMUL R89, R95, 8388608 ;  /* 0x4b0000005f597820 */ /* 0x000fe40000400000 */
[----:B------:R-:W-:Y:S01]  /*1e2e0*/  @P5 FFMA.FTZ R90, R61, R0, +INF ;  /* 0x7f8000003d5a5423 */ /* 0x000fe20000010000 */
        /* <DEDUP_REMOVED lines=25> */
[C---:B------:R-:W-:Y:S02]  /*1e480*/  FMUL R9, R94.reuse, 8388608 ;  /* 0x4b0000005e097820 */ /* 0x040fe40000400000 */
        /* <DEDUP_REMOVED lines=60> */
[----:B------:R2:W-:Y:S01]  /*1e850*/  STL [R1+0x5c8], R4 ;  /* 0x0005c80401007387 */ /* 0x0005e20000100800 */
[----:B0-----:R-:W-:Y:S02]  /*1e860*/  IADD3 R0, R8, -R0, RZ ;  /* 0x8000000008007210 */ /* 0x001fe40007ffe0ff */
[----:B--2---:R-:W-:-:S03]  /*1e870*/  FSEL R4, RZ, -23, P5 ;  /* 0xc1b80000ff047808 */ /* 0x004fc60002800000 */
        /* <DEDUP_REMOVED lines=69> */
[----:B------:R0:W-:Y:S03]  /*1ecd0*/  STL [R1+0x5d4], R54 ;  /* 0x0005d43601007387 */ /* 0x0001e60000100800 */
[----:B------:R-:W-:Y:S02]  /*1ece0*/  FFMA.FTZ R0, R0, 1.4426950216293334961, R5 ;  /* 0x3fb8aa3b00007823 */ /* 0x000fe40000010005 */
[----:B------:R-:W-:Y:S02]  /*1ecf0*/  IMAD.MOV.U32 R5, RZ, RZ, R53 ;  /* 0x000000ffff057224 */ /* 0x000fe400078e0035 */
[----:B0-----:R-:W-:Y:S02]  /*1ed00*/  FADD R54, R29, R0 ;  /* 0x000000001d367221 */ /* 0x001fe40000000000 */
[----:B------:R-:W-:-:S04]  /*1ed10*/  @P5 IMAD.MOV.U32 R0, RZ, RZ, 0x7f800000 ;  /* 0x7f800000ff005424 */ /* 0x000fc800078e00ff */
[----:B------:R-:W-:Y:S01]  /*1ed20*/  @P5 FFMA.FTZ R54, R55, R0, +INF ;  /* 0x7f80000037365423 */ /* 0x000fe20000010000 */
[C---:B------:R-:W-:Y:S01]  /*1ed30*/  FSETP.GEU.AND P5, PT, R5.reuse, 1.175494350822287508e-38, PT ;  /* 0x008000000500780b */ /* 0x040fe20003fae000 */
[----:B------:R-:W-:-:S05]  /*1ed40*/  FMUL R0, R5, 8388608 ;  /* 0x4b00000005007820 */ /* 0x000fca0000400000 */
[----:B------:R-:W-:-:S04]  /*1ed50*/  FSEL R53, R0, R5, !P5 ;  /* 0x0000000500357208 */ /* 0x000fc80006800000 */
[----:B------:R-:W-:Y:S02]  /*1ed60*/  IADD3 R0, R53, -0x3f3504f3, RZ ;  /* 0xc0cafb0d35007810 */ /* 0x000fe40007ffe0ff */
[----:B------:R-:W-:Y:S02]  /*1ed70*/  FSETP.NEU.AND P6, PT, R9, RZ, PT ;  /* 0x000000ff0900720b */ /* 0x000fe40003fcd000 */
[----:B------:R-:W-:Y:S02]  /*1ed80*/  LOP3.LUT R0, R0, 0xff800000, RZ, 0xc0, !PT ;  /* 0xff80000000007812 */ /* 0x000fe400078ec0ff */
[----:B------:R-:W-:Y:S02]  /*1ed90*/  FSEL R9, RZ, -23, P5 ;  /* 0xc1b80000ff097808 */ /* 0x000fe40002800000 */
[----:B------:R-:W-:Y:S02]  /*1eda0*/  FSETP.NEU.AND P5, PT, R6, RZ, PT ;  /* 0x000000ff0600720b */ /* 0x000fe40003fad000 */
[----:B------:R0:W1:Y:S02]  /*1edb0*/  I2F R6, R0 ;  /* 0x0000000000067306 */ /* 0x0000640000201400 */
[----:B0-----:R-:W-:-:S05]  /*1edc0*/  IADD3 R0, R53, -R0, RZ ;  /* 0x8000000035007210 */ /* 0x001fca0007ffe0ff */
[----:B------:R-:W-:Y:S02]  /*1edd0*/  FADD R0, R0, -1 ;  /* 0xbf80000000007421 */ /* 0x000fe40000000000 */
[----:B-1----:R-:W-:Y:S02]  /*1ede0*/  FFMA.FTZ R29, R6, 1.1920928955078125e-07, R9 ;  /* 0x34000000061d7823 */ /* 0x002fe40000010009 */
[----:B------:R-:W-:-:S04]  /*1edf0*/  FFMA.FTZ R6, R0, R52, -0.16845393180847167969 ;  /* 0xbe2c7f3000067423 */ /* 0x000fc80000010034 */
[----:B------:R-:W-:-:S04]  /*1ee00*/  FFMA.FTZ R6, R0, R6, 0.1716887056827545166 ;  /* 0x3e2fcf2a00067423 */ /* 0x000fc80000010006 */
[----:B------:R-:W-:-:S04]  /*1ee10*/  FFMA.FTZ R6, R0, R6, -0.17900948226451873779 ;  /* 0xbe374e4300067423 */ /* 0x000fc80000010006 */
[C---:B------:R-:W-:Y:S01]  /*1ee20*/  FFMA.FTZ R6, R0.reuse, R6, 0.20512372255325317383 ;  /* 0x3e520bf400067423 */ /* 0x040fe20000010006 */
[----:B------:R-:W-:Y:S03]  /*1ee30*/  STL [R1+0x540], R55 ;  /* 0x0005403701007387 */ /* 0x000fe60000100800 */
[C---:B------:R-:W-:Y:S01]  /*1ee40*/  FFMA.FTZ R6, R0.reuse, R6, -0.24046532809734344482 ;  /* 0xbe763c8b00067423 */ /* 0x040fe20000010006 */
[----:B------:R0:W-:Y:S03]  /*1ee50*/  STL [R1+0x5cc], R54 ;  /* 0x0005cc3601007387 */ /* 0x0001e60000100800 */
[C---:B------:R-:W-:Y:S01]  /*1ee60*/  FFMA.FTZ R6, R0.reuse, R6, 0.28857114911079406738 ;  /* 0x3e93bf9900067423 */ /* 0x040fe20000010006 */
[----:B------:R-:W1:Y:S03]  /*1ee70*/  S2R R52, SR_TID.X ;  /* 0x0000000000347919 */ /* 0x000e660000002100 */
[C---:B------:R-:W-:Y:S01]  /*1ee80*/  FFMA.FTZ R6, R0.reuse, R6, -0.36067417263984680176 ;  /* 0xbeb8aa4900067423 */ /* 0x040fe20000010006 */
[----:B0-----:R-:W0:Y:S03]  /*1ee90*/  S2R R54, SR_TID.X ;  /* 0x0000000000367919 */ /* 0x001e260000002100 */
[----:B------:R-:W-:-:S04]  /*1eea0*/  FFMA.FTZ R6, R0, R6, 0.48089820146560668945 ;  /* 0x3ef6384a00067423 */ /* 0x000fc80000010006 */
[----:B------:R-:W-:-:S04]  /*1eeb0*/  FFMA.FTZ R6, R0, R6, -0.72134751081466674805 ;  /* 0xbf38aa3b00067423 */ /* 0x000fc80000010006 */
[----:B------:R-:W-:-:S04]  /*1eec0*/  FMUL R6, R0, R6 ;  /* 0x0000000600067220 */ /* 0x000fc80000400000 */
[----:B------:R-:W-:-:S04]  /*1eed0*/  FMUL R6, R0, R6 ;  /* 0x0000000600067220 */ /* 0x000fc80000400000 */
[----:B------:R-:W-:Y:S01]  /*1eee0*/  FFMA.FTZ R9, R0, 1.4426950216293334961, R6 ;  /* 0x3fb8aa3b00097823 */ /* 0x000fe20000010006 */
[----:B-1----:R-:W-:Y:S01]  /*1eef0*/  LOP3.LUT R52, R52, 0xf, RZ, 0xc0, !PT ;  /* 0x0000000f34347812 */ /* 0x002fe200078ec0ff */
[----:B0-----:R-:W-:Y:S01]  /*1ef00*/  IMAD.SHL.U32 R6, R54, 0x80, RZ ;  /* 0x0000008036067824 */ /* 0x001fe200078e00ff */
[----:B------:R-:W0:Y:S04]  /*1ef10*/  S2R R56, SR_CTAID.X ;  /* 0x0000000000387919 */ /* 0x000e280000002500 */
[----:B------:R-:W-:-:S05]  /*1ef20*/  LOP3.LUT R6, R6, 0xf000, RZ, 0xc0, !PT ;  /* 0x0000f00006067812 */ /* 0x000fca00078ec0ff */
[----:B------:R-:W-:Y:S02]  /*1ef30*/  IMAD R6, R52, 0x8, R6 ;  /* 0x0000000834067824 */ /* 0x000fe400078e0206 */
[----:B------:R-:W1:Y:S01]  /*1ef40*/  S2R R52, SR_CTAID.Y ;  /* 0x0000000000347919 */ /* 0x000e620000002600 */
[----:B------:R-:W-:Y:S02]  /*1ef50*/  @P6 LOP3.LUT R120, R120, 0x10, RZ, 0xfc, !PT ;  /* 0x0000001078786812 */ /* 0x000fe400078efcff */
[----:B------:R-:W-:Y:S02]  /*1ef60*/  FSETP.NEU.AND P6, PT, R8, RZ, PT ;  /* 0x000000ff0800720b */ /* 0x000fe40003fcd000 */
[----:B------:R-:W-:Y:S02]  /*1ef70*/  LOP3.LUT R120, R120, 0xfffffffd, RZ, 0xc0, !PT ;  /* 0xfffffffd78787812 */ /* 0x000fe400078ec0ff */
[----:B------:R-:W-:Y:S02]  /*1ef80*/  SHF.R.S32.HI R55, RZ, 0x4, R54 ;  /* 0x00000004ff377819 */ /* 0x000fe40000011436 */
[----:B------:R-:W-:-:S02]  /*1ef90*/  @P5 LOP3.LUT R120, R120, 0x2, RZ, 0xfc, !PT ;  /* 0x0000000278785812 */ /* 0x000fc400078efcff */
[----:B------:R-:W-:Y:S02]  /*1efa0*/  FSETP.NEU.AND P5, PT, R7, RZ, PT ;  /* 0x000000ff0700720b */ /* 0x000fe40003fad000 */
[----:B0-----:R-:W-:Y:S02]  /*1efb0*/  PRMT R54, R54, 0x6540, R56 ;  /* 0x0000654036367816 */ /* 0x001fe40000000038 */
[----:B------:R-:W-:-:S03]  /*1efc0*/  LOP3.LUT R120, R120, 0xfffffffb, RZ, 0xc0, !PT ;  /* 0xfffffffb78787812 */ /* 0x000fc600078ec0ff */
[----:B------:R-:W-:Y:S01]  /*1efd0*/  IMAD R60, R54, c[0x0][0x1c4], RZ ;  /* 0x00007100363c7a24 */ /* 0x000fe200078e02ff */
[----:B------:R-:W-:Y:S01]  /*1efe0*/  @P6 LOP3.LUT R120, R120, 0x4, RZ, 0xfc, !PT ;  /* 0x0000000478786812 */ /* 0x000fe200078efcff */
[----:B-1----:R-:W-:-:S03]  /*1eff0*/  IMAD R52, R52, c[0x0][0x1c0], RZ ;  /* 0x0000700034347a24 */ /* 0x002fc600078e02ff */
[----:B------:R-:W-:Y:S01]  /*1f000*/  LOP3.LUT R120, R120, 0xfffffff7, RZ, 0xc0, !PT ;  /* 0xfffffff778787812 */ /* 0x000fe200078ec0ff */
[----:B------:R-:W-:Y:S01]  /*1f010*/  IMAD.SHL.U32 R0, R60, 0x2, RZ ;  /* 0x000000023c007824 */ /* 0x000fe200078e00ff */
[----:B------:R-:W-:Y:S02]  /*1f020*/  SGXT R55, R55, 0x1 ;  /* 0x000000013737781a */ /* 0x000fe40000000200 */
[C---:B------:R-:W-:Y:S01]  /*1f030*/  SHF.L.U32 R8, R52.reuse, 0x1, RZ ;  /* 0x0000000134087819 */ /* 0x040fe200000006ff */
[----:B------:R-:W-:Y:S01]  /*1f040*/  IMAD.HI R52, R52, 0x2, RZ ;  /* 0x0000000234347827 */ /* 0x000fe200078e02ff */
[----:B------:R-:W-:Y:S02]  /*1f050*/  @P5 LOP3.LUT R120, R120, 0x8, RZ, 0xfc, !PT ;  /* 0x0000000878785812 */ /* 0x000fe400078efcff */
[----:B------:R-:W-:Y:S01]  /*1f060*/  LOP3.LUT R6, R6, 0x10008, R55, 0x78, !PT ;  /* 0x0001000806067812 */ /* 0x000fe200078e7837 */
[----:B------:R-:W-:Y:S01]  /*1f070*/  IMAD.HI R60, R60, 0x2, RZ ;  /* 0x000000023c3c7827 */ /* 0x000fe200078e02ff */
[----:B------:R-:W-:Y:S01]  /*1f080*/  IADD3 R0, P5, P6, R0, c[0x0][0x178], R8 ;  /* 0x00005e0000007a10 */ /* 0x000fe20007ebe008 */
[----:B------:R-:W-:Y:S01]  /*1f090*/  STL [R1+0x53c], R53 ;  /* 0x00053c3501007387 */ /* 0x000fe20000100800 */
[----:B------:R-:W-:-:S02]  /*1f0a0*/  FSEL R7, R51, -INF , P4 ;  /* 0xff80000033077808 */ /* 0x000fc40002000000 */
[----:B------:R-:W-:Y:S01]  /*1f0b0*/  IADD3.X R60, R60, c[0x0][0x17c], R52, P5, P6 ;  /* 0x00005f003c3c7a10 */ /* 0x000fe20002fec434 */
[----:B------:R0:W-:Y:S04]  /*1f0c0*/  STL [R1+0xb7c], R6 ;  /* 0x000b7c0601007387 */ /* 0x0001e80000100800 */
[----:B------:R1:W-:Y:S01]  /*1f0d0*/  STL [R1+0xb2c], R0 ;  /* 0x000b2c0001007387 */ /* 0x0003e20000100800 */
[----:B0-----:R-:W-:-:S03]  /*1f0e0*/  FSEL R6, R50, -INF , P1 ;  /* 0xff80000032067808 */ /* 0x001fc60000800000 */
[----:B------:R-:W-:Y:S01]  /*1f0f0*/  STL [R1+0xb20], R60 ;  /* 0x000b203c01007387 */ /* 0x000fe20000100800 */
[----:B-1----:R-:W-:-:S03]  /*1f100*/  FSEL R0, R49, -INF , P0 ;  /* 0xff80000031007808 */ /* 0x002fc60000000000 */
[----:B------:R0:W-:Y:S01]  /*1f110*/  STL [R1+0x62c], R7 ;  /* 0x00062c0701007387 */ /* 0x0001e20000100800 */
[----:B------:R-:W-:-:S03]  /*1f120*/  FSETP.NEU.AND P5, PT, R27, RZ, PT ;  /* 0x000000ff1b00720b */ /* 0x000fc60003fad000 */
[----:B------:R-:W-:Y:S01]  /*1f130*/  STL [R1+0x630], R6 ;  /* 0x0006300601007387 */ /* 0x000fe20000100800 */
[----:B------:R-:W-:-:S03]  /*1f140*/  FSETP.NEU.AND P6, PT, R26, RZ, PT ;  /* 0x000000ff1a00720b */ /* 0x000fc60003fcd000 */
[----:B------:R1:W-:Y:S01]  /*1f150*/  STL [R1+0x634], R0 ;  /* 0x0006340001007387 */ /* 0x0003e20000100800 */
[----:B0-----:R-:W-:Y:S02]  /*1f160*/  FSEL R7, R47, -INF , P2 ;  /* 0xff8000002f077808 */ /* 0x001fe40001000000 */
[----:B-1----:R-:W-:Y:S02]  /*1f170*/  FSEL R0, R48, -INF , P3 ;  /* 0xff80000030007808 */ /* 0x002fe40001800000 */
[----:B------:R-:W-:-:S03]  /*1f180*/  FSEL R6, R46, -INF , P5 ;  /* 0xff8000002e067808 */ /* 0x000fc60002800000 */
[----:B------:R0:W-:Y:S01]  /*1f190*/  STL [R1+0x61c], R0 ;  /* 0x00061c0001007387 */ /* 0x0001e20000100800 */
[----:B------:R-:W-:-:S03]  /*1f1a0*/  FSETP.NEU.AND P1, PT, R25, RZ, PT ;  /* 0x000000ff1900720b */ /* 0x000fc60003f2d000 */
[----:B------:R1:W-:Y:S01]  /*1f1b0*/  STL [R1+0x620], R7 ;  /* 0x0006200701007387 */ /* 0x0003e20000100800 */
[----:B0-----:R-:W-:-:S03]  /*1f1c0*/  FSEL R0, R45, -INF , P6 ;  /* 0xff8000002d007808 */ /* 0x001fc60003000000 */
[----:B------:R-:W-:Y:S01]  /*1f1d0*/  STL [R1+0x624], R6 ;  /* 0x0006240601007387 */ /* 0x000fe20000100800 */
[----:B------:R-:W-:-:S03]  /*1f1e0*/  FSETP.NEU.AND P4, PT, R24, RZ, PT ;  /* 0x000000ff1800720b */ /* 0x000fc60003f8d000 */
[----:B------:R0:W-:Y:S01]  /*1f1f0*/  STL [R1+0x628], R0 ;  /* 0x0006280001007387 */ /* 0x0001e20000100800 */
[----:B------:R-:W-:Y:S02]  /*1f200*/  FSETP.NEU.AND P5, PT, R23, RZ, PT ;  /* 0x000000ff1700720b */ /* 0x000fe40003fad000 */
[----:B------:R-:W-:Y:S02]  /*1f210*/  FSETP.NEU.AND P6, PT, R22, RZ, PT ;  /* 0x000000ff1600720b */ /* 0x000fe40003fcd000 */
[----:B-1----:R-:W-:Y:S02]  /*1f220*/  FSEL R7, R43, -INF , P4 ;  /* 0xff8000002b077808 */ /* 0x002fe40002000000 */
[----:B0-----:R-:W-:Y:S02]  /*1f230*/  FSEL R0, R44, -INF , P1 ;  /* 0xff8000002c007808 */ /* 0x001fe40000800000 */
        /* <DEDUP_REMOVED lines=16> */
[----:B------:R-:W-:Y:S02]  /*1f340*/  FSETP.NEU.AND P4, PT, R16, RZ, PT ;  /* 0x000000ff1000720b */ /* 0x000fe40003f8d000 */
[----:B0-----:R-:W-:Y:S01]  /*1f350*/  FSEL R0, R37, -INF , P6 ;  /* 0xff80000025007808 */ /* 0x001fe20003000000 */
[----:B------:R0:W-:Y:S01]  /*1f360*/  STL [R1+0x604], R6 ;  /* 0x0006040601007387 */ /* 0x0001e20000100800 */
[----:B------:R-:W-:-:S03]  /*1f370*/  FSETP.NEU.AND P5, PT, R15, RZ, PT ;  /* 0x000000ff0f00720b */ /* 0x000fc60003fad000 */
[----:B------:R2:W-:Y:S01]  /*1f380*/  STL [R1+0x608], R0 ;  /* 0x0006080001007387 */ /* 0x0005e20000100800 */
[----:B------:R-:W-:Y:S02]  /*1f390*/  FSETP.NEU.AND P6, PT, R14, RZ, PT ;  /* 0x000000ff0e00720b */ /* 0x000fe40003fcd000 */
[----:B-1----:R-:W-:Y:S02]  /*1f3a0*/  FSEL R7, R35, -INF , P4 ;  /* 0xff80000023077808 */ /* 0x002fe40002000000 */
[----:B0-----:R-:W-:Y:S02]  /*1f3b0*/  FSEL R6, R34, -INF , P5 ;  /* 0xff80000022067808 */ /* 0x001fe40002800000 */
[----:B--2---:R-:W-:Y:S02]  /*1f3c0*/  FSEL R0, R36, -INF , P1 ;  /* 0xff80000024007808 */ /* 0x004fe40000800000 */
[----:B------:R-:W-:-:S03]  /*1f3d0*/  FSETP.NEU.AND P1, PT, R13, RZ, PT ;  /* 0x000000ff0d00720b */ /* 0x000fc60003f2d000 */
[----:B------:R0:W-:Y:S01]  /*1f3e0*/  STL [R1+0x5ec], R0 ;  /* 0x0005ec0001007387 */ /* 0x0001e20000100800 */
[----:B------:R-:W-:Y:S02]  /*1f3f0*/  FSETP.NEU.AND P5, PT, R11, RZ, PT ;  /* 0x000000ff0b00720b */ /* 0x000fe40003fad000 */
[----:B------:R-:W-:Y:S01]  /*1f400*/  FSETP.NEU.AND P4, PT, R12, RZ, PT ;  /* 0x000000ff0c00720b */ /* 0x000fe20003f8d000 */
[----:B------:R-:W-:Y:S01]  /*1f410*/  STL [R1+0x5f0], R7 ;  /* 0x0005f00701007387 */ /* 0x000fe20000100800 */
[----:B------:R-:W-:Y:S02]  /*1f420*/  FSEL R125, R30, -INF , P5 ;  /* 0xff8000001e7d7808 */ /* 0x000fe40002800000 */
[----:B0-----:R-:W-:Y:S01]  /*1f430*/  FSEL R0, R33, -INF , P6 ;  /* 0xff80000021007808 */ /* 0x001fe20003000000 */
[----:B------:R0:W-:Y:S01]  /*1f440*/  STL [R1+0x5f4], R6 ;  /* 0x0005f40601007387 */ /* 0x0001e20000100800 */
[----:B------:R-:W-:-:S03]  /*1f450*/  FSETP.NEU.AND P6, PT, R10, RZ, PT ;  /* 0x000000ff0a00720b */ /* 0x000fc60003fcd000 */
[----:B------:R1:W-:Y:S01]  /*1f460*/  STL [R1+0x5f8], R0 ;  /* 0x0005f80001007387 */ /* 0x0003e20000100800 */
[----:B------:R-:W-:Y:S02]  /*1f470*/  FSEL R124, R28, -INF , P6 ;  /* 0xff8000001c7c7808 */ /* 0x000fe40003000000 */
[----:B0-----:R-:W-:Y:S02]  /*1f480*/  FSEL R6, R32, -INF , P1 ;  /* 0xff80000020067808 */ /* 0x001fe40000800000 */
[----:B-1----:R-:W-:-:S03]  /*1f490*/  FSEL R0, R31, -INF , P4 ;  /* 0xff8000001f007808 */ /* 0x002fc60002000000 */
[----:B------:R0:W-:Y:S04]  /*1f4a0*/  STL [R1+0x5e4], R6 ;  /* 0x0005e40601007387 */ /* 0x0001e80000100800 */
[----:B------:R-:W-:Y:S04]  /*1f4b0*/  STL [R1+0x864], R125 ;  /* 0x0008647d01007387 */ /* 0x000fe80000100800 */
[----:B------:R1:W-:Y:S04]  /*1f4c0*/  STL [R1+0x5e8], R0 ;  /* 0x0005e80001007387 */ /* 0x0003e80000100800 */
[----:B------:R-:W-:Y:S04]  /*1f4d0*/  STL [R1+0xa38], R125 ;  /* 0x000a387d01007387 */ /* 0x000fe80000100800 */
[----:B------:R-:W-:Y:S04]  /*1f4e0*/  STL [R1+0x868], R124 ;  /* 0x0008687c01007387 */ /* 0x000fe80000100800 */
[----:B------:R-:W-:Y:S04]  /*1f4f0*/  STL [R1+0xa3c], R124 ;  /* 0x000a3c7c01007387 */ /* 0x000fe80000100800 */
[----:B0-----:R-:W2:Y:S01]  /*1f500*/  LDL.LU R6, [R1+0x1e0] ;  /* 0x0001e00001067983 */ /* 0x001ea20000300800 */
[----:B------:R-:W-:Y:S01]  /*1f510*/  ISETP.GE.U32.AND P0, PT, R53, 0x7f800000, PT ;  /* 0x7f8000003500780c */ /* 0x000fe20003f06070 */
[----:B-1----:R-:W-:-:S12]  /*1f520*/  FADD R0, R29, R9 ;  /* 0x000000091d007221 */ /* 0x002fd80000000000 */
[----:B------:R-:W-:-:S04]  /*1f530*/  @P0 IMAD.MOV.U32 R7, RZ, RZ, 0x7f800000 ;  /* 0x7f800000ff070424 */ /* 0x000fc800078e00ff */
[----:B------:R-:W-:-:S05]  /*1f540*/  @P0 FFMA.FTZ R0, R53, R7, +INF ;  /* 0x7f80000035000423 */ /* 0x000fca0000010007 */
[----:B------:R0:W-:Y:S04]  /*1f550*/  STL [R1+0x5c4], R0 ;  /* 0x0005c40001007387 */ /* 0x0001e80000100800 */
[----:B0-----:R-:W3:Y:S04]  /*1f560*/  LDL.LU R0, [R1+0x1e4] ;  /* 0x0001e40001007983 */ /* 0x001ee80000300800 */
[----:B--2---:R-:W-:Y:S04]  /*1f570*/  STL [R1+0x5b0], R6 ;  /* 0x0005b00601007387 */ /* 0x004fe80000100800 */
[----:B------:R-:W2:Y:S04]  /*1f580*/  LDL.LU R124, [R1+0x1e8] ;  /* 0x0001e800017c7983 */ /* 0x000ea80000300800 */
[----:B---3--:R0:W-:Y:S04]  /*1f590*/  STL [R1+0x5ac], R0 ;  /* 0x0005ac0001007387 */ /* 0x0081e80000100800 */
[----:B--2---:R-:W-:Y:S04]  /*1f5a0*/  STL [R1+0xc20], R124 ;  /* 0x000c207c01007387 */ /* 0x004fe80000100800 */
[----:B0-----:R-:W2:Y:S04]  /*1f5b0*/  LDL.LU R0, [R1+0x1ec] ;  /* 0x0001ec0001007983 */ /* 0x001ea80000300800 */
[----:B------:R-:W3:Y:S04]  /*1f5c0*/  LDL.LU R6, [R1+0x1d0] ;  /* 0x0001d00001067983 */ /* 0x000ee80000300800 */
[----:B--2---:R0:W-:Y:S04]  /*1f5d0*/  STL [R1+0x5bc], R0 ;  /* 0x0005bc0001007387 */ /* 0x0041e80000100800 */
[----:B0-----:R-:W2:Y:S04]  /*1f5e0*/  LDL.LU R0, [R1+0x1d4] ;  /* 0x0001d40001007983 */ /* 0x001ea80000300800 */
[----:B---3--:R-:W-:Y:S04]  /*1f5f0*/  STL [R1+0x5a4], R6 ;  /* 0x0005a40601007387 */ /* 0x008fe80000100800 */
[----:B------:R-:W3:Y:S04]  /*1f600*/  LDL.LU R124, [R1+0x1d8] ;  /* 0x0001d800017c7983 */ /* 0x000ee80000300800 */
[----:B--2---:R-:W-:Y:S04]  /*1f610*/  STL [R1+0x59c], R0 ;  /* 0x00059c0001007387 */ /* 0x004fe80000100800 */
[----:B---3--:R0:W-:Y:S04]  /*1f620*/  STL [R1+0xc24], R124 ;  /* 0x000c247c01007387 */ /* 0x0081e80000100800 */
[----:B0-----:R-:W2:Y:S04]  /*1f630*/  LDL.LU R124, [R1+0x1dc] ;  /* 0x0001dc00017c7983 */ /* 0x001ea80000300800 */
[----:B--2---:R0:W-:Y:S04]  /*1f640*/  STL [R1+0xc28], R124 ;  /* 0x000c287c01007387 */ /* 0x0041e80000100800 */
[----:B------:R-:W2:Y:S04]  /*1f650*/  LDL.LU R6, [R1+0x150] ;  /* 0x0001500001067983 */ /* 0x000ea80000300800 */
[----:B------:R-:W3:Y:S04]  /*1f660*/  LDL.LU R0, [R1+0x154] ;  /* 0x0001540001007983 */ /* 0x000ee80000300800 */
[----:B--2---:R-:W-:Y:S04]  /*1f670*/  STL [R1+0x598], R6 ;  /* 0x0005980601007387 */ /* 0x004fe80000100800 */
[----:B0-----:R-:W2:Y:S04]  /*1f680*/  LDL.LU R124, [R1+0x158] ;  /* 0x00015800017c7983 */ /* 0x001ea80000300800 */
[----:B---3--:R-:W-:Y:S04]  /*1f690*/  STL [R1+0x590], R0 ;  /* 0x0005900001007387 */ /* 0x008fe80000100800 */
[----:B--2---:R0:W-:Y:S04]  /*1f6a0*/  STL [R1+0xc2c], R124 ;  /* 0x000c2c7c01007387 */ /* 0x0041e80000100800 */
        /* <DEDUP_REMOVED lines=9> */
[----:B--2---:R-:W-:Y:S04]  /*1f740*/  STL [R1+0xc38], R124 ;  /* 0x000c387c01007387 */ /* 0x004fe80000100800 */
[----:B------:R-:W2:Y:S04]  /*1f750*/  LDL.LU R6, [R1+0x30] ;  /* 0x0000300001067983 */ /* 0x000ea80000300800 */
[----:B--2---:R0:W-:Y:S04]  /*1f760*/  STL [R1+0xc50], R6 ;  /* 0x000c500601007387 */ /* 0x0041e80000100800 */
[----:B------:R-:W2:Y:S04]  /*1f770*/  LDL.LU R0, [R1+0x34] ;  /* 0x0000340001007983 */ /* 0x000ea80000300800 */
[----:B0-----:R-:W3:Y:S04]  /*1f780*/  LDL.LU R6, [R1+0x38] ;  /* 0x0000380001067983 */ /* 0x001ee80000300800 */
[----:B--2---:R0:W-:Y:S04]  /*1f790*/  STL [R1+0x57c], R0 ;  /* 0x00057c0001007387 */ /* 0x0041e80000100800 */
[----:B---3--:R1:W-:Y:S04]  /*1f7a0*/  STL [R1+0xc58], R6 ;  /* 0x000c580601007387 */ /* 0x0083e80000100800 */
[----:B0-----:R-:W2:Y:S04]  /*1f7b0*/  LDL.LU R0, [R1+0x3c] ;  /* 0x00003c0001007983 */ /* 0x001ea80000300800 */
[----:B-1----:R-:W3:Y:S04]  /*1f7c0*/  LDL.LU R6, [R1+0x20] ;  /* 0x0000200001067983 */ /* 0x002ee80000300800 */
[----:B--2---:R0:W-:Y:S04]  /*1f7d0*/  STL [R1+0x56c], R0 ;  /* 0x00056c0001007387 */ /* 0x0041e80000100800 */
[----:B0-----:R-:W2:Y:S04]  /*1f7e0*/  LDL.LU R0, [R1+0x24] ;  /* 0x0000240001007983 */ /* 0x001ea80000300800 */
[----:B---3--:R0:W-:Y:S04]  /*1f7f0*/  STL [R1+0x574], R6 ;  /* 0x0005740601007387 */ /* 0x0081e80000100800 */
[----:B0-----:R-:W3:Y:S04]  /*1f800*/  LDL.LU R6, [R1+0x28] ;  /* 0x0000280001067983 */ /* 0x001ee80000300800 */
        /* <DEDUP_REMOVED lines=11> */
[----:B------:R-:W-:Y:S04]  /*1f8c0*/  STL [R1+0x558], R108 ;  /* 0x0005586c01007387 */ /* 0x000fe80000100800 */
[----:B--2---:R1:W-:Y:S04]  /*1f8d0*/  STL [R1+0x54c], R0 ;  /* 0x00054c0001007387 */ /* 0x0043e80000100800 */
[----:B------:R-:W-:Y:S04]  /*1f8e0*/  STL [R1+0x554], R109 ;  /* 0x0005546d01007387 */ /* 0x000fe80000100800 */
[----:B------:R-:W-:Y:S04]  /*1f8f0*/  STL [R1+0x548], R110 ;  /* 0x0005486e01007387 */ /* 0x000fe80000100800 */
[----:B------:R-:W-:Y:S04]  /*1f900*/  STL [R1+0x544], R111 ;  /* 0x0005446f01007387 */ /* 0x000fe80000100800 */
[----:B0-----:R-:W2:Y:S04]  /*1f910*/  LDL.LU R6, [R1+0x1f0] ;  /* 0x0001f00001067983 */ /* 0x001ea80000300800 */
[----:B--2---:R0:W-:Y:S04]  /*1f920*/  STL [R1+0xc5c], R6 ;  /* 0x000c5c0601007387 */ /* 0x0041e80000100800 */
[----:B-1----:R-:W2:Y:S04]  /*1f930*/  LDL.LU R0, [R1+0x1f4] ;  /* 0x0001f40001007983 */ /* 0x002ea80000300800 */
[----:B0-----:R-:W3:Y:S04]  /*1f940*/  LDL.LU R6, [R1+0x1f8] ;  /* 0x0001f80001067983 */ /* 0x001ee80000300800 */
[----:B--2---:R-:W-:Y:S04]  /*1f950*/  STL [R1+0x534], R0 ;  /* 0x0005340001007387 */ /* 0x004fe80000100800 */
[----:B---3--:R0:W-:Y:S04]  /*1f960*/  STL [R1+0xc60], R6 ;  /* 0x000c600601007387 */ /* 0x0081e80000100800 */
[----:B0-----:R-:W2:Y:S04]  /*1f970*/  LDL.LU R6, [R1+0x1fc] ;  /* 0x0001fc0001067983 */ /* 0x001ea80000300800 */
[----:B------:R-:W3:Y:S04]  /*1f980*/  LDL.LU R0, [R1+0x70] ;  /* 0x0000700001007983 */ /* 0x000ee80000300800 */
        /* <DEDUP_REMOVED lines=21> */
[----:B------:R-:W2:Y:S04]  /*1fae0*/  LDL.LU R124, [R1+0x5c] ;  /* 0x00005c00017c7983 */ /* 0x000ea80000300800 */
[----:B---3--:R-:W-:Y:S04]  /*1faf0*/  STL [R1+0x500], R0 ;  /* 0x0005000001007387 */ /* 0x008fe80000100800 */
[----:B--2---:R1:W-:Y:S04]  /*1fb00*/  STL [R1+0xc64], R124 ;  /* 0x000c647c01007387 */ /* 0x0043e80000100800 */
[----:B0-----:R-:W2:Y:S04]  /*1fb10*/  LDL.LU R6, [R1+0x40] ;  /* 0x0000400001067983 */ /* 0x001ea80000300800 */
[----:B--2---:R0:W-:Y:S04]  /*1fb20*/  STL [R1+0xc68], R6 ;  /* 0x000c680601007387 */ /* 0x0041e80000100800 */
[----:B-1----:R-:W2:Y:S04]  /*1fb30*/  LDL.LU R124, [R1+0x44] ;  /* 0x00004400017c7983 */ /* 0x002ea80000300800 */
[----:B--2---:R1:W-:Y:S04]  /*1fb40*/  STL [R1+0xc6c], R124 ;  /* 0x000c6c7c01007387 */ /* 0x0043e80000100800 */
[----:B0-----:R-:W2:Y:S04]  /*1fb50*/  LDL.LU R6, [R1+0x48] ;  /* 0x0000480001067983 */ /* 0x001ea80000300800 */
[----:B--2---:R0:W-:Y:S04]  /*1fb60*/  STL [R1+0xc70], R6 ;  /* 0x000c700601007387 */ /* 0x0041e80000100800 */
[----:B-1----:R-:W2:Y:S04]  /*1fb70*/  LDL.LU R124, [R1+0x4c] ;  /* 0x00004c00017c7983 */ /* 0x002ea80000300800 */
[----:B--2---:R-:W-:Y:S04]  /*1fb80*/  STL [R1+0xc74], R124 ;  /* 0x000c747c01007387 */ /* 0x004fe80000100800 */
        /* <DEDUP_REMOVED lines=15> */
[----:B------:R-:W-:Y:S04]  /*1fc80*/  STL [R1+0x4c8], R112 ;  /* 0x0004c87001007387 */ /* 0x000fe80000100800 */
[----:B---3--:R-:W-:Y:S04]  /*1fc90*/  STL [R1+0x4cc], R0 ;  /* 0x0004cc0001007387 */ /* 0x008fe80000100800 */
[----:B------:R-:W-:Y:S04]  /*1fca0*/  STL [R1+0x4c4], R113 ;  /* 0x0004c47101007387 */ /* 0x000fe80000100800 */
[----:B------:R-:W-:Y:S04]  /*1fcb0*/  STL [R1+0x4c0], R114 ;  /* 0x0004c07201007387 */ /* 0x000fe80000100800 */
[----:B------:R-:W-:Y:S04]  /*1fcc0*/  STL [R1+0x21c], R115 ;  /* 0x00021c7301007387 */ /* 0x000fe80000100800 */
[----:B0-----:R-:W2:Y:S04]  /*1fcd0*/  LDL.LU R6, [R1+0xd0] ;  /* 0x0000d00001067983 */ /* 0x001ea80000300800 */
[----:B--2---:R0:W-:Y:S04]  /*1fce0*/  STL [R1+0xc78], R6 ;  /* 0x000c780601007387 */ /* 0x0041e80000100800 */
[----:B------:R-:W2:Y:S04]  /*1fcf0*/  LDL.LU R124, [R1+0xd4] ;  /* 0x0000d400017c7983 */ /* 0x000ea80000300800 */
        /* <DEDUP_REMOVED lines=29> */
[----:B---3--:R-:W-:Y:S04]  /*1fed0*/  STL [R1+0x1dc], R0 ;  /* 0x0001dc0001007387 */ /* 0x008fe80000100800 */
[----:B--2---:R0:W-:Y:S04]  /*1fee0*/  STL [R1+0xc88], R6 ;  /* 0x000c880601007387 */ /* 0x0041e80000100800 */
[----:B------:R-:W2:Y:S04]  /*1fef0*/  LDL.LU R124, [R1+0x94] ;  /* 0x00009400017c7983 */ /* 0x000ea80000300800 */
[----:B--2---:R-:W-:Y:S04]  /*1ff00*/  STL [R1+0xc90], R124 ;  /* 0x000c907c01007387 */ /* 0x004fe80000100800 */
[----:B0-----:R-:W2:Y:S04]  /*1ff10*/  LDL.LU R6, [R1+0x98] ;  /* 0x0000980001067983 */ /* 0x001ea80000300800 */
[----:B--2---:R0:W-:Y:S04]  /*1ff20*/  STL [R1+0xc94], R6 ;  /* 0x000c940601007387 */ /* 0x0041e80000100800 */
[----:B------:R-:W2:Y:S04]  /*1ff30*/  LDL.LU R119, [R1+0x9c] ;  /* 0x00009c0001777983 */ /* 0x000ea80000300800 */
[----:B--2---:R-:W-:Y:S04]  /*1ff40*/  STL [R1+0xca0], R119 ;  /* 0x000ca07701007387 */ /* 0x004fe80000100800 */
[----:B0-----:R-:W2:Y:S04]  /*1ff50*/  LDL.LU R6, [R1+0x80] ;  /* 0x0000800001067983 */ /* 0x001ea80000300800 */
[----:B------:R-:W3:Y:S04]  /*1ff60*/  LDL.LU R0, [R1+0x84] ;  /* 0x0000840001007983 */ /* 0x000ee80000300800 */
        /* <DEDUP_REMOVED lines=22> */
[----:B--2---:R-:W-:Y:S04]  /*200d0*/  STL [R1+0x15c], R0 ;  /* 0x00015c0001007387 */ /* 0x004fe80000100800 */
[----:B---3--:R0:W-:Y:S04]  /*200e0*/  STL [R1+0xca8], R6 ;  /* 0x000ca80601007387 */ /* 0x0081e80000100800 */
[----:B0-----:R-:W2:Y:S04]  /*200f0*/  LDL.LU R6, [R1+0x274] ;  /* 0x0002740001067983 */ /* 0x001ea80000300800 */
[----:B------:R-:W3:Y:S04]  /*20100*/  LDL.LU R0, [R1+0x278] ;  /* 0x0002780001007983 */ /* 0x000ee80000300800 */
[----:B--2---:R0:W-:Y:S04]  /*20110*/  STL [R1+0x154], R6 ;  /* 0x0001540601007387 */ /* 0x0041e80000100800 */
[----:B------:R-:W2:Y:S04]  /*20120*/  LDL.LU R117, [R1+0x27c] ;  /* 0x00027c0001757983 */ /* 0x000ea80000300800 */
[----:B---3--:R1:W-:Y:S04]  /*20130*/  STL [R1+0x150], R0 ;  /* 0x0001500001007387 */ /* 0x0083e80000100800 */
[----:B--2---:R-:W-:Y:S04]  /*20140*/  STL [R1+0xcb4], R117 ;  /* 0x000cb47501007387 */ /* 0x004fe80000100800 */
[----:B0-----:R-:W2:Y:S04]  /*20150*/  LDL.LU R6, [R1+0x260] ;  /* 0x0002600001067983 */ /* 0x001ea80000300800 */
[----:B-1----:R-:W3:Y:S04]  /*20160*/  LDL.LU R0, [R1+0x264] ;  /* 0x0002640001007983 */ /* 0x002ee80000300800 */
[----:B--2---:R0:W-:Y:S04]  /*20170*/  STL [R1+0x148], R6 ;  /* 0x0001480601007387 */ /* 0x0041e80000100800 */
[----:B------:R-:W2:Y:S04]  /*20180*/  LDL.LU R118, [R1+0x268] ;  /* 0x0002680001767983 */ /* 0x000ea80000300800 */
[----:B---3--:R1:W-:Y:S04]  /*20190*/  STL [R1+0x144], R0 ;  /* 0x0001440001007387 */ /* 0x0083e80000100800 */
[----:B--2---:R-:W-:Y:S04]  /*201a0*/  STL [R1+0xcb8], R118 ;  /* 0x000cb87601007387 */ /* 0x004fe80000100800 */
[----:B------:R-:W2:Y:S04]  /*201b0*/  LDL.LU R119, [R1+0x26c] ;  /* 0x00026c0001777983 */ /* 0x000ea80000300800 */
[----:B--2---:R-:W-:Y:S04]  /*201c0*/  STL [R1+0xcbc], R119 ;  /* 0x000cbc7701007387 */ /* 0x004fe80000100800 */
[----:B0-----:R-:W2:Y:S04]  /*201d0*/  LDL.LU R6, [R1+0x250] ;  /* 0x0002500001067983 */ /* 0x001ea80000300800 */
[----:B-1----:R-:W3:Y:S04]  /*201e0*/  LDL.LU R0, [R1+0x254] ;  /* 0x0002540001007983 */ /* 0x002ee80000300800 */
[----:B--2---:R0:W-:Y:S04]  /*201f0*/  STL [R1+0x108], R6 ;  /* 0x0001080601007387 */ /* 0x0041e80000100800 */
[----:B------:R-:W2:Y:S04]  /*20200*/  LDL.LU R124, [R1+0x258] ;  /* 0x00025800017c7983 */ /* 0x000ea80000300800 */
[----:B---3--:R-:W-:Y:S04]  /*20210*/  STL [R1+0x104], R0 ;  /* 0x0001040001007387 */ /* 0x008fe80000100800 */
[----:B--2---:R-:W-:Y:S04]  /*20220*/  STL [R1+0xcc0], R124 ;  /* 0x000cc07c01007387 */ /* 0x004fe80000100800 */
[----:B0-----:R-:W2:Y:S04]  /*20230*/  LDL.LU R6, [R1+0x25c] ;  /* 0x00025c0001067983 */ /* 0x001ea80000300800 */
[----:B--2---:R0:W-:Y:S04]  /*20240*/  STL [R1+0xccc], R6 ;  /* 0x000ccc0601007387 */ /* 0x0041e80000100800 */
[----:B0-----:R-:W2:Y:S04]  /*20250*/  LDL.LU R6, [R1+0x240] ;  /* 0x0002400001067983 */ /* 0x001ea80000300800 */
[----:B------:R-:W3:Y:S04]  /*20260*/  LDL.LU R0, [R1+0x244] ;  /* 0x0002440001007983 */ /* 0x000ee80000300800 */
[----:B--2---:R0:W-:Y:S04]  /*20270*/  STL [R1+0xf8], R6 ;  /* 0x0000f80601007387 */ /* 0x0041e80000100800 */
[----:B0-----:R-:W2:Y:S04]  /*20280*/  LDL.LU R6, [R1+0x248] ;  /* 0x0002480001067983 */ /* 0x001ea80000300800 */
[----:B---3--:R0:W-:Y:S04]  /*20290*/  STL [R1+0xf4], R0 ;  /* 0x0000f40001007387 */ /* 0x0081e80000100800 */
[----:B0-----:R-:W3:Y:S04]  /*202a0*/  LDL.LU R0, [R1+0x24c] ;  /* 0x00024c0001007983 */ /* 0x001ee80000300800 */
[----:B--2---:R0:W-:Y:S04]  /*202b0*/  STL [R1+0xf0], R6 ;  /* 0x0000f00601007387 */ /* 0x0041e80000100800 */
[----:B------:R-:W2:Y:S04]  /*202c0*/  LDL.LU R122, [R1+0x2e0] ;  /* 0x0002e000017a7983 */ /* 0x000ea80000300800 */
[----:B---3--:R1:W-:Y:S04]  /*202d0*/  STL [R1+0xdc], R0 ;  /* 0x0000dc0001007387 */ /* 0x0083e80000100800 */
[----:B------:R-:W3:Y:S04]  /*202e0*/  LDL.LU R125, [R1+0x2e4] ;  /* 0x0002e400017d7983 */ /* 0x000ee80000300800 */
[----:B---3--:R-:W-:Y:S04]  /*202f0*/  STL [R1+0xcd0], R125 ;  /* 0x000cd07d01007387 */ /* 0x008fe80000100800 */
[----:B------:R-:W3:Y:S04]  /*20300*/  LDL.LU R107, [R1+0x2e8] ;  /* 0x0002e800016b7983 */ /* 0x000ee80000300800 */
[----:B---3--:R-:W-:Y:S04]  /*20310*/  STL [R1+0xcd4], R107 ;  /* 0x000cd46b01007387 */ /* 0x008fe80000100800 */
[----:B------:R-:W3:Y:S04]  /*20320*/  LDL.LU R116, [R1+0x2ec] ;  /* 0x0002ec0001747983 */ /* 0x000ee80000300800 */
[----:B---3--:R-:W-:Y:S04]  /*20330*/  STL [R1+0xcd8], R116 ;  /* 0x000cd87401007387 */ /* 0x008fe80000100800 */
[----:B0-----:R-:W3:Y:S04]  /*20340*/  LDL.LU R6, [R1+0x2d0] ;  /* 0x0002d00001067983 */ /* 0x001ee80000300800 */
[----:B-1----:R-:W4:Y:S04]  /*20350*/  LDL.LU R0, [R1+0x2d4] ;  /* 0x0002d40001007983 */ /* 0x002f280000300800 */
[----:B---3--:R0:W-:Y:S04]  /*20360*/  STL [R1+0xc8], R6 ;  /* 0x0000c80601007387 */ /* 0x0081e80000100800 */
[----:B------:R-:W3:Y:S04]  /*20370*/  LDL.LU R117, [R1+0x2d8] ;  /* 0x0002d80001757983 */ /* 0x000ee80000300800 */
[----:B----4-:R1:W-:Y:S04]  /*20380*/  STL [R1+0xc4], R0 ;  /* 0x0000c40001007387 */ /* 0x0103e80000100800 */
[----:B---3--:R-:W-:Y:S04]  /*20390*/  STL [R1+0xcdc], R117 ;  /* 0x000cdc7501007387 */ /* 0x008fe80000100800 */
[----:B------:R-:W3:Y:S04]  /*203a0*/  LDL.LU R118, [R1+0x2dc] ;  /* 0x0002dc0001767983 */ /* 0x000ee80000300800 */
[----:B---3--:R-:W-:Y:S04]  /*203b0*/  STL [R1+0xce0], R118 ;  /* 0x000ce07601007387 */ /* 0x008fe80000100800 */
[----:B0-----:R-:W3:Y:S04]  /*203c0*/  LDL.LU R6, [R1+0x2c0] ;  /* 0x0002c00001067983 */ /* 0x001ee80000300800 */
[----:B-1----:R-:W4:Y:S04]  /*203d0*/  LDL.LU R0, [R1+0x2c4] ;  /* 0x0002c40001007983 */ /* 0x002f280000300800 */
[----:B---3--:R-:W-:Y:S04]  /*203e0*/  STL [R1+0xb8], R6 ;  /* 0x0000b80601007387 */ /* 0x008fe80000100800 */
[----:B------:R-:W3:Y:S04]  /*203f0*/  LDL.LU R119, [R1+0x2c8] ;  /* 0x0002c80001777983 */ /* 0x000ee80000300800 */
[----:B----4-:R0:W-:Y:S04]  /*20400*/  STL [R1+0xb4], R0 ;  /* 0x0000b40001007387 */ /* 0x0101e80000100800 */
[----:B---3--:R-:W-:Y:S04]  /*20410*/  STL [R1+0xce8], R119 ;  /* 0x000ce87701007387 */ /* 0x008fe80000100800 */
[----:B0-----:R-:W3:Y:S04]  /*20420*/  LDL.LU R0, [R1+0x2cc] ;  /* 0x0002cc0001007983 */ /* 0x001ee80000300800 */
[----:B------:R-:W4:Y:S04]  /*20430*/  LDL.LU R6, [R1+0x2a0] ;  /* 0x0002a00001067983 */ /* 0x000f280000300800 */
[----:B---3--:R0:W-:Y:S04]  /*20440*/  STL [R1+0xac], R0 ;  /* 0x0000ac0001007387 */ /* 0x0081e80000100800 */
[----:B0-----:R-:W3:Y:S04]  /*20450*/  LDL.LU R0, [R1+0x2a4] ;  /* 0x0002a40001007983 */ /* 0x001ee80000300800 */
[----:B----4-:R-:W-:Y:S04]  /*20460*/  STL [R1+0xa8], R6 ;  /* 0x0000a80601007387 */ /* 0x010fe80000100800 */
[----:B------:R-:W4:Y:S04]  /*20470*/  LDL.LU R124, [R1+0x2a8] ;  /* 0x0002a800017c7983 */ /* 0x000f280000300800 */
[----:B---3--:R0:W-:Y:S04]  /*20480*/  STL [R1+0xa4], R0 ;  /* 0x0000a40001007387 */ /* 0x0081e80000100800 */
[----:B----4-:R-:W-:Y:S04]  /*20490*/  STL [R1+0xcec], R124 ;  /* 0x000cec7c01007387 */ /* 0x010fe80000100800 */
        /* <DEDUP_REMOVED lines=9> */
[----:B---3--:R0:W-:Y:S04]  /*20530*/  STL [R1+0xcf4], R0 ;  /* 0x000cf40001007387 */ /* 0x0081e80000100800 */
[----:B0-----:R-:W3:Y:S04]  /*20540*/  LDL.LU R0, [R1+0x2b0] ;  /* 0x0002b00001007983 */ /* 0x001ee80000300800 */
[----:B------:R-:W4:Y:S04]  /*20550*/  LDL.LU R102, [R1+0x2b4] ;  /* 0x0002b40001667983 */ /* 0x000f280000300800 */
[----:B---3--:R-:W-:Y:S04]  /*20560*/  STL [R1+0x88], R0 ;  /* 0x0000880001007387 */ /* 0x008fe80000100800 */
[----:B------:R-:W3:Y:S04]  /*20570*/  LDL.LU R104, [R1+0x2b8] ;  /* 0x0002b80001687983 */ /* 0x000ee80000300800 */
[----:B---3--:R-:W-:Y:S04]  /*20580*/  STL [R1+0xcf8], R104 ;  /* 0x000cf86801007387 */ /* 0x008fe80000100800 */
[----:B------:R-:W3:Y:S04]  /*20590*/  LDL.LU R6, [R1+0x2bc] ;  /* 0x0002bc0001067983 */ /* 0x000ee80000300800 */
[----:B---3--:R0:W-:Y:S04]  /*205a0*/  STL [R1+0xd00], R6 ;  /* 0x000d000601007387 */ /* 0x0081e80000100800 */
[----:B0-----:R-:W3:Y:S04]  /*205b0*/  LDL.LU R6, [R1+0x290] ;  /* 0x0002900001067983 */ /* 0x001ee80000300800 */
[----:B------:R-:W2:Y:S04]  /*205c0*/  LDL.LU R0, [R1+0x294] ;  /* 0x0002940001007983 */ /* 0x000ea80000300800 */
[----:B---3--:R0:W-:Y:S04]  /*205d0*/  STL [R1+0x78], R6 ;  /* 0x0000780601007387 */ /* 0x0081e80000100800 */
[----:B------:R-:W3:Y:S04]  /*205e0*/  LDL.LU R125, [R1+0x298] ;  /* 0x00029800017d7983 */ /* 0x000ee80000300800 */
[----:B--2---:R1:W-:Y:S04]  /*205f0*/  STL [R1+0x74], R0 ;  /* 0x0000740001007387 */ /* 0x0043e80000100800 */
[----:B---3--:R-:W-:Y:S04]  /*20600*/  STL [R1+0xd04], R125 ;  /* 0x000d047d01007387 */ /* 0x008fe80000100800 */
[----:B------:R-:W2:Y:S04]  /*20610*/  LDL.LU R107, [R1+0x29c] ;  /* 0x00029c00016b7983 */ /* 0x000ea80000300800 */
[----:B--2---:R-:W-:Y:S04]  /*20620*/  STL [R1+0xd08], R107 ;  /* 0x000d086b01007387 */ /* 0x004fe80000100800 */
[----:B0-----:R-:W2:Y:S04]  /*20630*/  LDL.LU R6, [R1+0x280] ;  /* 0x0002800001067983 */ /* 0x001ea80000300800 */
[----:B-1----:R-:W3:Y:S04]  /*20640*/  LDL.LU R0, [R1+0x284] ;  /* 0x0002840001007983 */ /* 0x002ee80000300800 */
[----:B--2---:R-:W-:Y:S04]  /*20650*/  STL [R1+0x68], R6 ;  /* 0x0000680601007387 */ /* 0x004fe80000100800 */
[----:B------:R-:W2:Y:S04]  /*20660*/  LDL.LU R116, [R1+0x288] ;  /* 0x0002880001747983 */ /* 0x000ea80000300800 */
[----:B---3--:R0:W-:Y:S04]  /*20670*/  STL [R1+0x64], R0 ;  /* 0x0000640001007387 */ /* 0x0081e80000100800 */
[----:B--2---:R-:W-:Y:S04]  /*20680*/  STL [R1+0xd0c], R116 ;  /* 0x000d0c7401007387 */ /* 0x004fe80000100800 */
[----:B------:R-:W2:Y:S04]  /*20690*/  LDL.LU R117, [R1+0x28c] ;  /* 0x00028c0001757983 */ /* 0x000ea80000300800 */
[----:B------:R-:W3:Y:S04]  /*206a0*/  LDL.LU R118, [R1+0x330] ;  /* 0x0003300001767983 */ /* 0x000ee80000300800 */
[----:B0-----:R-:W2:Y:S04]  /*206b0*/  LDL.LU R0, [R1+0x334] ;  /* 0x0003340001007983 */ /* 0x001ea80000300800 */
[----:B------:R-:W3:Y:S04]  /*206c0*/  LDL.LU R106, [R1+0x338] ;  /* 0x00033800016a7983 */ /* 0x000ee80000300800 */
[----:B--2---:R0:W-:Y:S04]  /*206d0*/  STL [R1+0x54], R0 ;  /* 0x0000540001007387 */ /* 0x0041e80000100800 */
[----:B0-----:R-:W2:Y:S04]  /*206e0*/  LDL.LU R0, [R1+0x33c] ;  /* 0x00033c0001007983 */ /* 0x001ea80000300800 */
[----:B------:R-:W2:Y:S04]  /*206f0*/  LDL.LU R92, [R1+0x320] ;  /* 0x00032000015c7983 */ /* 0x000ea80000300800 */
[----:B------:R-:W2:Y:S04]  /*20700*/  LDL.LU R6, [R1+0x324] ;  /* 0x0003240001067983 */ /* 0x000ea80000300800 */
[----:B------:R-:W3:Y:S04]  /*20710*/  LDL.LU R104, [R1+0x328] ;  /* 0x0003280001687983 */ /* 0x000ee80000300800 */
[----:B--2---:R0:W-:Y:S04]  /*20720*/  STL [R1+0x44], R6 ;  /* 0x0000440601007387 */ /* 0x0041e80000100800 */
[----:B------:R-:W2:Y:S04]  /*20730*/  LDL.LU R103, [R1+0x32c] ;  /* 0x00032c0001677983 */ /* 0x000ea80000300800 */
[----:B------:R-:W2:Y:S04]  /*20740*/  LDL.LU R105, [R1+0x310] ;  /* 0x0003100001697983 */ /* 0x000ea80000300800 */
[----:B------:R-:W2:Y:S04]  /*20750*/  LDL.LU R119, [R1+0x314] ;  /* 0x0003140001777983 */ /* 0x000ea80000300800 */
[----:B------:R-:W2:Y:S04]  /*20760*/  LDL.LU R60, [R1+0x318] ;  /* 0x00031800013c7983 */ /* 0x000ea80000300800 */
[----:B0-----:R-:W2:Y:S04]  /*20770*/  LDL.LU R6, [R1+0x31c] ;  /* 0x00031c0001067983 */ /* 0x001ea80000300800 */
[----:B------:R-:W2:Y:S04]  /*20780*/  LDL.LU R124, [R1+0x300] ;  /* 0x00030000017c7983 */ /* 0x000ea80000300800 */
[----:B------:R-:W2:Y:S04]  /*20790*/  LDL.LU R7, [R1+0x304] ;  /* 0x0003040001077983 */ /* 0x000ea80000300800 */
[----:B------:R-:W3:Y:S04]  /*207a0*/  LDL.LU R125, [R1+0x308] ;  /* 0x00030800017d7983 */ /* 0x000ee80000300800 */
[----:B--2---:R0:W-:Y:S04]  /*207b0*/  STL [R1+0x24], R7 ;  /* 0x0000240701007387 */ /* 0x0041e80000100800 */
[----:B0-----:R-:W2:Y:S04]  /*207c0*/  LDL.LU R7, [R1+0x30c] ;  /* 0x00030c0001077983 */ /* 0x001ea80000300800 */
[----:B------:R-:W3:Y:S04]  /*207d0*/  LDL.LU R107, [R1+0x4b0] ;  /* 0x0004b000016b7983 */ /* 0x000ee80000300800 */
[----:B--2---:R0:W-:Y:S04]  /*207e0*/  STL [R1+0x1c], R7 ;  /* 0x00001c0701007387 */ /* 0x0041e80000100800 */
[----:B------:R-:W2:Y:S04]  /*207f0*/  LDL.LU R116, [R1+0x4b4] ;  /* 0x0004b40001747983 */ /* 0x000ea80000300800 */
[----:B0-----:R-:W2:Y:S04]  /*20800*/  LDL.LU R7, [R1+0x4b8] ;  /* 0x0004b80001077983 */ /* 0x001ea80000300800 */
[----:B------:R-:W3:Y:S01]  /*20810*/  LDL.LU R115, [R1+0x4bc] ;  /* 0x0004bc0001737983 */ /* 0x000ee20000300800 */
[----:B------:R-:W-:-:S04]  /*20820*/  FSETP.NEU.AND P6, PT, R61, RZ, PT ;  /* 0x000000ff3d00720b */ /* 0x000fc80003fcd000 */
[----:B------:R-:W-:Y:S02]  /*20830*/  FSEL R123, R90, -INF , P6 ;  /* 0xff8000005a7b7808 */ /* 0x000fe40003000000 */
[----:B------:R-:W-:Y:S01]  /*20840*/  FSETP.NEU.AND P6, PT, R89, RZ, PT ;  /* 0x000000ff5900720b */ /* 0x000fe20003fcd000 */
[----:B--2---:R0:W-:Y:S04]  /*20850*/  STL [R1+0x10], R7 ;  /* 0x0000100701007387 */ /* 0x0041e80000100800 */
        /* <DEDUP_REMOVED lines=87> */
[----:B------:R-:W3:Y:S04]  /*20dd0*/  LDL.LU R87, [R1+0x358] ;  /* 0x0003580001577983 */ /* 0x000ee80000300800 */
[----:B------:R-:W3:Y:S04]  /*20de0*/  LDL.LU R88, [R1+0x35c] ;  /* 0x00035c0001587983 */ /* 0x000ee80000300800 */
[----:B------:R-:W-:Y:S04]  /*20df0*/  STL [R1+0x86c], R123 ;  /* 0x00086c7b01007387 */ /* 0x000fe80000100800 */
[----:B------:R0:W-:Y:S04]  /*20e00*/  STL [R1+0xa40], R123 ;  /* 0x000a407b01007387 */ /* 0x0001e80000100800 */
[----:B------:R-:W3:Y:S04]  /*20e10*/  LDL.LU R89, [R1+0x340] ;  /* 0x0003400001597983 */ /* 0x000ee80000300800 */
[----:B------:R-:W3:Y:S01]  /*20e20*/  LDL.LU R90, [R1+0x344] ;  /* 0x00034400015a7983 */ /* 0x000ee20000300800 */
[----:B0-----:R-:W-:-:S02]  /*20e30*/  MOV R123, R122 ;  /* 0x0000007a007b7202 */ /* 0x001fc40000000f00 */
[----:B------:R-:W-:-:S05]  /*20e40*/  FSEL R122, R91, -INF , P6 ;  /* 0xff8000005b7a7808 */ /* 0x000fca0003000000 */
[----:B------:R-:W-:Y:S04]  /*20e50*/  STL [R1+0x870], R122 ;  /* 0x0008707a01007387 */ /* 0x000fe80000100800 */
[----:B------:R4:W-:Y:S02]  /*20e60*/  STL [R1+0xa44], R122 ;  /* 0x000a447a01007387 */ /* 0x0009e40000100800 */
[----:B----4-:R-:W-:Y:S02]  /*20e70*/  IMAD.MOV.U32 R122, RZ, RZ, R102 ;  /* 0x000000ffff7a7224 */ /* 0x010fe400078e0066 */
[----:B------:R-:W4:Y:S04]  /*20e80*/  LDL.LU R102, [R1+0xd10] ;  /* 0x000d100001667983 */ /* 0x000f280000300800 */
[----:B------:R0:W-:Y:S04]  /*20e90*/  STL.64 [R1+0xa68], R120 ;  /* 0x000a687801007387 */ /* 0x0001e80000100a00 */
[----:B------:R-:W4:Y:S01]  /*20ea0*/  LDL.LU R91, [R1+0x348] ;  /* 0x00034800015b7983 */ /* 0x000f220000300800 */
[----:B0-----:R-:W-:-:S03]  /*20eb0*/  IMAD.MOV.U32 R121, RZ, RZ, R92 ;  /* 0x000000ffff797224 */ /* 0x001fc600078e005c */
[----:B------:R-:W4:Y:S01]  /*20ec0*/  LDL.LU R92, [R1+0x34c] ;  /* 0x00034c00015c7983 */ /* 0x000f220000300800 */
[C---:B------:R-:W-:Y:S02]  /*20ed0*/  LOP3.LUT P5, RZ, R120.reuse, 0x10, RZ, 0xc0, !PT ;  /* 0x0000001078ff7812 */ /* 0x040fe400078ac0ff */
[----:B------:R-:W-:Y:S01]  /*20ee0*/  LOP3.LUT P6, RZ, R120, 0x2, RZ, 0xc0, !PT ;  /* 0x0000000278ff7812 */ /* 0x000fe200078cc0ff */
[C---:B--2---:R-:W-:Y:S01]  /*20ef0*/  FMUL R120, R61.reuse, 8388608 ;  /* 0x4b0000003d787820 */ /* 0x044fe20000400000 */
[C---:B------:R-:W-:Y:S02]  /*20f00*/  FSETP.GEU.AND P1, PT, R61.reuse, 1.175494350822287508e-38, PT ;  /* 0x008000003d00780b */ /* 0x040fe40003f2e000 */
[C---:B------:R-:W-:Y:S02]  /*20f10*/  FSETP.GT.AND P0, PT, |R61|.reuse, 8.50705917302346158658e+37, PT ;  /* 0x7e8000003d00780b */ /* 0x040fe40003f04200 */
[----:B------:R-:W-:Y:S02]  /*20f20*/  FSEL R120, R120, R61, !P1 ;  /* 0x0000003d78787208 */ /* 0x000fe40004800000 */
[----:B------:R-:W-:-:S03]  /*20f30*/  FSETP.GEU.AND P2, PT, |R61|, 1.175494350822287508e-38, PT ;  /* 0x008000003d00780b */ /* 0x000fc60003f4e200 */
[----:B------:R0:W-:Y:S02]  /*20f40*/  STL [R1+0x4b0], R120 ;  /* 0x0004b07801007387 */ /* 0x0001e40000100800 */
[----:B0-----:R-:W-:Y:S02]  /*20f50*/  FSEL R120, RZ, -23, P1 ;  /* 0xc1b80000ff787808 */ /* 0x001fe40000800000 */
[----:B------:R-:W-:Y:S02]  /*20f60*/  FSETP.GT.AND P1, PT, |R5|, 8.50705917302346158658e+37, PT ;  /* 0x7e8000000500780b */ /* 0x000fe40003f24200 */
[----:B---3--:R-:W-:Y:S02]  /*20f70*/  @P0 FMUL R88, R88, 0.25 ;  /* 0x3e80000058580820 */ /* 0x008fe40000400000 */
[----:B------:R-:W-:Y:S02]  /*20f80*/  @P0 FMUL R87, R87, 0.25 ;  /* 0x3e80000057570820 */ /* 0x000fe40000400000 */
[----:B------:R-:W-:-:S02]  /*20f90*/  @P0 FMUL R84, R84, 0.25 ;  /* 0x3e80000054540820 */ /* 0x000fc40000400000 */
[----:B------:R-:W-:Y:S02]  /*20fa0*/  @P0 FMUL R83, R83, 0.25 ;  /* 0x3e80000053530820 */ /* 0x000fe40000400000 */
[----:B------:R-:W-:Y:S02]  /*20fb0*/  @P0 FMUL R80, R80, 0.25 ;  /* 0x3e80000050500820 */ /* 0x000fe40000400000 */
[----:B------:R-:W-:Y:S02]  /*20fc0*/  @P0 FMUL R61, R61, 0.25 ;  /* 0x3e8000003d3d0820 */ /* 0x000fe40000400000 */
[----:B------:R-:W-:Y:S02]  /*20fd0*/  @P0 FMUL R79, R79, 0.25 ;  /* 0x3e8000004f4f0820 */ /* 0x000fe40000400000 */
[----:B------:R-:W-:Y:S02]  /*20fe0*/  @!P2 FMUL R88, R88, 16777216 ;  /* 0x4b8000005858a820 */ /* 0x000fe40000400000 */
[----:B------:R-:W-:-:S02]  /*20ff0*/  @!P2 FMUL R87, R87, 16777216 ;  /* 0x4b8000005757a820 */ /* 0x000fc40000400000 */
[----:B------:R-:W-:Y:S02]  /*21000*/  @!P2 FMUL R84, R84, 16777216 ;  /* 0x4b8000005454a820 */ /* 0x000fe40000400000 */
[----:B------:R-:W-:Y:S02]  /*21010*/  @!P2 FMUL R83, R83, 16777216 ;  /* 0x4b8000005353a820 */ /* 0x000fe40000400000 */
[----:B------:R-:W-:Y:S02]  /*21020*/  @!P2 FMUL R80, R80, 16777216 ;  /* 0x4b8000005050a820 */ /* 0x000fe40000400000 */
[----:B------:R-:W-:Y:S02]  /*21030*/  @!P2 FMUL R61, R61, 16777216 ;  /* 0x4b8000003d3da820 */ /* 0x000fe40000400000 */
[----:B------:R-:W-:Y:S02]  /*21040*/  @!P2 FMUL R79, R79, 16777216 ;  /* 0x4b8000004f4fa820 */ /* 0x000fe40000400000 */
[----:B----4-:R-:W-:Y:S01]  /*21050*/  @P0 FMUL R91, R91, 0.25 ;  /* 0x3e8000005b5b0820 */ /* 0x010fe20000400000 */
[----:B------:R-:W-:Y:S03]  /*21060*/  STL [R1+0x24c], R120 ;  /* 0x00024c7801007387 */ /* 0x000fe60000100800 */
[----:B------:R-:W-:-:S02]  /*21070*/  @!P2 FMUL R91, R91, 16777216 ;  /* 0x4b8000005b5ba820 */ /* 0x000fc40000400000 */
[----:B------:R-:W-:Y:S01]  /*21080*/  @P0 FMUL R92, R92, 0.25 ;  /* 0x3e8000005c5c0820 */ /* 0x000fe20000400000 */
[----:B------:R-:W-:-:S03]  /*21090*/  FSETP.GEU.AND P0, PT, |R5|, 1.175494350822287508e-38, PT ;  /* 0x008000000500780b */ /* 0x000fc60003f0e200 */
[----:B------:R-:W-:Y:S01]  /*210a0*/  @!P2 FMUL R92, R92, 16777216 ;  /* 0x4b8000005c5ca820 */ /* 0x000fe20000400000 */
[----:B------:R-:W-:Y:S01]  /*210b0*/  FSETP.GT.AND P2, PT, |R4|, 8.50705917302346158658e+37, PT ;  /* 0x7e8000000400780b */ /* 0x000fe20003f44200 */
[----:B------:R-:W-:Y:S02]  /*210c0*/  @P1 FMUL R90, R90, 0.25 ;  /* 0x3e8000005a5a1820 */ /* 0x000fe40000400000 */
[----:B------:R-:W-:Y:S01]  /*210d0*/  @P1 FMUL R89, R89, 0.25 ;  /* 0x3e80000059591820 */ /* 0x000fe20000400000 */
[----:B------:R-:W-:Y:S01]  /*210e0*/  STL [R1+0xbf4], R92 ;  /* 0x000bf45c01007387 */ /* 0x000fe20000100800 */
[----:B------:R-:W-:Y:S02]  /*210f0*/  @P1 FMUL R86, R86, 0.25 ;  /* 0x3e80000056561820 */ /* 0x000fe40000400000 */
[----:B------:R-:W-:Y:S01]  /*21100*/  @P1 FMUL R85, R85, 0.25 ;  /* 0x3e80000055551820 */ /* 0x000fe20000400000 */
[----:B------:R-:W-:Y:S01]  /*21110*/  STL [R1+0xbf8], R91 ;  /* 0x000bf85b01007387 */ /* 0x000fe20000100800 */
[----:B------:R-:W-:-:S02]  /*21120*/  @P1 FMUL R82, R82, 0.25 ;  /* 0x3e80000052521820 */ /* 0x000fc40000400000 */
[----:B------:R-:W-:Y:S02]  /*21130*/  @P1 FMUL R81, R81, 0.25 ;  /* 0x3e80000051511820 */ /* 0x000fe40000400000 */
[----:B------:R-:W-:Y:S02]  /*21140*/  @P1 FMUL R78, R78, 0.25 ;  /* 0x3e8000004e4e1820 */ /* 0x000fe40000400000 */
[----:B------:R-:W-:Y:S02]  /*21150*/  @P1 FMUL R5, R5, 0.25 ;  /* 0x3e80000005051820 */ /* 0x000fe40000400000 */
[----:B------:R-:W-:Y:S01]  /*21160*/  @P1 FMUL R77, R77, 0.25 ;  /* 0x3e8000004d4d1820 */ /* 0x000fe20000400000 */
[----:B------:R-:W-:Y:S01]  /*21170*/  FSETP.GEU.AND P1, PT, |R4|, 1.175494350822287508e-38, PT ;  /* 0x008000000400780b */ /* 0x000fe20003f2e200 */
[----:B------:R-:W-:Y:S01]  /*21180*/  STL [R1+0xbfc], R88 ;  /* 0x000bfc5801007387 */ /* 0x000fe20000100800 */
[----:B------:R-:W-:-:S03]  /*21190*/  @!P0 FMUL R90, R90, 16777216 ;  /* 0x4b8000005a5a8820 */ /* 0x000fc60000400000 */
[----:B------:R-:W-:Y:S01]  /*211a0*/  STL [R1+0xbf0], R87 ;  /* 0x000bf05701007387 */ /* 0x000fe20000100800 */
[----:B------:R-:W-:-:S03]  /*211b0*/  @!P0 FMUL R89, R89, 16777216 ;  /* 0x4b80000059598820 */ /* 0x000fc60000400000 */
[----:B------:R-:W-:Y:S01]  /*211c0*/  STL [R1+0xbe8], R84 ;  /* 0x000be85401007387 */ /* 0x000fe20000100800 */
[----:B------:R-:W-:-:S03]  /*211d0*/  @!P0 FMUL R86, R86, 16777216 ;  /* 0x4b80000056568820 */ /* 0x000fc60000400000 */
[----:B------:R-:W-:Y:S01]  /*211e0*/  STL [R1+0xbe4], R83 ;  /* 0x000be45301007387 */ /* 0x000fe20000100800 */
[----:B------:R-:W-:-:S03]  /*211f0*/  @!P0 FMUL R85, R85, 16777216 ;  /* 0x4b80000055558820 */ /* 0x000fc60000400000 */
[----:B------:R0:W-:Y:S01]  /*21200*/  STL [R1+0xbec], R80 ;  /* 0x000bec5001007387 */ /* 0x0001e20000100800 */
[----:B------:R-:W-:Y:S02]  /*21210*/  @!P0 FMUL R82, R82, 16777216 ;  /* 0x4b80000052528820 */ /* 0x000fe40000400000 */
[----:B------:R-:W-:Y:S02]  /*21220*/  @!P0 FMUL R81, R81, 16777216 ;  /* 0x4b80000051518820 */ /* 0x000fe40000400000 */
[----:B------:R-:W-:Y:S01]  /*21230*/  @P2 FMUL R76, R76, 0.25 ;  /* 0x3e8000004c4c2820 */ /* 0x000fe20000400000 */
[----:B0-----:R-:W2:Y:S01]  /*21240*/  LDL.LU R80, [R1+0x24] ;  /* 0x0000240001507983 */ /* 0x001ea20000300800 */
[----:B------:R-:W-:-:S03]  /*21250*/  @!P0 FMUL R78, R78, 16777216 ;  /* 0x4b8000004e4e8820 */ /* 0x000fc60000400000 */
[----:B------:R-:W-:Y:S01]  /*21260*/  STL [R1+0xc18], R61 ;  /* 0x000c183d01007387 */ /* 0x000fe20000100800 */
[----:B------:R-:W-:-:S03]  /*21270*/  @P2 FMUL R75, R75, 0.25 ;  /* 0x3e8000004b4b2820 */ /* 0x000fc60000400000 */
[----:B------:R-:W-:Y:S01]  /*21280*/  STL [R1+0xbe0], R79 ;  /* 0x000be04f01007387 */ /* 0x000fe20000100800 */
[----:B------:R-:W-:-:S03]  /*21290*/  @!P0 FMUL R5, R5, 16777216 ;  /* 0x4b80000005058820 */ /* 0x000fc60000400000 */
[----:B------:R-:W-:Y:S01]  /*212a0*/  STL [R1+0xbd4], R90 ;  /* 0x000bd45a01007387 */ /* 0x000fe20000100800 */
[----:B------:R-:W-:-:S03]  /*212b0*/  @P2 FMUL R72, R72, 0.25 ;  /* 0x3e80000048482820 */ /* 0x000fc60000400000 */
[----:B------:R-:W-:Y:S01]  /*212c0*/  STL [R1+0xbd0], R89 ;  /* 0x000bd05901007387 */ /* 0x000fe20000100800 */
[----:B------:R-:W-:Y:S02]  /*212d0*/  @!P0 FMUL R77, R77, 16777216 ;  /* 0x4b8000004d4d8820 */ /* 0x000fe40000400000 */
[----:B------:R-:W-:Y:S01]  /*212e0*/  @P2 FMUL R71, R71, 0.25 ;  /* 0x3e80000047472820 */ /* 0x000fe20000400000 */
        /* <DEDUP_REMOVED lines=8> */
[----:B------:R-:W-:Y:S04]  /*21370*/  STL [R1+0xbb4], R78 ;  /* 0x000bb44e01007387 */ /* 0x000fe80000100800 */
[----:B------:R-:W-:Y:S04]  /*21380*/  STL [R1+0xc04], R5 ;  /* 0x000c040501007387 */ /* 0x000fe80000100800 */
[----:B------:R-:W-:Y:S04]  /*21390*/  STL [R1+0xbb8], R77 ;  /* 0x000bb84d01007387 */ /* 0x000fe80000100800 */
[----:B------:R-:W-:Y:S04]  /*213a0*/  STL [R1+0xbb0], R76 ;  /* 0x000bb04c01007387 */ /* 0x000fe80000100800 */
[----:B------:R-:W-:Y:S04]  /*213b0*/  STL [R1+0xbac], R75 ;  /* 0x000bac4b01007387 */ /* 0x000fe80000100800 */
[----:B------:R-:W-:Y:S04]  /*213c0*/  STL [R1+0xba4], R72 ;  /* 0x000ba44801007387 */ /* 0x000fe80000100800 */
[----:B------:R0:W-:Y:S04]  /*213d0*/  STL [R1+0xba0], R71 ;  /* 0x000ba04701007387 */ /* 0x0001e80000100800 */
[----:B0-----:R-:W3:Y:S01]  /*213e0*/  LDL.LU R71, [R1+0x10] ;  /* 0x0000100001477983 */ /* 0x001ee20000300800 */
[----:B------:R-:W-:Y:S01]  /*213f0*/  FSETP.GT.AND P0, PT, |R3|, 8.50705917302346158658e+37, PT ;  /* 0x7e8000000300780b */ /* 0x000fe20003f04200 */
[----:B------:R-:W-:-:S02]  /*21400*/  @P2 FMUL R68, R68, 0.25 ;  /* 0x3e80000044442820 */ /* 0x000fc40000400000 */
[----:B------:R-:W-:Y:S02]  /*21410*/  @P2 FMUL R67, R67, 0.25 ;  /* 0x3e80000043432820 */ /* 0x000fe40000400000 */
[----:B------:R-:W-:Y:S02]  /*21420*/  @P2 FMUL R64, R64, 0.25 ;  /* 0x3e80000040402820 */ /* 0x000fe40000400000 */
[----:B------:R-:W-:Y:S02]  /*21430*/  @P2 FMUL R4, R4, 0.25 ;  /* 0x3e80000004042820 */ /* 0x000fe40000400000 */
[----:B------:R-:W-:Y:S01]  /*21440*/  @P2 FMUL R63, R63, 0.25 ;  /* 0x3e8000003f3f2820 */ /* 0x000fe20000400000 */
[----:B------:R-:W-:Y:S01]  /*21450*/  FSETP.GEU.AND P2, PT, |R3|, 1.175494350822287508e-38, PT ;  /* 0x008000000300780b */ /* 0x000fe20003f4e200 */
[----:B------:R-:W-:Y:S02]  /*21460*/  @!P1 FMUL R68, R68, 16777216 ;  /* 0x4b80000044449820 */ /* 0x000fe40000400000 */
[----:B------:R-:W-:-:S02]  /*21470*/  @!P1 FMUL R67, R67, 16777216 ;  /* 0x4b80000043439820 */ /* 0x000fc40000400000 */
[----:B------:R-:W-:Y:S02]  /*21480*/  @!P1 FMUL R64, R64, 16777216 ;  /* 0x4b80000040409820 */ /* 0x000fe40000400000 */
[----:B------:R-:W-:Y:S02]  /*21490*/  @!P1 FMUL R4, R4, 16777216 ;  /* 0x4b80000004049820 */ /* 0x000fe40000400000 */
[----:B------:R-:W-:Y:S01]  /*214a0*/  @!P1 FMUL R63, R63, 16777216 ;  /* 0x4b8000003f3f9820 */ /* 0x000fe20000400000 */
[----:B------:R-:W-:Y:S01]  /*214b0*/  FSETP.GT.AND P1, PT, |R2|, 8.50705917302346158658e+37, PT ;  /* 0x7e8000000200780b */ /* 0x000fe20003f24200 */
[----:B------:R-:W-:Y:S02]  /*214c0*/  @P0 FMUL R74, R74, 0.25 ;  /* 0x3e8000004a4a0820 */ /* 0x000fe40000400000 */
[----:B------:R-:W-:Y:S02]  /*214d0*/  @P0 FMUL R73, R73, 0.25 ;  /* 0x3e80000049490820 */ /* 0x000fe40000400000 */
[----:B------:R-:W-:-:S02]  /*214e0*/  @P0 FMUL R70, R70, 0.25 ;  /* 0x3e80000046460820 */ /* 0x000fc40000400000 */
[----:B------:R-:W-:Y:S02]  /*214f0*/  @P0 FMUL R69, R69, 0.25 ;  /* 0x3e80000045450820 */ /* 0x000fe40000400000 */
[----:B------:R-:W-:Y:S02]  /*21500*/  @P0 FMUL R66, R66, 0.25 ;  /* 0x3e80000042420820 */ /* 0x000fe40000400000 */
[----:B------:R-:W-:Y:S02]  /*21510*/  @P0 FMUL R65, R65, 0.25 ;  /* 0x3e80000041410820 */ /* 0x000fe40000400000 */
[----:B------:R-:W-:Y:S02]  /*21520*/  @P0 FMUL R62, R62, 0.25 ;  /* 0x3e8000003e3e0820 */ /* 0x000fe40000400000 */
[----:B------:R-:W-:Y:S02]  /*21530*/  @P0 FMUL R3, R3, 0.25 ;  /* 0x3e80000003030820 */ /* 0x000fe40000400000 */
[----:B------:R-:W-:Y:S01]  /*21540*/  @P0 FMUL R59, R59, 0.25 ;  /* 0x3e8000003b3b0820 */ /* 0x000fe20000400000 */
[----:B------:R-:W-:Y:S01]  /*21550*/  FSETP.GEU.AND P0, PT, |R2|, 1.175494350822287508e-38, PT ;  /* 0x008000000200780b */ /* 0x000fe20003f0e200 */
[----:B------:R-:W-:-:S02]  /*21560*/  @!P2 FMUL R74, R74, 16777216 ;  /* 0x4b8000004a4aa820 */ /* 0x000fc40000400000 */
[----:B------:R-:W-:Y:S02]  /*21570*/  @!P2 FMUL R73, R73, 16777216 ;  /* 0x4b8000004949a820 */ /* 0x000fe40000400000 */
[----:B------:R-:W-:Y:S02]  /*21580*/  @!P2 FMUL R70, R70, 16777216 ;  /* 0x4b8000004646a820 */ /* 0x000fe40000400000 */
[----:B------:R-:W-:Y:S02]  /*21590*/  @!P2 FMUL R69, R69, 16777216 ;  /* 0x4b8000004545a820 */ /* 0x000fe40000400000 */
[----:B------:R-:W-:Y:S02]  /*215a0*/  @!P2 FMUL R66, R66, 16777216 ;  /* 0x4b8000004242a820 */ /* 0x000fe40000400000 */
[----:B------:R-:W-:Y:S02]  /*215b0*/  @!P2 FMUL R65, R65, 16777216 ;  /* 0x4b8000004141a820 */ /* 0x000fe40000400000 */
[----:B------:R-:W-:-:S02]  /*215c0*/  @!P2 FMUL R62, R62, 16777216 ;  /* 0x4b8000003e3ea820 */ /* 0x000fc40000400000 */
[----:B------:R-:W-:Y:S02]  /*215d0*/  @!P2 FMUL R3, R3, 16777216 ;  /* 0x4b8000000303a820 */ /* 0x000fe40000400000 */
[----:B------:R-:W-:Y:S01]  /*215e0*/  @!P2 FMUL R59, R59, 16777216 ;  /* 0x4b8000003b3ba820 */ /* 0x000fe20000400000 */
[----:B------:R-:W-:Y:S01]  /*215f0*/  FSETP.GT.AND P2, PT, |R93|, 8.50705917302346158658e+37, PT ;  /* 0x7e8000005d00780b */ /* 0x000fe20003f44200 */
[----:B------:R-:W-:Y:S02]  /*21600*/  @P1 FMUL R58, R58, 0.25 ;  /* 0x3e8000003a3a1820 */ /* 0x000fe40000400000 */
[----:B------:R-:W-:Y:S02]  /*21610*/  @P1 FMUL R57, R57, 0.25 ;  /* 0x3e80000039391820 */ /* 0x000fe40000400000 */
[----:B------:R-:W-:Y:S02]  /*21620*/  @P1 FMUL R54, R54, 0.25 ;  /* 0x3e80000036361820 */ /* 0x000fe40000400000 */
[----:B------:R-:W-:-:S02]  /*21630*/  @P1 FMUL R53, R53, 0.25 ;  /* 0x3e80000035351820 */ /* 0x000fc40000400000 */
        /* <DEDUP_REMOVED lines=116> */
[----:B------:R-:W-:Y:S01]  /*21d80*/  STL [R1+0xba8], R68 ;  /* 0x000ba84401007387 */ /* 0x000fe20000100800 */
        /* <DEDUP_REMOVED lines=9> */
[----:B------:R-:W-:Y:S01]  /*21e20*/  @P1 FMUL R99, R99, 0.25 ;  /* 0x3e80000063631820 */ /* 0x000fe20000400000 */
[----:B------:R-:W-:Y:S01]  /*21e30*/  STL [R1+0xc00], R4 ;  /* 0x000c000401007387 */ /* 0x000fe20000100800 */
[----:B------:R-:W-:Y:S02]  /*21e40*/  @!P0 FMUL R10, R10, 16777216 ;  /* 0x4b8000000a0a8820 */ /* 0x000fe40000400000 */
[----:B------:R-:W-:Y:S01]  /*21e50*/  @!P0 FMUL R9, R9, 16777216 ;  /* 0x4b80000009098820 */ /* 0x000fe20000400000 */
[----:B------:R0:W-:Y:S01]  /*21e60*/  STL [R1+0xb98], R63 ;  /* 0x000b983f01007387 */ /* 0x0001e20000100800 */
[----:B------:R-:W-:-:S02]  /*21e70*/  @!P0 FMUL R97, R97, 16777216 ;  /* 0x4b80000061618820 */ /* 0x000fc40000400000 */
[----:B---3--:R-:W-:Y:S01]  /*21e80*/  @P1 FMUL R71, R71, 0.25 ;  /* 0x3e80000047471820 */ /* 0x008fe20000400000 */
[----:B------:R-:W-:Y:S01]  /*21e90*/  FSETP.GEU.AND P1, PT, |R100|, 1.175494350822287508e-38, PT ;  /* 0x008000006400780b */ /* 0x000fe20003f2e200 */
[----:B------:R-:W-:Y:S01]  /*21ea0*/  @!P0 FMUL R108, R108, 16777216 ;  /* 0x4b8000006c6c8820 */ /* 0x000fe20000400000 */
[----:B0-----:R-:W3:Y:S01]  /*21eb0*/  LDL.LU R63, [R1+0x1c] ;  /* 0x00001c00013f7983 */ /* 0x001ee20000300800 */
[----:B------:R-:W-:Y:S02]  /*21ec0*/  @!P0 FMUL R111, R111, 16777216 ;  /* 0x4b8000006f6f8820 */ /* 0x000fe40000400000 */
[----:B------:R-:W-:Y:S01]  /*21ed0*/  @!P0 FMUL R112, R112, 16777216 ;  /* 0x4b80000070708820 */ /* 0x000fe20000400000 */
[----:B------:R-:W-:Y:S01]  /*21ee0*/  STL [R1+0xb94], R74 ;  /* 0x000b944a01007387 */ /* 0x000fe20000100800 */
[----:B------:R-:W-:Y:S02]  /*21ef0*/  @!P0 FMUL R115, R115, 16777216 ;  /* 0x4b80000073738820 */ /* 0x000fe40000400000 */
[----:B------:R-:W-:-:S02]  /*21f00*/  @!P0 FMUL R99, R99, 16777216 ;  /* 0x4b80000063638820 */ /* 0x000fc40000400000 */
[----:B------:R-:W-:Y:S01]  /*21f10*/  @!P0 FMUL R71, R71, 16777216 ;  /* 0x4b80000047478820 */ /* 0x000fe20000400000 */
[----:B------:R-:W-:Y:S01]  /*21f20*/  FSETP.GT.AND P0, PT, |R101|, 8.50705917302346158658e+37, PT ;  /* 0x7e8000006500780b */ /* 0x000fe20003f04200 */
[----:B------:R0:W-:Y:S01]  /*21f30*/  STL [R1+0xb90], R73 ;  /* 0x000b904901007387 */ /* 0x0001e20000100800 */
[----:B------:R-:W-:Y:S02]  /*21f40*/  @P2 FMUL R8, R8, 0.25 ;  /* 0x3e80000008082820 */ /* 0x000fe40000400000 */
[----:B------:R-:W-:Y:S02]  /*21f50*/  @P2 FMUL R7, R7, 0.25 ;  /* 0x3e80000007072820 */ /* 0x000fe40000400000 */
[----:B------:R-:W-:Y:S02]  /*21f60*/  @P2 FMUL R109, R109, 0.25 ;  /* 0x3e8000006d6d2820 */ /* 0x000fe40000400000 */
[----:B------:R-:W-:Y:S02]  /*21f70*/  @P2 FMUL R110, R110, 0.25 ;  /* 0x3e8000006e6e2820 */ /* 0x000fe40000400000 */
[----:B------:R-:W-:Y:S01]  /*21f80*/  @P2 FMUL R113, R113, 0.25 ;  /* 0x3e80000071712820 */ /* 0x000fe20000400000 */
[----:B0-----:R-:W4:Y:S01]  /*21f90*/  LDL.LU R73, [R1+0x44] ;  /* 0x0000440001497983 */ /* 0x001f220000300800 */
[----:B------:R-:W-:-:S02]  /*21fa0*/  @P2 FMUL R114, R114, 0.25 ;  /* 0x3e80000072722820 */ /* 0x000fc40000400000 */
[----:B------:R-:W-:Y:S01]  /*21fb0*/  @P2 FMUL R116, R116, 0.25 ;  /* 0x3e80000074742820 */ /* 0x000fe20000400000 */
[----:B------:R-:W-:Y:S01]  /*21fc0*/  STL [R1+0xbc0], R70 ;  /* 0x000bc04601007387 */ /* 0x000fe20000100800 */
[----:B------:R-:W-:Y:S02]  /*21fd0*/  @P2 FMUL R100, R100, 0.25 ;  /* 0x3e80000064642820 */ /* 0x000fe40000400000 */
[----:B------:R-:W-:Y:S01]  /*21fe0*/  @P2 FMUL R107, R107, 0.25 ;  /* 0x3e8000006b6b2820 */ /* 0x000fe20000400000 */
[----:B------:R-:W-:Y:S01]  /*21ff0*/  STL [R1+0xbdc], R69 ;  /* 0x000bdc4501007387 */ /* 0x000fe20000100800 */
[----:B------:R-:W-:-:S03]  /*22000*/  FSETP.GEU.AND P2, PT, |R101|, 1.175494350822287508e-38, PT ;  /* 0x008000006500780b */ /* 0x000fc60003f4e200 */
[----:B------:R-:W-:Y:S04]  /*22010*/  STL [R1+0xc08], R66 ;  /* 0x000c084201007387 */ /* 0x000fe80000100800 */
[----:B------:R-:W-:Y:S04]  /*22020*/  STL [R1+0xc0c], R65 ;  /* 0x000c0c4101007387 */ /* 0x000fe80000100800 */
[----:B------:R-:W-:Y:S01]  /*22030*/  STL [R1+0xc10], R62 ;  /* 0x000c103e01007387 */ /* 0x000fe20000100800 */
[----:B------:R-:W-:-:S03]  /*22040*/  @!P1 FMUL R8, R8, 16777216 ;  /* 0x4b80000008089820 */ /* 0x000fc60000400000 */
[----:B------:R-:W-:Y:S01]  /*22050*/  STL [R1+0xc14], R3 ;  /* 0x000c140301007387 */ /* 0x000fe20000100800 */
[----:B------:R-:W-:-:S03]  /*22060*/  @!P1 FMUL R116, R116, 16777216 ;  /* 0x4b80000074749820 */ /* 0x000fc60000400000 */
[----:B------:R-:W-:Y:S01]  /*22070*/  STL [R1+0xc1c], R59 ;  /* 0x000c1c3b01007387 */ /* 0x000fe20000100800 */
[----:B------:R-:W-:-:S03]  /*22080*/  @P0 FMUL R125, R125, 0.25 ;  /* 0x3e8000007d7d0820 */ /* 0x000fc60000400000 */
[----:B------:R-:W-:Y:S04]  /*22090*/  STL [R1+0xc3c], R58 ;  /* 0x000c3c3a01007387 */ /* 0x000fe80000100800 */
[----:B------:R-:W-:Y:S01]  /*220a0*/  STL [R1+0xc40], R57 ;  /* 0x000c403901007387 */ /* 0x000fe20000100800 */
[----:B------:R-:W-:-:S03]  /*220b0*/  @!P1 FMUL R107, R107, 16777216 ;  /* 0x4b8000006b6b9820 */ /* 0x000fc60000400000 */
[----:B------:R-:W-:Y:S01]  /*220c0*/  STL [R1+0xc44], R54 ;  /* 0x000c443601007387 */ /* 0x000fe20000100800 */
[----:B------:R-:W-:-:S03]  /*220d0*/  @P0 FMUL R6, R6, 0.25 ;  /* 0x3e80000006060820 */ /* 0x000fc60000400000 */
[----:B------:R-:W-:Y:S01]  /*220e0*/  STL [R1+0xc48], R53 ;  /* 0x000c483501007387 */ /* 0x000fe20000100800 */
[----:B------:R-:W-:-:S03]  /*220f0*/  @P0 FMUL R60, R60, 0.25 ;  /* 0x3e8000003c3c0820 */ /* 0x000fc60000400000 */
[----:B------:R-:W-:Y:S01]  /*22100*/  STL [R1+0xc4c], R50 ;  /* 0x000c4c3201007387 */ /* 0x000fe20000100800 */
[----:B------:R-:W-:-:S03]  /*22110*/  @!P2 FMUL R125, R125, 16777216 ;  /* 0x4b8000007d7da820 */ /* 0x000fc60000400000 */
[----:B------:R-:W-:Y:S01]  /*22120*/  STL [R1+0xc54], R49 ;  /* 0x000c543101007387 */ /* 0x000fe20000100800 */
[----:B------:R-:W-:-:S03]  /*22130*/  @P0 FMUL R103, R103, 0.25 ;  /* 0x3e80000067670820 */ /* 0x000fc60000400000 */
[----:B------:R-:W-:Y:S01]  /*22140*/  STL [R1+0xb8c], R8 ;  /* 0x000b8c0801007387 */ /* 0x000fe20000100800 */
[----:B------:R-:W-:-:S03]  /*22150*/  @!P2 FMUL R6, R6, 16777216 ;  /* 0x4b8000000606a820 */ /* 0x000fc60000400000 */
[----:B------:R0:W-:Y:S01]  /*22160*/  STL [R1+0x14], R116 ;  /* 0x0000147401007387 */ /* 0x0001e20000100800 */
[----:B------:R-:W-:Y:S02]  /*22170*/  @!P2 FMUL R60, R60, 16777216 ;  /* 0x4b8000003c3ca820 */ /* 0x000fe40000400000 */
[----:B------:R-:W-:Y:S01]  /*22180*/  @!P2 FMUL R103, R103, 16777216 ;  /* 0x4b8000006767a820 */ /* 0x000fe20000400000 */
[----:B0-----:R-:W4:Y:S04]  /*22190*/  LDL.LU R116, [R1+0xd0c] ;  /* 0x000d0c0001747983 */ /* 0x001f280000300800 */
[----:B------:R-:W4:Y:S04]  /*221a0*/  LDL.LU R74, [R1+0x54] ;  /* 0x00005400014a7983 */ /* 0x000f280000300800 */
[----:B------:R0:W-:Y:S04]  /*221b0*/  STL [R1+0x18], R107 ;  /* 0x0000186b01007387 */ /* 0x0001e80000100800 */
[----:B0-----:R-:W4:Y:S04]  /*221c0*/  LDL.LU R107, [R1+0xd08] ;  /* 0x000d0800016b7983 */ /* 0x001f280000300800 */
[----:B------:R0:W-:Y:S04]  /*221d0*/  STL [R1+0x20], R125 ;  /* 0x0000207d01007387 */ /* 0x0001e80000100800 */
[----:B0-----:R-:W4:Y:S04]  /*221e0*/  LDL.LU R125, [R1+0xd04] ;  /* 0x000d0400017d7983 */ /* 0x001f280000300800 */
[----:B------:R0:W-:Y:S04]  /*221f0*/  STL [R1+0x2c], R6 ;  /* 0x00002c0601007387 */ /* 0x0001e80000100800 */
[----:B0-----:R-:W4:Y:S04]  /*22200*/  LDL.LU R6, [R1+0xd00] ;  /* 0x000d000001067983 */ /* 0x001f280000300800 */
[----:B------:R-:W-:Y:S04]  /*22210*/  STL [R1+0xb88], R60 ;  /* 0x000b883c01007387 */ /* 0x000fe80000100800 */
[----:B------:R0:W-:Y:S04]  /*22220*/  STL [R1+0x3c], R103 ;  /* 0x00003c6701007387 */ /* 0x0001e80000100800 */
[----:B0-----:R-:W4:Y:S01]  /*22230*/  LDL.LU R103, [R1+0xcfc] ;  /* 0x000cfc0001677983 */ /* 0x001f220000300800 */
[----:B------:R-:W-:-:S04]  /*22240*/  @P0 FMUL R104, R104, 0.25 ;  /* 0x3e80000068680820 */ /* 0x000fc80000400000 */
[----:B------:R-:W-:-:S05]  /*22250*/  @!P2 FMUL R104, R104, 16777216 ;  /* 0x4b8000006868a820 */ /* 0x000fca0000400000 */
[----:B------:R0:W-:Y:S04]  /*22260*/  STL [R1+0x40], R104 ;  /* 0x0000406801007387 */ /* 0x0001e80000100800 */
[----:B0-----:R-:W4:Y:S01]  /*22270*/  LDL.LU R104, [R1+0xcf8] ;  /* 0x000cf80001687983 */ /* 0x001f220000300800 */
        /* <DEDUP_REMOVED lines=9> */
[----:B------:R-:W-:Y:S01]  /*22310*/  @P0 FMUL R106, R106, 0.25 ;  /* 0x3e8000006a6a0820 */ /* 0x000fe20000400000 */
[----:B------:R-:W-:Y:S01]  /*22320*/  MOV R120, R121 ;  /* 0x0000007900787202 */ /* 0x000fe20000000f00 */
[----:B------:R-:W-:-:S02]  /*22330*/  @!P2 FMUL R0, R0, 16777216 ;  /* 0x4b8000000000a820 */ /* 0x000fc40000400000 */
[----:B------:R-:W-:Y:S02]  /*22340*/  @!P2 FMUL R101, R101, 16777216 ;  /* 0x4b8000006565a820 */ /* 0x000fe40000400000 */
[----:B------:R-:W-:Y:S02]  /*22350*/  @!P2 FMUL R106, R106, 16777216 ;  /* 0x4b8000006a6aa820 */ /* 0x000fe40000400000 */
[----:B------:R-:W-:Y:S02]  /*22360*/  @P1 FMUL R124, R124, 0.25 ;  /* 0x3e8000007c7c1820 */ /* 0x000fe40000400000 */
[----:B------:R-:W-:Y:S01]  /*22370*/  @P1 FMUL R119, R119, 0.25 ;  /* 0x3e80000077771820 */ /* 0x000fe20000400000 */
[----:B------:R0:W-:Y:S01]  /*22380*/  STL [R1+0x4c], R0 ;  /* 0x00004c0001007387 */ /* 0x0001e20000100800 */
[----:B--2---:R-:W-:Y:S02]  /*22390*/  @P1 FMUL R80, R80, 0.25 ;  /* 0x3e80000050501820 */ /* 0x004fe40000400000 */
[----:B------:R-:W-:-:S02]  /*223a0*/  @P1 FMUL R105, R105, 0.25 ;  /* 0x3e80000069691820 */ /* 0x000fc40000400000 */
[----:B------:R-:W-:Y:S02]  /*223b0*/  @P1 FMUL R120, R120, 0.25 ;  /* 0x3e80000078781820 */ /* 0x000fe40000400000 */
[----:B------:R-:W-:Y:S01]  /*223c0*/  @P1 FMUL R118, R118, 0.25 ;  /* 0x3e80000076761820 */ /* 0x000fe20000400000 */
[----:B0-----:R-:W2:Y:S04]  /*223d0*/  LDL.LU R0, [R1+0xcf4] ;  /* 0x000cf40001007983 */ /* 0x001ea80000300800 */
[----:B------:R0:W-:Y:S04]  /*223e0*/  STL [R1+0x50], R106 ;  /* 0x0000506a01007387 */ /* 0x0001e80000100800 */
[----:B0-----:R-:W2:Y:S01]  /*223f0*/  LDL.LU R106, [R1+0xcf0] ;  /* 0x000cf000016a7983 */ /* 0x001ea20000300800 */
[----:B---3--:R-:W-:Y:S01]  /*22400*/  @P0 FMUL R63, R63, 0.25 ;  /* 0x3e8000003f3f0820 */ /* 0x008fe20000400000 */
[----:B------:R-:W-:-:S03]  /*22410*/  FSETP.GEU.AND P0, PT, |R102|, 1.175494350822287508e-38, PT ;  /* 0x008000006600780b */ /* 0x000fc60003f0e200 */
[----:B------:R-:W-:Y:S02]  /*22420*/  @!P2 FMUL R63, R63, 16777216 ;  /* 0x4b8000003f3fa820 */ /* 0x000fe40000400000 */
[----:B------:R-:W-:-:S08]  /*22430*/  @P1 FMUL R102, R102, 0.25 ;  /* 0x3e80000066661820 */ /* 0x000fd00000400000 */
[----:B------:R-:W-:Y:S02]  /*22440*/  @!P0 FMUL R124, R124, 16777216 ;  /* 0x4b8000007c7c8820 */ /* 0x000fe40000400000 */
[----:B------:R-:W-:Y:S02]  /*22450*/  @!P0 FMUL R119, R119, 16777216 ;  /* 0x4b80000077778820 */ /* 0x000fe40000400000 */
[----:B----4-:R-:W-:Y:S01]  /*22460*/  @P1 FMUL R73, R73, 0.25 ;  /* 0x3e80000049491820 */ /* 0x010fe20000400000 */
[----:B------:R0:W-:Y:S01]  /*22470*/  STL [R1+0x28], R124 ;  /* 0x0000287c01007387 */ /* 0x0001e20000100800 */
[----:B------:R-:W-:Y:S02]  /*22480*/  @!P0 FMUL R105, R105, 16777216 ;  /* 0x4b80000069698820 */ /* 0x000fe40000400000 */
[----:B------:R-:W-:Y:S01]  /*22490*/  @!P0 FMUL R118, R118, 16777216 ;  /* 0x4b80000076768820 */ /* 0x000fe20000400000 */
[----:B0-----:R-:W3:Y:S04]  /*224a0*/  LDL.LU R124, [R1+0xcec] ;  /* 0x000cec00017c7983 */ /* 0x001ee80000300800 */
[----:B------:R-:W4:Y:S04]  /*224b0*/  LDL.LU R64, [R1+0x64] ;  /* 0x0000640001407983 */ /* 0x000f280000300800 */
[----:B------:R0:W-:Y:S04]  /*224c0*/  STL [R1+0x34], R119 ;  /* 0x0000347701007387 */ /* 0x0001e80000100800 */
[----:B0-----:R-:W3:Y:S04]  /*224d0*/  LDL.LU R119, [R1+0xce8] ;  /* 0x000ce80001777983 */ /* 0x001ee80000300800 */
[----:B------:R-:W3:Y:S04]  /*224e0*/  LDL.LU R60, [R1+0x78] ;  /* 0x00007800013c7983 */ /* 0x000ee80000300800 */
[----:B------:R0:W-:Y:S04]  /*224f0*/  STL [R1+0x38], R105 ;  /* 0x0000386901007387 */ /* 0x0001e80000100800 */
[----:B0-----:R-:W3:Y:S04]  /*22500*/  LDL.LU R105, [R1+0xce4] ;  /* 0x000ce40001697983 */ /* 0x001ee80000300800 */
[----:B------:R-:W4:Y:S04]  /*22510*/  LDL.LU R67, [R1+0x74] ;  /* 0x0000740001437983 */ /* 0x000f280000300800 */
[----:B------:R-:W4:Y:S04]  /*22520*/  LDL.LU R78, [R1+0x68] ;  /* 0x00006800014e7983 */ /* 0x000f280000300800 */
[----:B------:R0:W-:Y:S04]  /*22530*/  STL [R1+0x58], R118 ;  /* 0x0000587601007387 */ /* 0x0001e80000100800 */
[----:B0-----:R-:W4:Y:S04]  /*22540*/  LDL.LU R118, [R1+0xce0] ;  /* 0x000ce00001767983 */ /* 0x001f280000300800 */
[----:B------:R-:W4:Y:S01]  /*22550*/  LDL.LU R87, [R1+0x98] ;  /* 0x0000980001577983 */ /* 0x000f220000300800 */
[----:B------:R-:W-:-:S03]  /*22560*/  @P1 FMUL R74, R74, 0.25 ;  /* 0x3e8000004a4a1820 */ /* 0x000fc60000400000 */
[----:B------:R-:W4:Y:S04]  /*22570*/  LDL.LU R90, [R1+0x88] ;  /* 0x00008800015a7983 */ /* 0x000f280000300800 */
[----:B------:R-:W4:Y:S01]  /*22580*/  LDL.LU R82, [R1+0x94] ;  /* 0x0000940001527983 */ /* 0x000f220000300800 */
[C---:B------:R-:W-:Y:S02]  /*22590*/  FSETP.GT.AND P2, PT, |R103|.reuse, 8.50705917302346158658e+37, PT ;  /* 0x7e8000006700780b */ /* 0x040fe40003f44200 */
[----:B------:R-:W-:-:S11]  /*225a0*/  FSETP.GEU.AND P1, PT, |R103|, 1.175494350822287508e-38, PT ;  /* 0x008000006700780b */ /* 0x000fd60003f2e200 */
[----:B------:R-:W-:Y:S02]  /*225b0*/  @P2 FMUL R117, R117, 0.25 ;  /* 0x3e80000075752820 */ /* 0x000fe40000400000 */
[----:B------:R-:W-:Y:S02]  /*225c0*/  @P2 FMUL R116, R116, 0.25 ;  /* 0x3e80000074742820 */ /* 0x000fe40000400000 */
[----:B------:R-:W-:Y:S02]  /*225d0*/  @!P1 FMUL R117, R117, 16777216 ;  /* 0x4b80000075759820 */ /* 0x000fe40000400000 */
[----:B------:R-:W-:Y:S02]  /*225e0*/  @P2 FMUL R107, R107, 0.25 ;  /* 0x3e8000006b6b2820 */ /* 0x000fe40000400000 */
[----:B------:R-:W-:Y:S01]  /*225f0*/  @!P1 FMUL R116, R116, 16777216 ;  /* 0x4b80000074749820 */ /* 0x000fe20000400000 */
[----:B------:R0:W-:Y:S01]  /*22600*/  STL [R1+0x5c], R117 ;  /* 0x00005c7501007387 */ /* 0x0001e20000100800 */
[----:B------:R-:W-:-:S02]  /*22610*/  @P2 FMUL R125, R125, 0.25 ;  /* 0x3e8000007d7d2820 */ /* 0x000fc40000400000 */
[----:B------:R-:W-:Y:S02]  /*22620*/  @!P1 FMUL R107, R107, 16777216 ;  /* 0x4b8000006b6b9820 */ /* 0x000fe40000400000 */
[----:B------:R-:W-:Y:S02]  /*22630*/  @P2 FMUL R6, R6, 0.25 ;  /* 0x3e80000006062820 */ /* 0x000fe40000400000 */
[----:B------:R-:W-:Y:S01]  /*22640*/  @P2 FMUL R104, R104, 0.25 ;  /* 0x3e80000068682820 */ /* 0x000fe20000400000 */
[----:B0-----:R-:W4:Y:S01]  /*22650*/  LDL.LU R117, [R1+0xcdc] ;  /* 0x000cdc0001757983 */ /* 0x001f220000300800 */
[----:B------:R-:W-:-:S03]  /*22660*/  @!P1 FMUL R125, R125, 16777216 ;  /* 0x4b8000007d7d9820 */ /* 0x000fc60000400000 */
[----:B------:R-:W4:Y:S01]  /*22670*/  LDL.LU R72, [R1+0x9c] ;  /* 0x00009c0001487983 */ /* 0x000f220000300800 */
[----:B------:R-:W-:-:S03]  /*22680*/  @!P1 FMUL R6, R6, 16777216 ;  /* 0x4b80000006069820 */ /* 0x000fc60000400000 */
[----:B------:R0:W-:Y:S01]  /*22690*/  STL [R1+0x60], R116 ;  /* 0x0000607401007387 */ /* 0x0001e20000100800 */
[----:B------:R-:W-:-:S03]  /*226a0*/  @!P1 FMUL R104, R104, 16777216 ;  /* 0x4b80000068689820 */ /* 0x000fc60000400000 */
[----:B0-----:R-:W4:Y:S04]  /*226b0*/  LDL.LU R116, [R1+0xcd8] ;  /* 0x000cd80001747983 */ /* 0x001f280000300800 */
[----:B------:R0:W-:Y:S04]  /*226c0*/  STL [R1+0x6c], R107 ;  /* 0x00006c6b01007387 */ /* 0x0001e80000100800 */
[----:B0-----:R-:W4:Y:S04]  /*226d0*/  LDL.LU R107, [R1+0xcd4] ;  /* 0x000cd400016b7983 */ /* 0x001f280000300800 */
[----:B------:R-:W4:Y:S04]  /*226e0*/  LDL.LU R68, [R1+0xac] ;  /* 0x0000ac0001447983 */ /* 0x000f280000300800 */
[----:B------:R0:W-:Y:S04]  /*226f0*/  STL [R1+0x70], R125 ;  /* 0x0000707d01007387 */ /* 0x0001e80000100800 */
[----:B0-----:R-:W4:Y:S04]  /*22700*/  LDL.LU R125, [R1+0xcd0] ;  /* 0x000cd000017d7983 */ /* 0x001f280000300800 */
[----:B------:R0:W-:Y:S04]  /*22710*/  STL [R1+0x7c], R6 ;  /* 0x00007c0601007387 */ /* 0x0001e80000100800 */
[----:B0-----:R-:W4:Y:S04]  /*22720*/  LDL.LU R6, [R1+0xccc] ;  /* 0x000ccc0001067983 */ /* 0x001f280000300800 */
[----:B------:R0:W-:Y:S04]  /*22730*/  STL [R1+0x80], R104 ;  /* 0x0000806801007387 */ /* 0x0001e80000100800 */
[----:B0-----:R-:W4:Y:S01]  /*22740*/  LDL.LU R104, [R1+0xcc8] ;  /* 0x000cc80001687983 */ /* 0x001f220000300800 */
[----:B------:R-:W-:-:S02]  /*22750*/  @!P0 FMUL R80, R80, 16777216 ;  /* 0x4b80000050508820 */ /* 0x000fc40000400000 */
[----:B------:R-:W-:Y:S02]  /*22760*/  @!P0 FMUL R73, R73, 16777216 ;  /* 0x4b80000049498820 */ /* 0x000fe40000400000 */
[----:B------:R-:W-:Y:S02]  /*22770*/  @!P0 FMUL R120, R120, 16777216 ;  /* 0x4b80000078788820 */ /* 0x000fe40000400000 */
[----:B------:R-:W-:Y:S02]  /*22780*/  @!P0 FMUL R74, R74, 16777216 ;  /* 0x4b8000004a4a8820 */ /* 0x000fe40000400000 */
[----:B------:R-:W-:Y:S02]  /*22790*/  @!P0 FMUL R102, R102, 16777216 ;  /* 0x4b80000066668820 */ /* 0x000fe40000400000 */
[----:B--2---:R-:W-:Y:S02]  /*227a0*/  @P2 FMUL R0, R0, 0.25 ;  /* 0x3e80000000002820 */ /* 0x004fe40000400000 */
[----:B------:R-:W-:-:S02]  /*227b0*/  @P2 FMUL R103, R103, 0.25 ;  /* 0x3e80000067672820 */ /* 0x000fc40000400000 */
[----:B------:R-:W-:Y:S02]  /*227c0*/  @P2 FMUL R106, R106, 0.25 ;  /* 0x3e8000006a6a2820 */ /* 0x000fe40000400000 */
[----:B------:R-:W-:Y:S02]  /*227d0*/  IMAD.MOV.U32 R121, RZ, RZ, R122 ;  /* 0x000000ffff797224 */ /* 0x000fe400078e007a */
[----:B------:R-:W-:Y:S02]  /*227e0*/  @!P1 FMUL R0, R0, 16777216 ;  /* 0x4b80000000009820 */ /* 0x000fe40000400000 */
[----:B------:R-:W-:Y:S02]  /*227f0*/  @!P1 FMUL R103, R103, 16777216 ;  /* 0x4b80000067679820 */ /* 0x000fe40000400000 */
[----:B------:R-:W-:-:S05]  /*22800*/  @!P1 FMUL R106, R106, 16777216 ;  /* 0x4b8000006a6a9820 */ /* 0x000fca0000400000 */
[----:B------:R0:W-:Y:S04]  /*22810*/  STL [R1+0x90], R106 ;  /* 0x0000906a01007387 */ /* 0x0001e80000100800 */
[----:B0-----:R-:W2:Y:S04]  /*22820*/  LDL.LU R106, [R1+0xcc4] ;  /* 0x000cc400016a7983 */ /* 0x001ea80000300800 */
[----:B------:R-:W2:Y:S04]  /*22830*/  LDL.LU R69, [R1+0xa4] ;  /* 0x0000a40001457983 */ /* 0x000ea80000300800 */
[----:B------:R-:W2:Y:S04]  /*22840*/  LDL.LU R81, [R1+0xc4] ;  /* 0x0000c40001517983 */ /* 0x000ea80000300800 */
[----:B------:R-:W2:Y:S04]  /*22850*/  LDL.LU R77, [R1+0xc8] ;  /* 0x0000c800014d7983 */ /* 0x000ea80000300800 */
[----:B------:R-:W2:Y:S04]  /*22860*/  LDL.LU R76, [R1+0xb4] ;  /* 0x0000b400014c7983 */ /* 0x000ea80000300800 */
[----:B------:R-:W2:Y:S04]  /*22870*/  LDL.LU R75, [R1+0xa8] ;  /* 0x0000a800014b7983 */ /* 0x000ea80000300800 */
[----:B------:R-:W2:Y:S01]  /*22880*/  LDL.LU R8, [R1+0xb8] ;  /* 0x0000b80001087983 */ /* 0x000ea20000300800 */
[----:B---3--:R-:W-:-:S02]  /*22890*/  FSETP.GT.AND P0, PT, |R105|, 8.50705917302346158658e+37, PT ;  /* 0x7e8000006900780b */ /* 0x008fc40003f04200 */
[----:B------:R-:W-:-:S11]  /*228a0*/  FSETP.GEU.AND P2, PT, |R105|, 1.175494350822287508e-38, PT ;  /* 0x008000006900780b */ /* 0x000fd60003f4e200 */
[----:B----4-:R-:W-:Y:S02]  /*228b0*/  @P0 FMUL R64, R64, 0.25 ;  /* 0x3e80000040400820 */ /* 0x010fe40000400000 */
[----:B------:R-:W-:Y:S02]  /*228c0*/  @P0 FMUL R78, R78, 0.25 ;  /* 0x3e8000004e4e0820 */ /* 0x000fe40000400000 */
[----:B------:R-:W-:Y:S02]  /*228d0*/  @P0 FMUL R67, R67, 0.25 ;  /* 0x3e80000043430820 */ /* 0x000fe40000400000 */
[----:B------:R-:W-:Y:S02]  /*228e0*/  @P0 FMUL R60, R60, 0.25 ;  /* 0x3e8000003c3c0820 */ /* 0x000fe40000400000 */
[----:B------:R-:W-:Y:S02]  /*228f0*/  @P0 FMUL R121, R121, 0.25 ;  /* 0x3e80000079790820 */ /* 0x000fe40000400000 */
[----:B------:R-:W-:-:S02]  /*22900*/  @P0 FMUL R105, R105, 0.25 ;  /* 0x3e80000069690820 */ /* 0x000fc40000400000 */
[----:B------:R-:W-:Y:S02]  /*22910*/  @P0 FMUL R87, R87, 0.25 ;  /* 0x3e80000057570820 */ /* 0x000fe40000400000 */
[----:B------:R-:W-:Y:S02]  /*22920*/  @P0 FMUL R90, R90, 0.25 ;  /* 0x3e8000005a5a0820 */ /* 0x000fe40000400000 */
[----:B------:R-:W-:Y:S01]  /*22930*/  @P0 FMUL R82, R82, 0.25 ;  /* 0x3e80000052520820 */ /* 0x000fe20000400000 */
[C---:B------:R-:W-:Y:S02]  /*22940*/  FSETP.GT.AND P1, PT, |R104|.reuse, 8.50705917302346158658e+37, PT ;  /* 0x7e8000006800780b */ /* 0x040fe40003f24200 */
[----:B------:R-:W-:-:S11]  /*22950*/  FSETP.GEU.AND P0, PT, |R104|, 1.175494350822287508e-38, PT ;  /* 0x008000006800780b */ /* 0x000fd60003f0e200 */
[----:B------:R-:W-:Y:S02]  /*22960*/  @P1 FMUL R124, R124, 0.25 ;  /* 0x3e8000007c7c1820 */ /* 0x000fe40000400000 */
        /* <DEDUP_REMOVED lines=8> */
[----:B------:R-:W-:Y:S02]  /*229f0*/  @!P0 FMUL R117, R117, 16777216 ;  /* 0x4b80000075758820 */ /* 0x000fe40000400000 */
[----:B------:R-:W-:Y:S01]  /*22a00*/  @!P0 FMUL R116, R116, 16777216 ;  /* 0x4b80000074748820 */ /* 0x000fe20000400000 */
[----:B0-----:R-:W3:Y:S04]  /*22a10*/  LDL.LU R124, [R1+0xcc0] ;  /* 0x000cc000017c7983 */ /* 0x001ee80000300800 */
[----:B------:R0:W-:Y:S01]  /*22a20*/  STL [R1+0xb0], R119 ;  /* 0x0000b07701007387 */ /* 0x0001e20000100800 */
[----:B------:R-:W-:-:S03]  /*22a30*/  @P1 FMUL R107, R107, 0.25 ;  /* 0x3e8000006b6b1820 */ /* 0x000fc60000400000 */
[----:B0-----:R-:W4:Y:S04]  /*22a40*/  LDL.LU R119, [R1+0xcbc] ;  /* 0x000cbc0001777983 */ /* 0x001f280000300800 */
[----:B------:R0:W-:Y:S04]  /*22a50*/  STL [R1+0xbc], R118 ;  /* 0x0000bc7601007387 */ /* 0x0001e80000100800 */
[----:B0-----:R-:W3:Y:S04]  /*22a60*/  LDL.LU R118, [R1+0xcb8] ;  /* 0x000cb80001767983 */ /* 0x001ee80000300800 */
[----:B------:R0:W-:Y:S01]  /*22a70*/  STL [R1+0xc0], R117 ;  /* 0x0000c07501007387 */ /* 0x0001e20000100800 */
[----:B------:R-:W-:-:S03]  /*22a80*/  @!P0 FMUL R107, R107, 16777216 ;  /* 0x4b8000006b6b8820 */ /* 0x000fc60000400000 */
[----:B0-----:R-:W3:Y:S04]  /*22a90*/  LDL.LU R117, [R1+0xcb4] ;  /* 0x000cb40001757983 */ /* 0x001ee80000300800 */
[----:B------:R0:W-:Y:S04]  /*22aa0*/  STL [R1+0xcc], R116 ;  /* 0x0000cc7401007387 */ /* 0x0001e80000100800 */
[----:B0-----:R-:W3:Y:S04]  /*22ab0*/  LDL.LU R116, [R1+0xcb0] ;  /* 0x000cb00001747983 */ /* 0x001ee80000300800 */
[----:B------:R0:W-:Y:S04]  /*22ac0*/  STL [R1+0xd0], R107 ;  /* 0x0000d06b01007387 */ /* 0x0001e80000100800 */
[----:B0-----:R-:W4:Y:S04]  /*22ad0*/  LDL.LU R107, [R1+0xcac] ;  /* 0x000cac00016b7983 */ /* 0x001f280000300800 */
[----:B------:R-:W4:Y:S01]  /*22ae0*/  LDL.LU R92, [R1+0xdc] ;  /* 0x0000dc00015c7983 */ /* 0x000f220000300800 */
[----:B------:R-:W-:-:S02]  /*22af0*/  IMAD.MOV.U32 R122, RZ, RZ, R123 ;  /* 0x000000ffff7a7224 */ /* 0x000fc400078e007b */
[----:B------:R-:W-:Y:S01]  /*22b00*/  @!P2 FMUL R64, R64, 16777216 ;  /* 0x4b8000004040a820 */ /* 0x000fe20000400000 */
[----:B------:R-:W4:Y:S01]  /*22b10*/  LDL.LU R123, [R1+0xf0] ;  /* 0x0000f000017b7983 */ /* 0x000f220000300800 */
[----:B------:R-:W-:Y:S02]  /*22b20*/  @!P2 FMUL R78, R78, 16777216 ;  /* 0x4b8000004e4ea820 */ /* 0x000fe40000400000 */
[----:B------:R-:W-:Y:S01]  /*22b30*/  @!P2 FMUL R67, R67, 16777216 ;  /* 0x4b8000004343a820 */ /* 0x000fe20000400000 */
[----:B------:R-:W4:Y:S01]  /*22b40*/  LDL.LU R62, [R1+0xf8] ;  /* 0x0000f800013e7983 */ /* 0x000f220000300800 */
[----:B------:R-:W-:Y:S02]  /*22b50*/  @!P2 FMUL R60, R60, 16777216 ;  /* 0x4b8000003c3ca820 */ /* 0x000fe40000400000 */
[----:B------:R-:W-:Y:S01]  /*22b60*/  @!P2 FMUL R121, R121, 16777216 ;  /* 0x4b8000007979a820 */ /* 0x000fe20000400000 */
[----:B------:R-:W4:Y:S01]  /*22b70*/  LDL.LU R84, [R1+0x104] ;  /* 0x0001040001547983 */ /* 0x000f220000300800 */
[----:B------:R-:W-:-:S02]  /*22b80*/  @!P2 FMUL R90, R90, 16777216 ;  /* 0x4b8000005a5aa820 */ /* 0x000fc40000400000 */
[----:B------:R-:W-:Y:S01]  /*22b90*/  @!P2 FMUL R82, R82, 16777216 ;  /* 0x4b8000005252a820 */ /* 0x000fe20000400000 */
[----:B------:R-:W4:Y:S01]  /*22ba0*/  LDL.LU R83, [R1+0xf4] ;  /* 0x0000f40001537983 */ /* 0x000f220000300800 */
[----:B------:R-:W-:Y:S02]  /*22bb0*/  @!P2 FMUL R105, R105, 16777216 ;  /* 0x4b8000006969a820 */ /* 0x000fe40000400000 */
[----:B------:R-:W-:Y:S01]  /*22bc0*/  @!P2 FMUL R87, R87, 16777216 ;  /* 0x4b8000005757a820 */ /* 0x000fe20000400000 */
[----:B--2---:R-:W-:Y:S01]  /*22bd0*/  FSETP.GT.AND P2, PT, |R106|, 8.50705917302346158658e+37, PT ;  /* 0x7e8000006a00780b */ /* 0x004fe20003f44200 */
[----:B------:R-:W-:Y:S01]  /*22be0*/  @P1 FMUL R72, R72, 0.25 ;  /* 0x3e80000048481820 */ /* 0x000fe20000400000 */
[----:B------:R-:W2:Y:S01]  /*22bf0*/  LDL.LU R79, [R1+0x154] ;  /* 0x00015400014f7983 */ /* 0x000ea20000300800 */
[----:B------:R-:W-:Y:S02]  /*22c00*/  @P1 FMUL R68, R68, 0.25 ;  /* 0x3e80000044441820 */ /* 0x000fe40000400000 */
[----:B------:R-:W-:Y:S01]  /*22c10*/  @P1 FMUL R104, R104, 0.25 ;  /* 0x3e80000068681820 */ /* 0x000fe20000400000 */
[----:B------:R-:W2:Y:S01]  /*22c20*/  LDL.LU R86, [R1+0x144] ;  /* 0x0001440001567983 */ /* 0x000ea20000300800 */
[----:B------:R-:W-:-:S02]  /*22c30*/  @!P0 FMUL R72, R72, 16777216 ;  /* 0x4b80000048488820 */ /* 0x000fc40000400000 */
[----:B------:R-:W-:Y:S01]  /*22c40*/  @!P0 FMUL R68, R68, 16777216 ;  /* 0x4b80000044448820 */ /* 0x000fe20000400000 */
[----:B------:R-:W-:Y:S01]  /*22c50*/  FSETP.GEU.AND P1, PT, |R106|, 1.175494350822287508e-38, PT ;  /* 0x008000006a00780b */ /* 0x000fe20003f2e200 */
[----:B------:R-:W-:Y:S01]  /*22c60*/  @!P0 FMUL R104, R104, 16777216 ;  /* 0x4b80000068688820 */ /* 0x000fe20000400000 */
[----:B------:R-:W2:Y:S01]  /*22c70*/  LDL.LU R89, [R1+0x148] ;  /* 0x0001480001597983 */ /* 0x000ea20000300800 */
[----:B------:R-:W-:Y:S02]  /*22c80*/  @P2 FMUL R69, R69, 0.25 ;  /* 0x3e80000045452820 */ /* 0x000fe40000400000 */
[----:B------:R-:W-:Y:S01]  /*22c90*/  @P2 FMUL R75, R75, 0.25 ;  /* 0x3e8000004b4b2820 */ /* 0x000fe20000400000 */
[----:B------:R-:W2:Y:S01]  /*22ca0*/  LDL.LU R85, [R1+0x150] ;  /* 0x0001500001557983 */ /* 0x000ea20000300800 */
[----:B------:R-:W-:Y:S02]  /*22cb0*/  @P2 FMUL R76, R76, 0.25 ;  /* 0x3e8000004c4c2820 */ /* 0x000fe40000400000 */
[----:B------:R-:W-:Y:S01]  /*22cc0*/  @P2 FMUL R8, R8, 0.25 ;  /* 0x3e80000008082820 */ /* 0x000fe20000400000 */
[----:B------:R-:W2:Y:S01]  /*22cd0*/  LDL.LU R70, [R1+0x108] ;  /* 0x0001080001467983 */ /* 0x000ea20000300800 */
[----:B------:R-:W-:-:S02]  /*22ce0*/  @P2 FMUL R81, R81, 0.25 ;  /* 0x3e80000051512820 */ /* 0x000fc40000400000 */
[----:B------:R-:W-:Y:S02]  /*22cf0*/  @P2 FMUL R77, R77, 0.25 ;  /* 0x3e8000004d4d2820 */ /* 0x000fe40000400000 */
[----:B------:R-:W-:Y:S02]  /*22d00*/  @P2 FMUL R125, R125, 0.25 ;  /* 0x3e8000007d7d2820 */ /* 0x000fe40000400000 */
[----:B------:R-:W-:Y:S02]  /*22d10*/  @P2 FMUL R106, R106, 0.25 ;  /* 0x3e8000006a6a2820 */ /* 0x000fe40000400000 */
[----:B------:R-:W-:Y:S01]  /*22d20*/  @P2 FMUL R122, R122, 0.25 ;  /* 0x3e8000007a7a2820 */ /* 0x000fe20000400000 */
[C---:B---3--:R-:W-:Y:S02]  /*22d30*/  FSETP.GT.AND P0, PT, |R116|.reuse, 8.50705917302346158658e+37, PT ;  /* 0x7e8000007400780b */ /* 0x048fe40003f04200 */
[----:B------:R-:W-:-:S11]  /*22d40*/  FSETP.GEU.AND P2, PT, |R116|, 1.175494350822287508e-38, PT ;  /* 0x008000007400780b */ /* 0x000fd60003f4e200 */
[----:B------:R-:W-:Y:S02]  /*22d50*/  @P0 FMUL R6, R6, 0.25 ;  /* 0x3e80000006060820 */ /* 0x000fe40000400000 */
[----:B----4-:R-:W-:Y:S02]  /*22d60*/  @P0 FMUL R92, R92, 0.25 ;  /* 0x3e8000005c5c0820 */ /* 0x010fe40000400000 */
[----:B------:R-:W-:Y:S02]  /*22d70*/  @!P2 FMUL R6, R6, 16777216 ;  /* 0x4b8000000606a820 */ /* 0x000fe40000400000 */
[----:B------:R-:W-:-:S03]  /*22d80*/  @!P2 FMUL R92, R92, 16777216 ;  /* 0x4b8000005c5ca820 */ /* 0x000fc60000400000 */
[----:B------:R0:W-:Y:S04]  /*22d90*/  STL [R1+0xfc], R6 ;  /* 0x0000fc0601007387 */ /* 0x0001e80000100800 */
[----:B------:R-:W-:Y:S04]  /*22da0*/  STL [R1+0xdc], R92 ;  /* 0x0000dc5c01007387 */ /* 0x000fe80000100800 */
[----:B0-----:R-:W3:Y:S01]  /*22db0*/  LDL.LU R6, [R1+0xca8] ;  /* 0x000ca80001067983 */ /* 0x001ee20000300800 */
[----:B------:R-:W-:Y:S02]  /*22dc0*/  @P0 FMUL R123, R123, 0.25 ;  /* 0x3e8000007b7b0820 */ /* 0x000fe40000400000 */
[----:B------:R-:W-:-:S02]  /*22dd0*/  @P0 FMUL R124, R124, 0.25 ;  /* 0x3e8000007c7c0820 */ /* 0x000fc40000400000 */
[----:B------:R-:W-:Y:S02]  /*22de0*/  @P0 FMUL R119, R119, 0.25 ;  /* 0x3e80000077770820 */ /* 0x000fe40000400000 */
[----:B------:R-:W-:Y:S02]  /*22df0*/  @!P2 FMUL R123, R123, 16777216 ;  /* 0x4b8000007b7ba820 */ /* 0x000fe40000400000 */
[----:B------:R-:W-:Y:S02]  /*22e00*/  @P0 FMUL R118, R118, 0.25 ;  /* 0x3e80000076760820 */ /* 0x000fe40000400000 */
[----:B------:R-:W-:Y:S02]  /*22e10*/  @!P2 FMUL R124, R124, 16777216 ;  /* 0x4b8000007c7ca820 */ /* 0x000fe40000400000 */
[----:B------:R-:W-:Y:S01]  /*22e20*/  @!P2 FMUL R119, R119, 16777216 ;  /* 0x4b8000007777a820 */ /* 0x000fe20000400000 */
[----:B------:R-:W-:Y:S01]  /*22e30*/  STL [R1+0xf0], R123 ;  /* 0x0000f07b01007387 */ /* 0x000fe20000100800 */
[----:B------:R-:W-:-:S03]  /*22e40*/  @!P2 FMUL R118, R118, 16777216 ;  /* 0x4b8000007676a820 */ /* 0x000fc60000400000 */
[----:B------:R0:W-:Y:S01]  /*22e50*/  STL [R1+0x100], R124 ;  /* 0x0001007c01007387 */ /* 0x0001e20000100800 */
[----:B------:R-:W-:-:S03]  /*22e60*/  @P0 FMUL R117, R117, 0.25 ;  /* 0x3e80000075750820 */ /* 0x000fc60000400000 */
[----:B0-----:R-:W4:Y:S04]  /*22e70*/  LDL.LU R124, [R1+0xca4] ;  /* 0x000ca400017c7983 */ /* 0x001f280000300800 */
[----:B------:R0:W-:Y:S01]  /*22e80*/  STL [R1+0x10c], R119 ;  /* 0x00010c7701007387 */ /* 0x0001e20000100800 */
[----:B------:R-:W-:Y:S02]  /*22e90*/  @!P1 FMUL R69, R69, 16777216 ;  /* 0x4b80000045459820 */ /* 0x000fe40000400000 */
[----:B------:R-:W-:Y:S01]  /*22ea0*/  @!P1 FMUL R75, R75, 16777216 ;  /* 0x4b8000004b4b9820 */ /* 0x000fe20000400000 */
[----:B0-----:R-:W4:Y:S04]  /*22eb0*/  LDL.LU R119, [R1+0xca0] ;  /* 0x000ca00001777983 */ /* 0x001f280000300800 */
[----:B------:R0:W-:Y:S01]  /*22ec0*/  STL [R1+0x140], R118 ;  /* 0x0001407601007387 */ /* 0x0001e20000100800 */
[----:B------:R-:W-:-:S02]  /*22ed0*/  @!P1 FMUL R76, R76, 16777216 ;  /* 0x4b8000004c4c9820 */ /* 0x000fc40000400000 */
[----:B------:R-:W-:Y:S02]  /*22ee0*/  @!P1 FMUL R8, R8, 16777216 ;  /* 0x4b80000008089820 */ /* 0x000fe40000400000 */
[----:B------:R-:W-:Y:S01]  /*22ef0*/  @!P1 FMUL R81, R81, 16777216 ;  /* 0x4b80000051519820 */ /* 0x000fe20000400000 */
[----:B0-----:R-:W4:Y:S01]  /*22f00*/  LDL.LU R118, [R1+0xc9c] ;  /* 0x000c9c0001767983 */ /* 0x001f220000300800 */
[----:B------:R-:W-:Y:S02]  /*22f10*/  @!P1 FMUL R77, R77, 16777216 ;  /* 0x4b8000004d4d9820 */ /* 0x000fe40000400000 */
[----:B------:R-:W-:Y:S02]  /*22f20*/  @!P1 FMUL R125, R125, 16777216 ;  /* 0x4b8000007d7d9820 */ /* 0x000fe40000400000 */
[----:B------:R-:W-:Y:S02]  /*22f30*/  @!P1 FMUL R106, R106, 16777216 ;  /* 0x4b8000006a6a9820 */ /* 0x000fe40000400000 */
[----:B------:R-:W-:Y:S01]  /*22f40*/  @!P1 FMUL R122, R122, 16777216 ;  /* 0x4b8000007a7a9820 */ /* 0x000fe20000400000 */
[----:B------:R-:W-:Y:S01]  /*22f50*/  FSETP.GT.AND P1, PT, |R107|, 8.50705917302346158658e+37, PT ;  /* 0x7e8000006b00780b */ /* 0x000fe20003f24200 */
[----:B------:R-:W-:-:S02]  /*22f60*/  @!P2 FMUL R117, R117, 16777216 ;  /* 0x4b8000007575a820 */ /* 0x000fc40000400000 */
[----:B------:R-:W-:Y:S02]  /*22f70*/  @P0 FMUL R116, R116, 0.25 ;  /* 0x3e80000074740820 */ /* 0x000fe40000400000 */
[----:B--2---:R-:W-:Y:S01]  /*22f80*/  @P0 FMUL R85, R85, 0.25 ;  /* 0x3e80000055550820 */ /* 0x004fe20000400000 */
[----:B------:R-:W-:Y:S01]  /*22f90*/  FSETP.GEU.AND P0, PT, |R107|, 1.175494350822287508e-38, PT ;  /* 0x008000006b00780b */ /* 0x000fe20003f0e200 */
[----:B------:R0:W-:Y:S04]  /*22fa0*/  STL [R1+0x14c], R117 ;  /* 0x00014c7501007387 */ /* 0x0001e80000100800 */
[----:B0-----:R-:W2:Y:S04]  /*22fb0*/  LDL.LU R117, [R1+0xc98] ;  /* 0x000c980001757983 */ /* 0x001ea80000300800 */
[----:B------:R-:W2:Y:S04]  /*22fc0*/  LDL.LU R66, [R1+0x15c] ;  /* 0x00015c0001427983 */ /* 0x000ea80000300800 */
[----:B------:R-:W2:Y:S04]  /*22fd0*/  LDL.LU R4, [R1+0x1a0] ;  /* 0x0001a00001047983 */ /* 0x000ea80000300800 */
[----:B------:R-:W2:Y:S04]  /*22fe0*/  LDL.LU R5, [R1+0x1ac] ;  /* 0x0001ac0001057983 */ /* 0x000ea80000300800 */
[----:B------:R-:W2:Y:S04]  /*22ff0*/  LDL.LU R91, [R1+0x1b0] ;  /* 0x0001b000015b7983 */ /* 0x000ea80000300800 */
[----:B------:R-:W2:Y:S01]  /*23000*/  LDL.LU R123, [R1+0x1bc] ;  /* 0x0001bc00017b7983 */ /* 0x000ea20000300800 */
[----:B---3--:R-:W-:-:S04]  /*23010*/  @P1 FMUL R6, R6, 0.25 ;  /* 0x3e80000006061820 */ /* 0x008fc80000400000 */
[----:B------:R-:W-:-:S05]  /*23020*/  @!P0 FMUL R6, R6, 16777216 ;  /* 0x4b80000006068820 */ /* 0x000fca0000400000 */
[----:B------:R0:W-:Y:S04]  /*23030*/  STL [R1+0x158], R6 ;  /* 0x0001580601007387 */ /* 0x0001e80000100800 */
[----:B0-----:R-:W3:Y:S01]  /*23040*/  LDL.LU R6, [R1+0xc94] ;  /* 0x000c940001067983 */ /* 0x001ee20000300800 */
[----:B------:R-:W-:Y:S02]  /*23050*/  @!P2 FMUL R116, R116, 16777216 ;  /* 0x4b8000007474a820 */ /* 0x000fe40000400000 */
[----:B------:R-:W-:Y:S01]  /*23060*/  @!P2 FMUL R85, R85, 16777216 ;  /* 0x4b8000005555a820 */ /* 0x000fe20000400000 */
[----:B------:R-:W3:Y:S01]  /*23070*/  LDL.LU R54, [R1+0x1a4] ;  /* 0x0001a40001367983 */ /* 0x000ee20000300800 */
[----:B------:R-:W-:Y:S02]  /*23080*/  @P1 FMUL R83, R83, 0.25 ;  /* 0x3e80000053531820 */ /* 0x000fe40000400000 */
[----:B------:R-:W-:Y:S01]  /*23090*/  @P1 FMUL R62, R62, 0.25 ;  /* 0x3e8000003e3e1820 */ /* 0x000fe20000400000 */
[----:B------:R-:W3:Y:S01]  /*230a0*/  LDL.LU R57, [R1+0x1a8] ;  /* 0x0001a80001397983 */ /* 0x000ee20000300800 */
[----:B------:R-:W-:-:S02]  /*230b0*/  @P1 FMUL R84, R84, 0.25 ;  /* 0x3e80000054541820 */ /* 0x000fc40000400000 */
[----:B------:R-:W-:Y:S01]  /*230c0*/  @P1 FMUL R70, R70, 0.25 ;  /* 0x3e80000046461820 */ /* 0x000fe20000400000 */
[----:B------:R-:W3:Y:S01]  /*230d0*/  LDL.LU R58, [R1+0x1b4] ;  /* 0x0001b400013a7983 */ /* 0x000ee20000300800 */
[----:B------:R-:W-:Y:S02]  /*230e0*/  @P1 FMUL R86, R86, 0.25 ;  /* 0x3e80000056561820 */ /* 0x000fe40000400000 */
[----:B------:R-:W-:Y:S01]  /*230f0*/  @P1 FMUL R89, R89, 0.25 ;  /* 0x3e80000059591820 */ /* 0x000fe20000400000 */
[----:B------:R-:W3:Y:S01]  /*23100*/  LDL.LU R59, [R1+0x1b8] ;  /* 0x0001b800013b7983 */ /* 0x000ee20000300800 */
[----:B------:R-:W-:Y:S02]  /*23110*/  @P1 FMUL R79, R79, 0.25 ;  /* 0x3e8000004f4f1820 */ /* 0x000fe40000400000 */
[----:B------:R-:W-:Y:S01]  /*23120*/  @P1 FMUL R107, R107, 0.25 ;  /* 0x3e8000006b6b1820 */ /* 0x000fe20000400000 */
[----:B------:R-:W3:Y:S04]  /*23130*/  LDL.LU R61, [R1+0x1c4] ;  /* 0x0001c400013d7983 */ /* 0x000ee80000300800 */
[----:B------:R-:W3:Y:S04]  /*23140*/  LDL.LU R88, [R1+0x1c8] ;  /* 0x0001c80001587983 */ /* 0x000ee80000300800 */
[----:B------:R-:W3:Y:S01]  /*23150*/  LDL.LU R92, [R1+0x4] ;  /* 0x00000400015c7983 */ /* 0x000ee20000300800 */
[----:B----4-:R-:W-:-:S02]  /*23160*/  FSETP.GT.AND P2, PT, |R118|, 8.50705917302346158658e+37, PT ;  /* 0x7e8000007600780b */ /* 0x010fc40003f44200 */
[----:B------:R-:W-:-:S11]  /*23170*/  FSETP.GEU.AND P1, PT, |R118|, 1.175494350822287508e-38, PT ;  /* 0x008000007600780b */ /* 0x000fd60003f2e200 */
[----:B------:R-:W-:-:S04]  /*23180*/  @P2 FMUL R124, R124, 0.25 ;  /* 0x3e8000007c7c2820 */ /* 0x000fc80000400000 */
[----:B------:R-:W-:Y:S02]  /*23190*/  @!P1 FMUL R124, R124, 16777216 ;  /* 0x4b8000007c7c9820 */ /* 0x000fe40000400000 */
[----:B--2---:R-:W-:Y:S02]  /*231a0*/  @P2 FMUL R66, R66, 0.25 ;  /* 0x3e80000042422820 */ /* 0x004fe40000400000 */
[----:B------:R-:W-:Y:S02]  /*231b0*/  @P2 FMUL R4, R4, 0.25 ;  /* 0x3e80000004042820 */ /* 0x000fe40000400000 */
[----:B------:R-:W-:Y:S02]  /*231c0*/  @!P1 FMUL R66, R66, 16777216 ;  /* 0x4b80000042429820 */ /* 0x000fe40000400000 */
[----:B------:R-:W-:Y:S02]  /*231d0*/  @P2 FMUL R5, R5, 0.25 ;  /* 0x3e80000005052820 */ /* 0x000fe40000400000 */
[----:B------:R-:W-:-:S02]  /*231e0*/  @!P1 FMUL R4, R4, 16777216 ;  /* 0x4b80000004049820 */ /* 0x000fc40000400000 */
[----:B------:R-:W-:Y:S02]  /*231f0*/  @P2 FMUL R91, R91, 0.25 ;  /* 0x3e8000005b5b2820 */ /* 0x000fe40000400000 */
[----:B------:R-:W-:Y:S01]  /*23200*/  @!P1 FMUL R5, R5, 16777216 ;  /* 0x4b80000005059820 */ /* 0x000fe20000400000 */
[----:B------:R-:W-:Y:S01]  /*23210*/  STL [R1+0x15c], R66 ;  /* 0x00015c4201007387 */ /* 0x000fe20000100800 */
[----:B------:R-:W-:-:S03]  /*23220*/  @!P1 FMUL R91, R91, 16777216 ;  /* 0x4b8000005b5b9820 */ /* 0x000fc60000400000 */
[----:B------:R-:W-:Y:S01]  /*23230*/  STL [R1+0x1a0], R4 ;  /* 0x0001a00401007387 */ /* 0x000fe20000100800 */
[----:B------:R-:W-:-:S03]  /*23240*/  @P2 FMUL R123, R123, 0.25 ;  /* 0x3e8000007b7b2820 */ /* 0x000fc60000400000 */
[----:B------:R-:W-:Y:S01]  /*23250*/  STL [R1+0x1ac], R5 ;  /* 0x0001ac0501007387 */ /* 0x000fe20000100800 */
[----:B------:R-:W-:-:S03]  /*23260*/  @P2 FMUL R119, R119, 0.25 ;  /* 0x3e80000077772820 */ /* 0x000fc60000400000 */
[----:B------:R0:W-:Y:S04]  /*23270*/  STL [R1+0x1c0], R124 ;  /* 0x0001c07c01007387 */ /* 0x0001e80000100800 */
[----:B------:R-:W-:Y:S01]  /*23280*/  STL [R1+0x1b0], R91 ;  /* 0x0001b05b01007387 */ /* 0x000fe20000100800 */
[----:B------:R-:W-:-:S03]  /*23290*/  @!P1 FMUL R123, R123, 16777216 ;  /* 0x4b8000007b7b9820 */ /* 0x000fc60000400000 */
[----:B0-----:R-:W2:Y:S01]  /*232a0*/  LDL.LU R124, [R1+0xc90] ;  /* 0x000c9000017c7983 */ /* 0x001ea20000300800 */
[----:B------:R-:W-:-:S03]  /*232b0*/  @!P1 FMUL R119, R119, 16777216 ;  /* 0x4b80000077779820 */ /* 0x000fc60000400000 */
[----:B------:R-:W-:Y:S04]  /*232c0*/  STL [R1+0x1bc], R123 ;  /* 0x0001bc7b01007387 */ /* 0x000fe80000100800 */
[----:B------:R0:W-:Y:S04]  /*232d0*/  STL [R1+0x1cc], R119 ;  /* 0x0001cc7701007387 */ /* 0x0001e80000100800 */
[----:B0-----:R-:W4:Y:S01]  /*232e0*/  LDL.LU R119, [R1+0xc8c] ;  /* 0x000c8c0001777983 */ /* 0x001f220000300800 */
[----:B---3--:R-:W-:-:S04]  /*232f0*/  @P2 FMUL R6, R6, 0.25 ;  /* 0x3e80000006062820 */ /* 0x008fc80000400000 */
[----:B------:R-:W-:-:S05]  /*23300*/  @!P1 FMUL R6, R6, 16777216 ;  /* 0x4b80000006069820 */ /* 0x000fca0000400000 */
[----:B------:R0:W-:Y:S04]  /*23310*/  STL [R1+0x1d0], R6 ;  /* 0x0001d00601007387 */ /* 0x0001e80000100800 */
[----:B0-----:R-:W3:Y:S01]  /*23320*/  LDL.LU R6, [R1+0xc88] ;  /* 0x000c880001067983 */ /* 0x001ee20000300800 */
        /* <DEDUP_REMOVED lines=11> */
[C---:B------:R-:W-:Y:S01]  /*233e0*/  FSETP.GT.AND P0, PT, |R117|.reuse, 8.50705917302346158658e+37, PT ;  /* 0x7e8000007500780b */ /* 0x040fe20003f04200 */
[----:B------:R-:W-:Y:S01]  /*233f0*/  @P2 FMUL R118, R118, 0.25 ;  /* 0x3e80000076762820 */ /* 0x000fe20000400000 */
[----:B------:R-:W-:Y:S01]  /*23400*/  FSETP.GEU.AND P2, PT, |R117|, 1.175494350822287508e-38, PT ;  /* 0x008000007500780b */ /* 0x000fe20003f4e200 */
[----:B------:R-:W4:Y:S04]  /*23410*/  LDL.LU R66, [R1+0x1f0] ;  /* 0x0001f00001427983 */ /* 0x000f280000300800 */
[----:B------:R-:W4:Y:S04]  /*23420*/  LDL.LU R4, [R1+0x1fc] ;  /* 0x0001fc0001047983 */ /* 0x000f280000300800 */
[----:B------:R-:W4:Y:S02]  /*23430*/  LDL.LU R5, [R1+0x200] ;  /* 0x0002000001057983 */ /* 0x000f240000300800 */
[----:B------:R-:W-:-:S02]  /*23440*/  @P0 FMUL R54, R54, 0.25 ;  /* 0x3e80000036360820 */ /* 0x000fc40000400000 */
[----:B------:R-:W-:Y:S01]  /*23450*/  @P0 FMUL R57, R57, 0.25 ;  /* 0x3e80000039390820 */ /* 0x000fe20000400000 */
[----:B------:R-:W4:Y:S01]  /*23460*/  LDL.LU R91, [R1] ;  /* 0x00000000015b7983 */ /* 0x000f220000300800 */
[----:B------:R-:W-:Y:S02]  /*23470*/  @P0 FMUL R58, R58, 0.25 ;  /* 0x3e8000003a3a0820 */ /* 0x000fe40000400000 */
[----:B------:R-:W-:Y:S02]  /*23480*/  @P0 FMUL R59, R59, 0.25 ;  /* 0x3e8000003b3b0820 */ /* 0x000fe40000400000 */
[----:B------:R-:W-:Y:S02]  /*23490*/  @!P2 FMUL R54, R54, 16777216 ;  /* 0x4b8000003636a820 */ /* 0x000fe40000400000 */
[----:B------:R-:W-:Y:S02]  /*234a0*/  @P0 FMUL R61, R61, 0.25 ;  /* 0x3e8000003d3d0820 */ /* 0x000fe40000400000 */
[----:B------:R-:W-:-:S02]  /*234b0*/  @!P2 FMUL R57, R57, 16777216 ;  /* 0x4b8000003939a820 */ /* 0x000fc40000400000 */
[----:B------:R-:W-:Y:S02]  /*234c0*/  @!P2 FMUL R58, R58, 16777216 ;  /* 0x4b8000003a3aa820 */ /* 0x000fe40000400000 */
[----:B------:R-:W-:Y:S01]  /*234d0*/  @!P2 FMUL R59, R59, 16777216 ;  /* 0x4b8000003b3ba820 */ /* 0x000fe20000400000 */
[----:B------:R-:W-:Y:S01]  /*234e0*/  STL [R1+0x1a4], R54 ;  /* 0x0001a43601007387 */ /* 0x000fe20000100800 */
[----:B------:R-:W-:-:S03]  /*234f0*/  @!P2 FMUL R61, R61, 16777216 ;  /* 0x4b8000003d3da820 */ /* 0x000fc60000400000 */
[----:B------:R-:W-:Y:S04]  /*23500*/  STL [R1+0x1a8], R57 ;  /* 0x0001a83901007387 */ /* 0x000fe80000100800 */
[----:B------:R-:W-:Y:S01]  /*23510*/  STL [R1+0x1b4], R58 ;  /* 0x0001b43a01007387 */ /* 0x000fe20000100800 */
[----:B------:R-:W-:-:S03]  /*23520*/  @P0 FMUL R88, R88, 0.25 ;  /* 0x3e80000058580820 */ /* 0x000fc60000400000 */
[----:B------:R-:W-:Y:S01]  /*23530*/  STL [R1+0x1b8], R59 ;  /* 0x0001b83b01007387 */ /* 0x000fe20000100800 */
[----:B------:R-:W-:Y:S02]  /*23540*/  @!P2 FMUL R88, R88, 16777216 ;  /* 0x4b8000005858a820 */ /* 0x000fe40000400000 */
[----:B--2---:R-:W-:-:S04]  /*23550*/  @P0 FMUL R124, R124, 0.25 ;  /* 0x3e8000007c7c0820 */ /* 0x004fc80000400000 */
[----:B------:R-:W-:-:S05]  /*23560*/  @!P2 FMUL R124, R124, 16777216 ;  /* 0x4b8000007c7ca820 */ /* 0x000fca0000400000 */
[----:B------:R0:W-:Y:S04]  /*23570*/  STL [R1+0x1d4], R124 ;  /* 0x0001d47c01007387 */ /* 0x0001e80000100800 */
[----:B------:R-:W-:Y:S04]  /*23580*/  STL [R1+0x1c4], R61 ;  /* 0x0001c43d01007387 */ /* 0x000fe80000100800 */
[----:B0-----:R-:W2:Y:S04]  /*23590*/  LDL.LU R124, [R1+0xc84] ;  /* 0x000c8400017c7983 */ /* 0x001ea80000300800 */
[----:B------:R-:W-:Y:S01]  /*235a0*/  STL [R1+0x1c8], R88 ;  /* 0x0001c85801007387 */ /* 0x000fe20000100800 */
[----:B---3--:R-:W-:-:S04]  /*235b0*/  @P0 FMUL R6, R6, 0.25 ;  /* 0x3e80000006060820 */ /* 0x008fc80000400000 */
[----:B------:R-:W-:-:S05]  /*235c0*/  @!P2 FMUL R6, R6, 16777216 ;  /* 0x4b8000000606a820 */ /* 0x000fca0000400000 */
[----:B------:R0:W-:Y:S04]  /*235d0*/  STL [R1+0x1d8], R6 ;  /* 0x0001d80601007387 */ /* 0x0001e80000100800 */
[----:B0-----:R-:W3:Y:S01]  /*235e0*/  LDL.LU R6, [R1+0xc80] ;  /* 0x000c800001067983 */ /* 0x001ee20000300800 */
[----:B------:R-:W-:Y:S01]  /*235f0*/  @!P1 FMUL R118, R118, 16777216 ;  /* 0x4b80000076769820 */ /* 0x000fe20000400000 */
[----:B----4-:R-:W-:Y:S01]  /*23600*/  FSETP.GT.AND P1, PT, |R119|, 8.50705917302346158658e+37, PT ;  /* 0x7e8000007700780b */ /* 0x010fe20003f24200 */
[----:B------:R-:W-:Y:S01]  /*23610*/  @P0 FMUL R117, R117, 0.25 ;  /* 0x3e80000075750820 */ /* 0x000fe20000400000 */
[----:B------:R-:W-:Y:S01]  /*23620*/  FSETP.GEU.AND P0, PT, |R119|, 1.175494350822287508e-38, PT ;  /* 0x008000007700780b */ /* 0x000fe20003f0e200 */
[----:B------:R-:W4:Y:S04]  /*23630*/  LDL.LU R88, [R1+0x1e4] ;  /* 0x0001e40001587983 */ /* 0x000f280000300800 */
[----:B------:R-:W4:Y:S04]  /*23640*/  LDL.LU R54, [R1+0x1e8] ;  /* 0x0001e80001367983 */ /* 0x000f280000300800 */
[----:B------:R-:W4:Y:S02]  /*23650*/  LDL.LU R57, [R1+0x1f4] ;  /* 0x0001f40001397983 */ /* 0x000f240000300800 */
[----:B------:R-:W-:-:S02]  /*23660*/  @P1 FMUL R123, R123, 0.25 ;  /* 0x3e8000007b7b1820 */ /* 0x000fc40000400000 */
[----:B------:R-:W-:Y:S01]  /*23670*/  @P1 FMUL R3, R3, 0.25 ;  /* 0x3e80000003031820 */ /* 0x000fe20000400000 */
[----:B------:R-:W4:Y:S01]  /*23680*/  LDL.LU R58, [R1+0x1f8] ;  /* 0x0001f800013a7983 */ /* 0x000f220000300800 */
[----:B------:R-:W-:Y:S02]  /*23690*/  @P1 FMUL R65, R65, 0.25 ;  /* 0x3e80000041411820 */ /* 0x000fe40000400000 */
[----:B------:R-:W-:Y:S01]  /*236a0*/  @P1 FMUL R66, R66, 0.25 ;  /* 0x3e80000042421820 */ /* 0x000fe20000400000 */
[----:B------:R-:W4:Y:S01]  /*236b0*/  LDL.LU R59, [R1+0x204] ;  /* 0x00020400013b7983 */ /* 0x000f220000300800 */
[----:B------:R-:W-:Y:S02]  /*236c0*/  @!P0 FMUL R123, R123, 16777216 ;  /* 0x4b8000007b7b8820 */ /* 0x000fe40000400000 */
[----:B------:R-:W-:Y:S01]  /*236d0*/  @P1 FMUL R4, R4, 0.25 ;  /* 0x3e80000004041820 */ /* 0x000fe20000400000 */
[----:B------:R-:W4:Y:S01]  /*236e0*/  LDL.LU R61, [R1+0x208] ;  /* 0x00020800013d7983 */ /* 0x000f220000300800 */
[----:B------:R-:W-:-:S02]  /*236f0*/  @!P0 FMUL R3, R3, 16777216 ;  /* 0x4b80000003038820 */ /* 0x000fc40000400000 */
[----:B------:R-:W-:Y:S01]  /*23700*/  @!P0 FMUL R65, R65, 16777216 ;  /* 0x4b80000041418820 */ /* 0x000fe20000400000 */
[----:B------:R0:W-:Y:S01]  /*23710*/  STL [R1+0x1dc], R123 ;  /* 0x0001dc7b01007387 */ /* 0x0001e20000100800 */
[----:B------:R-:W-:Y:S02]  /*23720*/  @!P0 FMUL R66, R66, 16777216 ;  /* 0x4b80000042428820 */ /* 0x000fe40000400000 */
[----:B------:R-:W-:Y:S02]  /*23730*/  @!P0 FMUL R4, R4, 16777216 ;  /* 0x4b80000004048820 */ /* 0x000fe40000400000 */
[----:B------:R-:W-:Y:S01]  /*23740*/  @P1 FMUL R5, R5, 0.25 ;  /* 0x3e80000005051820 */ /* 0x000fe20000400000 */
[----:B0-----:R-:W4:Y:S04]  /*23750*/  LDL.LU R123, [R1+0xc] ;  /* 0x00000c00017b7983 */ /* 0x001f280000300800 */
[----:B------:R-:W-:Y:S04]  /*23760*/  STL [R1+0x1e0], R3 ;  /* 0x0001e00301007387 */ /* 0x000fe80000100800 */
[----:B------:R-:W-:Y:S04]  /*23770*/  STL [R1+0x1ec], R65 ;  /* 0x0001ec4101007387 */ /* 0x000fe80000100800 */
[----:B------:R-:W-:Y:S01]  /*23780*/  STL [R1+0x1f0], R66 ;  /* 0x0001f04201007387 */ /* 0x000fe20000100800 */
[----:B------:R-:W-:-:S02]  /*23790*/  @!P0 FMUL R5, R5, 16777216 ;  /* 0x4b80000005058820 */ /* 0x000fc40000400000 */
        /* <DEDUP_REMOVED lines=11> */
[C---:B------:R-:W-:Y:S01]  /*23850*/  FSETP.GT.AND P2, PT, |R92|.reuse, 8.50705917302346158658e+37, PT ;  /* 0x7e8000005c00780b */ /* 0x040fe20003f44200 */
[----:B------:R-:W-:Y:S01]  /*23860*/  @P1 FMUL R119, R119, 0.25 ;  /* 0x3e80000077771820 */ /* 0x000fe20000400000 */
[----:B------:R-:W-:Y:S01]  /*23870*/  FSETP.GEU.AND P1, PT, |R92|, 1.175494350822287508e-38, PT ;  /* 0x008000005c00780b */ /* 0x000fe20003f2e200 */
[----:B------:R-:W3:Y:S04]  /*23880*/  LDL.LU R50, [R1+0x21c] ;  /* 0x00021c0001327983 */ /* 0x000ee80000300800 */
[----:B------:R-:W3:Y:S04]  /*23890*/  LDL.LU R3, [R1+0x4c0] ;  /* 0x0004c00001037983 */ /* 0x000ee80000300800 */
[----:B------:R-:W3:Y:S02]  /*238a0*/  LDL.LU R65, [R1+0x4cc] ;  /* 0x0004cc0001417983 */ /* 0x000ee40000300800 */
[----:B----4-:R-:W-:-:S02]  /*238b0*/  @P2 FMUL R88, R88, 0.25 ;  /* 0x3e80000058582820 */ /* 0x010fc40000400000 */
        /* <DEDUP_REMOVED lines=32> */
[----:B------:R-:W-:-:S03]  /*23ac0*/  FSETP.GEU.AND P2, PT, |R91|, 1.175494350822287508e-38, PT ;  /* 0x008000005b00780b */ /* 0x000fc60003f4e200 */
[----:B------:R-:W-:-:S05]  /*23ad0*/  @!P1 FMUL R92, R92, 16777216 ;  /* 0x4b8000005c5c9820 */ /* 0x000fca0000400000 */
[----:B------:R0:W-:Y:S03]  /*23ae0*/  STL [R1+0x4], R92 ;  /* 0x0000045c01007387 */ /* 0x0001e60000100800 */
[----:B------:R-:W-:Y:S01]  /*23af0*/  @P0 FMUL R50, R50, 0.25 ;  /* 0x3e80000032320820 */ /* 0x000fe20000400000 */
[----:B------:R-:W3:Y:S01]  /*23b00*/  LDL.LU R53, [R1+0x4c4] ;  /* 0x0004c40001357983 */ /* 0x000ee20000300800 */
[----:B------:R-:W-:Y:S02]  /*23b10*/  @P0 FMUL R3, R3, 0.25 ;  /* 0x3e80000003030820 */ /* 0x000fe40000400000 */
[----:B------:R-:W-:Y:S01]  /*23b20*/  @P0 FMUL R65, R65, 0.25 ;  /* 0x3e80000041410820 */ /* 0x000fe20000400000 */
[----:B------:R-:W3:Y:S01]  /*23b30*/  LDL.LU R54, [R1+0x4c8] ;  /* 0x0004c80001367983 */ /* 0x000ee20000300800 */
[----:B----4-:R-:W-:Y:S02]  /*23b40*/  @P0 FMUL R66, R66, 0.25 ;  /* 0x3e80000042420820 */ /* 0x010fe40000400000 */
[----:B------:R-:W-:Y:S01]  /*23b50*/  @!P2 FMUL R50, R50, 16777216 ;  /* 0x4b8000003232a820 */ /* 0x000fe20000400000 */
[----:B------:R-:W4:Y:S01]  /*23b60*/  LDL.LU R57, [R1+0x4d4] ;  /* 0x0004d40001397983 */ /* 0x000f220000300800 */
[----:B------:R-:W-:-:S02]  /*23b70*/  @P0 FMUL R4, R4, 0.25 ;  /* 0x3e80000004040820 */ /* 0x000fc40000400000 */
[----:B------:R-:W-:Y:S01]  /*23b80*/  @!P2 FMUL R3, R3, 16777216 ;  /* 0x4b8000000303a820 */ /* 0x000fe20000400000 */
[----:B------:R-:W4:Y:S01]  /*23b90*/  LDL.LU R58, [R1+0x4d8] ;  /* 0x0004d800013a7983 */ /* 0x000f220000300800 */
[----:B------:R-:W-:Y:S02]  /*23ba0*/  @!P2 FMUL R65, R65, 16777216 ;  /* 0x4b8000004141a820 */ /* 0x000fe40000400000 */
[----:B------:R-:W-:Y:S01]  /*23bb0*/  @!P2 FMUL R66, R66, 16777216 ;  /* 0x4b8000004242a820 */ /* 0x000fe20000400000 */
[----:B------:R-:W4:Y:S01]  /*23bc0*/  LDL.LU R59, [R1+0x4e4] ;  /* 0x0004e400013b7983 */ /* 0x000f220000300800 */
[----:B------:R-:W-:-:S03]  /*23bd0*/  @!P2 FMUL R4, R4, 16777216 ;  /* 0x4b8000000404a820 */ /* 0x000fc60000400000 */
[----:B------:R-:W4:Y:S04]  /*23be0*/  LDL.LU R61, [R1+0x4e8] ;  /* 0x0004e800013d7983 */ /* 0x000f280000300800 */
[----:B0-----:R-:W4:Y:S01]  /*23bf0*/  LDL.LU R92, [R1+0xe4] ;  /* 0x0000e400015c7983 */ /* 0x001f220000300800 */
[----:B------:R-:W-:-:S03]  /*23c00*/  @P0 FMUL R5, R5, 0.25 ;  /* 0x3e80000005050820 */ /* 0x000fc60000400000 */
[----:B------:R-:W-:Y:S04]  /*23c10*/  STL [R1+0x21c], R50 ;  /* 0x00021c3201007387 */ /* 0x000fe80000100800 */
        /* <DEDUP_REMOVED lines=14> */
[----:B------:R-:W-:Y:S01]  /*23d00*/  FSETP.GT.AND P1, PT, |R123|, 8.50705917302346158658e+37, PT ;  /* 0x7e8000007b00780b */ /* 0x000fe20003f24200 */
[----:B------:R-:W-:Y:S01]  /*23d10*/  @P0 FMUL R91, R91, 0.25 ;  /* 0x3e8000005b5b0820 */ /* 0x000fe20000400000 */
[----:B------:R-:W-:-:S03]  /*23d20*/  FSETP.GEU.AND P0, PT, |R123|, 1.175494350822287508e-38, PT ;  /* 0x008000007b00780b */ /* 0x000fc60003f0e200 */
[----:B------:R-:W-:-:S05]  /*23d30*/  @!P2 FMUL R91, R91, 16777216 ;  /* 0x4b8000005b5ba820 */ /* 0x000fca0000400000 */
[----:B------:R0:W-:Y:S03]  /*23d40*/  STL [R1], R91 ;  /* 0x0000005b01007387 */ /* 0x0001e60000100800 */
[----:B------:R-:W-:Y:S01]  /*23d50*/  @P1 FMUL R53, R53, 0.25 ;  /* 0x3e80000035351820 */ /* 0x000fe20000400000 */
[----:B------:R-:W3:Y:S01]  /*23d60*/  LDL.LU R50, [R1+0x500] ;  /* 0x0005000001327983 */ /* 0x000ee20000300800 */
[----:B------:R-:W-:Y:S02]  /*23d70*/  @P1 FMUL R54, R54, 0.25 ;  /* 0x3e80000036361820 */ /* 0x000fe40000400000 */
[----:B----4-:R-:W-:Y:S01]  /*23d80*/  @P1 FMUL R57, R57, 0.25 ;  /* 0x3e80000039391820 */ /* 0x010fe20000400000 */
[----:B------:R-:W4:Y:S01]  /*23d90*/  LDL.LU R3, [R1+0x504] ;  /* 0x0005040001037983 */ /* 0x000f220000300800 */
[----:B------:R-:W-:Y:S02]  /*23da0*/  @P1 FMUL R58, R58, 0.25 ;  /* 0x3e8000003a3a1820 */ /* 0x000fe40000400000 */
        /* <DEDUP_REMOVED lines=9> */
[----:B------:R-:W4:Y:S01]  /*23e40*/  LDL.LU R5, [R1+0x524] ;  /* 0x0005240001057983 */ /* 0x000f220000300800 */
[----:B------:R-:W-:-:S03]  /*23e50*/  @P1 FMUL R61, R61, 0.25 ;  /* 0x3e8000003d3d1820 */ /* 0x000fc60000400000 */
[----:B0-----:R-:W4:Y:S04]  /*23e60*/  LDL.LU R91, [R1+0xe0] ;  /* 0x0000e000015b7983 */ /* 0x001f280000300800 */
[----:B------:R-:W-:Y:S04]  /*23e70*/  STL [R1+0x4c4], R53 ;  /* 0x0004c43501007387 */ /* 0x000fe80000100800 */
[----:B------:R-:W-:Y:S04]  /*23e80*/  STL [R1+0x4c8], R54 ;  /* 0x0004c83601007387 */ /* 0x000fe80000100800 */
[----:B------:R-:W-:Y:S01]  /*23e90*/  STL [R1+0x4d4], R57 ;  /* 0x0004d43901007387 */ /* 0x000fe20000100800 */
[----:B------:R-:W-:-:S03]  /*23ea0*/  @!P0 FMUL R61, R61, 16777216 ;  /* 0x4b8000003d3d8820 */ /* 0x000fc60000400000 */
[----:B------:R-:W-:Y:S01]  /*23eb0*/  STL [R1+0x4d8], R58 ;  /* 0x0004d83a01007387 */ /* 0x000fe20000100800 */
        /* <DEDUP_REMOVED lines=10> */
[C---:B------:R-:W-:Y:S01]  /*23f60*/  FSETP.GT.AND P2, PT, |R88|.reuse, 8.50705917302346158658e+37, PT ;  /* 0x7e8000005800780b */ /* 0x040fe20003f44200 */
[----:B------:R-:W-:Y:S01]  /*23f70*/  @P1 FMUL R123, R123, 0.25 ;  /* 0x3e8000007b7b1820 */ /* 0x000fe20000400000 */
[----:B------:R-:W-:-:S03]  /*23f80*/  FSETP.GEU.AND P1, PT, |R88|, 1.175494350822287508e-38, PT ;  /* 0x008000005800780b */ /* 0x000fc60003f2e200 */
[----:B------:R-:W-:-:S05]  /*23f90*/  @!P0 FMUL R123, R123, 16777216 ;  /* 0x4b8000007b7b8820 */ /* 0x000fca0000400000 */
[----:B------:R0:W-:Y:S03]  /*23fa0*/  STL [R1+0xc], R123 ;  /* 0x00000c7b01007387 */ /* 0x0001e60000100800 */
[----:B------:R-:W-:Y:S01]  /*23fb0*/  @P2 FMUL R50, R50, 0.25 ;  /* 0x3e80000032322820 */ /* 0x000fe20000400000 */
[----:B------:R-:W3:Y:S01]  /*23fc0*/  LDL.LU R53, [R1+0x50c] ;  /* 0x00050c0001357983 */ /* 0x000ee20000300800 */
[----:B----4-:R-:W-:Y:S02]  /*23fd0*/  @P2 FMUL R3, R3, 0.25 ;  /* 0x3e80000003032820 */ /* 0x010fe40000400000 */
[----:B------:R-:W-:Y:S01]  /*23fe0*/  @P2 FMUL R65, R65, 0.25 ;  /* 0x3e80000041412820 */ /* 0x000fe20000400000 */
[----:B------:R-:W4:Y:S01]  /*23ff0*/  LDL.LU R54, [R1+0x510] ;  /* 0x0005100001367983 */ /* 0x000f220000300800 */
[----:B------:R-:W-:-:S03]  /*24000*/  @P2 FMUL R66, R66, 0.25 ;  /* 0x3e80000042422820 */ /* 0x000fc60000400000 */
[----:B------:R-:W4:Y:S01]  /*24010*/  LDL.LU R57, [R1+0x51c] ;  /* 0x00051c0001397983 */ /* 0x000f220000300800 */
[----:B------:R-:W-:Y:S02]  /*24020*/  @P2 FMUL R4, R4, 0.25 ;  /* 0x3e80000004042820 */ /* 0x000fe40000400000 */
[----:B------:R-:W-:Y:S01]  /*24030*/  @!P1 FMUL R50, R50, 16777216 ;  /* 0x4b80000032329820 */ /* 0x000fe20000400000 */
[----:B------:R-:W4:Y:S01]  /*24040*/  LDL.LU R58, [R1+0x520] ;  /* 0x00052000013a7983 */ /* 0x000f220000300800 */
[----:B------:R-:W-:-:S03]  /*24050*/  @!P1 FMUL R3, R3, 16777216 ;  /* 0x4b80000003039820 */ /* 0x000fc60000400000 */
[----:B------:R-:W4:Y:S01]  /*24060*/  LDL.LU R59, [R1+0x528] ;  /* 0x00052800013b7983 */ /* 0x000f220000300800 */
[----:B------:R-:W-:Y:S02]  /*24070*/  @P2 FMUL R5, R5, 0.25 ;  /* 0x3e80000005052820 */ /* 0x000fe40000400000 */
[----:B------:R-:W-:Y:S01]  /*24080*/  @!P1 FMUL R65, R65, 16777216 ;  /* 0x4b80000041419820 */ /* 0x000fe20000400000 */
[----:B0-----:R-:W4:Y:S01]  /*24090*/  LDL.LU R123, [R1+0x52c] ;  /* 0x00052c00017b7983 */ /* 0x001f220000300800 */
[----:B------:R-:W-:-:S03]  /*240a0*/  @!P1 FMUL R66, R66, 16777216 ;  /* 0x4b80000042429820 */ /* 0x000fc60000400000 */
[----:B------:R-:W4:Y:S01]  /*240b0*/  LDL.LU R61, [R1+0x534] ;  /* 0x00053400013d7983 */ /* 0x000f220000300800 */
[----:B------:R-:W-:Y:S02]  /*240c0*/  @!P1 FMUL R4, R4, 16777216 ;  /* 0x4b80000004049820 */ /* 0x000fe40000400000 */
[----:B------:R-:W-:Y:S02]  /*240d0*/  @!P1 FMUL R5, R5, 16777216 ;  /* 0x4b80000005059820 */ /* 0x000fe40000400000 */
[----:B--2---:R-:W-:-:S04]  /*240e0*/  @P2 FMUL R124, R124, 0.25 ;  /* 0x3e8000007c7c2820 */ /* 0x004fc80000400000 */
[----:B------:R-:W-:-:S05]  /*240f0*/  @!P1 FMUL R124, R124, 16777216 ;  /* 0x4b8000007c7c9820 */ /* 0x000fca0000400000 */
[----:B------:R0:W-:Y:S04]  /*24100*/  STL [R1+0x4fc], R124 ;  /* 0x0004fc7c01007387 */ /* 0x0001e80000100800 */
[----:B0-----:R-:W2:Y:S04]  /*24110*/  LDL.LU R124, [R1+0x164] ;  /* 0x00016400017c7983 */ /* 0x001ea80000300800 */
[----:B------:R-:W-:Y:S04]  /*24120*/  STL [R1+0x500], R50 ;  /* 0x0005003201007387 */ /* 0x000fe80000100800 */
[----:B------:R-:W-:Y:S04]  /*24130*/  STL [R1+0x504], R3 ;  /* 0x0005040301007387 */ /* 0x000fe80000100800 */
[----:B------:R-:W-:Y:S04]  /*24140*/  STL [R1+0x508], R65 ;  /* 0x0005084101007387 */ /* 0x000fe80000100800 */
[----:B------:R-:W-:Y:S04]  /*24150*/  STL [R1+0x514], R66 ;  /* 0x0005144201007387 */ /* 0x000fe80000100800 */
[----:B------:R-:W-:Y:S01]  /*24160*/  STL [R1+0x518], R4 ;  /* 0x0005180401007387 */ /* 0x000fe20000100800 */
[----:B---3--:R-:W-:-:S04]  /*24170*/  @P2 FMUL R6, R6, 0.25 ;  /* 0x3e80000006062820 */ /* 0x008fc80000400000 */
[----:B------:R-:W-:-:S05]  /*24180*/  @!P1 FMUL R6, R6, 16777216 ;  /* 0x4b80000006069820 */ /* 0x000fca0000400000 */
[----:B------:R0:W-:Y:S04]  /*24190*/  STL [R1+0x530], R6 ;  /* 0x0005300601007387 */ /* 0x0001e80000100800 */
[----:B------:R1:W-:Y:S04]  /*241a0*/  STL [R1+0x524], R5 ;  /* 0x0005240501007387 */ /* 0x0003e80000100800 */
[----:B0-----:R-:W3:Y:S01]  /*241b0*/  LDL.LU R6, [R1+0xc5c] ;  /* 0x000c5c0001067983 */ /* 0x001ee20000300800 */
[----:B------:R-:W-:Y:S01]  /*241c0*/  FSETP.GT.AND P0, PT, |R92|, 8.50705917302346158658e+37, PT ;  /* 0x7e8000005c00780b */ /* 0x000fe20003f04200 */
[----:B------:R-:W-:Y:S01]  /*241d0*/  @P2 FMUL R88, R88, 0.25 ;  /* 0x3e80000058582820 */ /* 0x000fe20000400000 */
[----:B------:R-:W-:-:S03]  /*241e0*/  FSETP.GEU.AND P2, PT, |R92|, 1.175494350822287508e-38, PT ;  /* 0x008000005c00780b */ /* 0x000fc60003f4e200 */
[----:B------:R-:W-:-:S05]  /*241f0*/  @!P1 FMUL R88, R88, 16777216 ;  /* 0x4b80000058589820 */ /* 0x000fca0000400000 */
[----:B------:R0:W-:Y:S03]  /*24200*/  STL [R1+0x8], R88 ;  /* 0x0000085801007387 */ /* 0x0001e60000100800 */
[----:B------:R-:W-:Y:S01]  /*24210*/  @P0 FMUL R53, R53, 0.25 ;  /* 0x3e80000035350820 */ /* 0x000fe20000400000 */
[----:B------:R-:W2:Y:S01]  /*24220*/  LDL.LU R49, [R1+0x544] ;  /* 0x0005440001317983 */ /* 0x000ea20000300800 */
[----:B----4-:R-:W-:Y:S02]  /*24230*/  @P0 FMUL R54, R54, 0.25 ;  /* 0x3e80000036360820 */ /* 0x010fe40000400000 */
[----:B------:R-:W-:Y:S01]  /*24240*/  @P0 FMUL R57, R57, 0.25 ;  /* 0x3e80000039390820 */ /* 0x000fe20000400000 */
[----:B------:R-:W4:Y:S01]  /*24250*/  LDL.LU R3, [R1+0x548] ;  /* 0x0005480001037983 */ /* 0x000f220000300800 */
[----:B------:R-:W-:Y:S02]  /*24260*/  @P0 FMUL R123, R123, 0.25 ;  /* 0x3e8000007b7b0820 */ /* 0x000fe40000400000 */
[----:B------:R-:W-:Y:S01]  /*24270*/  @P0 FMUL R58, R58, 0.25 ;  /* 0x3e8000003a3a0820 */ /* 0x000fe20000400000 */
[----:B------:R-:W2:Y:S01]  /*24280*/  LDL.LU R65, [R1+0x54c] ;  /* 0x00054c0001417983 */ /* 0x000ea20000300800 */
[----:B------:R-:W-:-:S02]  /*24290*/  @!P2 FMUL R53, R53, 16777216 ;  /* 0x4b8000003535a820 */ /* 0x000fc40000400000 */
[----:B------:R-:W-:Y:S01]  /*242a0*/  @!P2 FMUL R54, R54, 16777216 ;  /* 0x4b8000003636a820 */ /* 0x000fe20000400000 */
[----:B------:R-:W2:Y:S01]  /*242b0*/  LDL.LU R66, [R1+0x550] ;  /* 0x0005500001427983 */ /* 0x000ea20000300800 */
[----:B------:R-:W-:Y:S02]  /*242c0*/  @P0 FMUL R59, R59, 0.25 ;  /* 0x3e8000003b3b0820 */ /* 0x000fe40000400000 */
[----:B------:R-:W-:Y:S01]  /*242d0*/  @!P2 FMUL R57, R57, 16777216 ;  /* 0x4b8000003939a820 */ /* 0x000fe20000400000 */
[----:B------:R-:W2:Y:S01]  /*242e0*/  LDL.LU R4, [R1+0x55c] ;  /* 0x00055c0001047983 */ /* 0x000ea20000300800 */
[----:B------:R-:W-:Y:S02]  /*242f0*/  @!P2 FMUL R123, R123, 16777216 ;  /* 0x4b8000007b7ba820 */ /* 0x000fe40000400000 */
[----:B------:R-:W-:Y:S01]  /*24300*/  @P0 FMUL R61, R61, 0.25 ;  /* 0x3e8000003d3d0820 */ /* 0x000fe20000400000 */
[----:B-1----:R-:W2:Y:S01]  /*24310*/  LDL.LU R5, [R1+0x560] ;  /* 0x0005600001057983 */ /* 0x002ea20000300800 */
[----:B------:R-:W-:-:S03]  /*24320*/  @!P2 FMUL R58, R58, 16777216 ;  /* 0x4b8000003a3aa820 */ /* 0x000fc60000400000 */
[----:B0-----:R-:W2:Y:S01]  /*24330*/  LDL.LU R88, [R1+0x56c] ;  /* 0x00056c0001587983 */ /* 0x001ea20000300800 */
[----:B------:R-:W-:-:S03]  /*24340*/  @!P2 FMUL R59, R59, 16777216 ;  /* 0x4b8000003b3ba820 */ /* 0x000fc60000400000 */
[----:B------:R-:W-:Y:S01]  /*24350*/  STL [R1+0x50c], R53 ;  /* 0x00050c3501007387 */ /* 0x000fe20000100800 */
[----:B------:R-:W-:-:S03]  /*24360*/  @!P2 FMUL R61, R61, 16777216 ;  /* 0x4b8000003d3da820 */ /* 0x000fc60000400000 */
[----:B------:R-:W-:Y:S04]  /*24370*/  STL [R1+0x510], R54 ;  /* 0x0005103601007387 */ /* 0x000fe80000100800 */
[----:B------:R-:W-:Y:S04]  /*24380*/  STL [R1+0x51c], R57 ;  /* 0x00051c3901007387 */ /* 0x000fe80000100800 */
[----:B------:R0:W-:Y:S04]  /*24390*/  STL [R1+0x52c], R123 ;  /* 0x00052c7b01007387 */ /* 0x0001e80000100800 */
[----:B------:R-:W-:Y:S01]  /*243a0*/  STL [R1+0x520], R58 ;  /* 0x0005203a01007387 */ /* 0x000fe20000100800 */
[----:B------:R-:W-:-:S03]  /*243b0*/  @P0 FMUL R92, R92, 0.25 ;  /* 0x3e8000005c5c0820 */ /* 0x000fc60000400000 */
[----:B0-----:R-:W4:Y:S04]  /*243c0*/  LDL R123, [R1+0xec] ;  /* 0x0000ec00017b7983 */ /* 0x001f280000100800 */
[----:B------:R-:W-:Y:S01]  /*243d0*/  STL [R1+0x528], R59 ;  /* 0x0005283b01007387 */ /* 0x000fe20000100800 */
[----:B------:R-:W-:Y:S02]  /*243e0*/  @!P2 FMUL R92, R92, 16777216 ;  /* 0x4b8000005c5ca820 */ /* 0x000fe40000400000 */
[----:B---3--:R-:W-:-:S04]  /*243f0*/  @P0 FMUL R6, R6, 0.25 ;  /* 0x3e80000006060820 */ /* 0x008fc80000400000 */
[----:B------:R-:W-:-:S05]  /*24400*/  @!P2 FMUL R6, R6, 16777216 ;  /* 0x4b8000000606a820 */ /* 0x000fca0000400000 */
[----:B------:R0:W-:Y:S04]  /*24410*/  STL [R1+0x538], R6 ;  /* 0x0005380601007387 */ /* 0x0001e80000100800 */
[----:B------:R-:W-:Y:S04]  /*24420*/  STL [R1+0x534], R61 ;  /* 0x0005343d01007387 */ /* 0x000fe80000100800 */
[----:B0-----:R-:W3:Y:S04]  /*24430*/  LDL.LU R6, [R1+0xc58] ;  /* 0x000c580001067983 */ /* 0x001ee80000300800 */
[----:B------:R0:W-:Y:S04]  /*24440*/  STL [R1+0xe4], R92 ;  /* 0x0000e45c01007387 */ /* 0x0001e80000100800 */
[----:B0-----:R-:W3:Y:S04]  /*24450*/  LDL.LU R92, [R1+0x554] ;  /* 0x00055400015c7983 */ /* 0x001ee80000300800 */
[----:B------:R-:W3:Y:S04]  /*24460*/  LDL.LU R50, [R1+0x558] ;  /* 0x0005580001327983 */ /* 0x000ee80000300800 */
[----:B------:R-:W3:Y:S04]  /*24470*/  LDL.LU R53, [R1+0x564] ;  /* 0x0005640001357983 */ /* 0x000ee80000300800 */
[----:B------:R-:W3:Y:S04]  /*24480*/  LDL.LU R61, [R1+0x568] ;  /* 0x00056800013d7983 */ /* 0x000ee80000300800 */
[----:B------:R-:W3:Y:S04]  /*24490*/  LDL.LU R54, [R1+0x570] ;  /* 0x0005700001367983 */ /* 0x000ee80000300800 */
[----:B------:R-:W3:Y:S04]  /*244a0*/  LDL.LU R57, [R1+0x574] ;  /* 0x0005740001397983 */ /* 0x000ee80000300800 */
[----:B------:R-:W3:Y:S01]  /*244b0*/  LDL.LU R58, [R1+0x57c] ;  /* 0x00057c00013a7983 */ /* 0x000ee20000300800 */
[----:B------:R-:W-:-:S02]  /*244c0*/  FSETP.GT.AND P1, PT, |R91|, 8.50705917302346158658e+37, PT ;  /* 0x7e8000005b00780b */ /* 0x000fc40003f24200 */
[----:B------:R-:W-:Y:S01]  /*244d0*/  FSETP.GEU.AND P0, PT, |R91|, 1.175494350822287508e-38, PT ;  /* 0x008000005b00780b */ /* 0x000fe20003f0e200 */
[----:B------:R-:W3:Y:S01]  /*244e0*/  LDL R59, [R1+0xe8] ;  /* 0x0000e800013b7983 */ /* 0x000ee20000100800 */
[----:B--2---:R-:W-:-:S09]  /*244f0*/  FSETP.GT.AND P2, PT, |R124|, 8.50705917302346158658e+37, PT ;  /* 0x7e8000007c00780b */ /* 0x004fd20003f44200 */
[----:B------:R-:W-:Y:S02]  /*24500*/  @P1 FMUL R49, R49, 0.25 ;  /* 0x3e80000031311820 */ /* 0x000fe40000400000 */
[----:B----4-:R-:W-:Y:S02]  /*24510*/  @P1 FMUL R3, R3, 0.25 ;  /* 0x3e80000003031820 */ /* 0x010fe40000400000 */
[----:B------:R-:W-:Y:S02]  /*24520*/  @P1 FMUL R65, R65, 0.25 ;  /* 0x3e80000041411820 */ /* 0x000fe40000400000 */
[----:B------:R-:W-:Y:S02]  /*24530*/  @P1 FMUL R66, R66, 0.25 ;  /* 0x3e80000042421820 */ /* 0x000fe40000400000 */
[----:B------:R-:W-:Y:S02]  /*24540*/  @!P0 FMUL R49, R49, 16777216 ;  /* 0x4b80000031318820 */ /* 0x000fe40000400000 */
[----:B------:R-:W-:-:S02]  /*24550*/  @P1 FMUL R4, R4, 0.25 ;  /* 0x3e80000004041820 */ /* 0x000fc40000400000 */
[----:B------:R-:W-:Y:S02]  /*24560*/  @P1 FMUL R5, R5, 0.25 ;  /* 0x3e80000005051820 */ /* 0x000fe40000400000 */
[----:B------:R-:W-:Y:S02]  /*24570*/  @!P0 FMUL R3, R3, 16777216 ;  /* 0x4b80000003038820 */ /* 0x000fe40000400000 */
[----:B------:R-:W-:Y:S01]  /*24580*/  @!P0 FMUL R65, R65, 16777216 ;  /* 0x4b80000041418820 */ /* 0x000fe20000400000 */
[----:B------:R0:W-:Y:S01]  /*24590*/  STL [R1+0x544], R49 ;  /* 0x0005443101007387 */ /* 0x0001e20000100800 */
[----:B------:R-:W-:Y:S02]  /*245a0*/  @P1 FMUL R88, R88, 0.25 ;  /* 0x3e80000058581820 */ /* 0x000fe40000400000 */
[----:B------:R-:W-:Y:S02]  /*245b0*/  @P1 FMUL R91, R91, 0.25 ;  /* 0x3e8000005b5b1820 */ /* 0x000fe40000400000 */
[----:B------:R-:W-:-:S02]  /*245c0*/  @!P0 FMUL R66, R66, 16777216 ;  /* 0x4b80000042428820 */ /* 0x000fc40000400000 */
[----:B------:R-:W-:Y:S02]  /*245d0*/  @!P0 FMUL R4, R4, 16777216 ;  /* 0x4b80000004048820 */ /* 0x000fe40000400000 */
[----:B------:R-:W-:Y:S01]  /*245e0*/  @!P0 FMUL R5, R5, 16777216 ;  /* 0x4b80000005058820 */ /* 0x000fe20000400000 */
[----:B0-----:R-:W2:Y:S01]  /*245f0*/  LDL.LU R49, [R1+0xc54] ;  /* 0x000c540001317983 */ /* 0x001ea20000300800 */
[----:B------:R-:W-:-:S03]  /*24600*/  @!P0 FMUL R88, R88, 16777216 ;  /* 0x4b80000058588820 */ /* 0x000fc60000400000 */
[----:B------:R-:W-:Y:S01]  /*24610*/  STL [R1+0x548], R3 ;  /* 0x0005480301007387 */ /* 0x000fe20000100800 */
[----:B------:R-:W-:-:S03]  /*24620*/  @!P0 FMUL R91, R91, 16777216 ;  /* 0x4b8000005b5b8820 */ /* 0x000fc60000400000 */
[----:B------:R-:W-:Y:S04]  /*24630*/  STL [R1+0x54c], R65 ;  /* 0x00054c4101007387 */ /* 0x000fe80000100800 */
[----:B------:R-:W-:Y:S04]  /*24640*/  STL [R1+0x550], R66 ;  /* 0x0005504201007387 */ /* 0x000fe80000100800 */
[----:B------:R-:W-:Y:S04]  /*24650*/  STL [R1+0x55c], R4 ;  /* 0x00055c0401007387 */ /* 0x000fe80000100800 */
[----:B------:R-:W-:Y:S01]  /*24660*/  STL [R1+0x560], R5 ;  /* 0x0005600501007387 */ /* 0x000fe20000100800 */
[----:B---3--:R-:W-:Y:S01]  /*24670*/  @P1 FMUL R6, R6, 0.25 ;  /* 0x3e80000006061820 */ /* 0x008fe20000400000 */
[----:B------:R-:W-:-:S03]  /*24680*/  FSETP.GEU.AND P1, PT, |R124|, 1.175494350822287508e-38, PT ;  /* 0x008000007c00780b */ /* 0x000fc60003f2e200 */
[----:B------:R-:W-:-:S05]  /*24690*/  @!P0 FMUL R6, R6, 16777216 ;  /* 0x4b80000006068820 */ /* 0x000fca0000400000 */
[----:B------:R0:W-:Y:S04]  /*246a0*/  STL [R1+0x578], R6 ;  /* 0x0005780601007387 */ /* 0x0001e80000100800 */
[----:B------:R1:W-:Y:S01]  /*246b0*/  STL [R1+0x56c], R88 ;  /* 0x00056c5801007387 */ /* 0x0003e20000100800 */
[----:B------:R-:W-:-:S03]  /*246c0*/  @P2 FMUL R92, R92, 0.25 ;  /* 0x3e8000005c5c2820 */ /* 0x000fc60000400000 */
[----:B0-----:R-:W3:Y:S01]  /*246d0*/  LDL.LU R6, [R1+0xc50] ;  /* 0x000c500001067983 */ /* 0x001ee20000300800 */
[----:B------:R-:W-:-:S03]  /*246e0*/  @P2 FMUL R50, R50, 0.25 ;  /* 0x3e80000032322820 */ /* 0x000fc60000400000 */
[----:B------:R0:W-:Y:S01]  /*246f0*/  STL [R1+0xe0], R91 ;  /* 0x0000e05b01007387 */ /* 0x0001e20000100800 */
[----:B------:R-:W-:-:S03]  /*24700*/  @P2 FMUL R53, R53, 0.25 ;  /* 0x3e80000035352820 */ /* 0x000fc60000400000 */
[----:B------:R-:W4:Y:S01]  /*24710*/  LDL R3, [R1+0x5bc] ;  /* 0x0005bc0001037983 */ /* 0x000f220000100800 */
[----:B------:R-:W-:-:S03]  /*24720*/  @!P1 FMUL R92, R92, 16777216 ;  /* 0x4b8000005c5c9820 */ /* 0x000fc60000400000 */
[----:B------:R-:W2:Y:S01]  /*24730*/  LDL.LU R65, [R1+0x584] ;  /* 0x0005840001417983 */ /* 0x000ea20000300800 */
[----:B------:R-:W-:-:S03]  /*24740*/  @P2 FMUL R61, R61, 0.25 ;  /* 0x3e8000003d3d2820 */ /* 0x000fc60000400000 */
[----:B------:R-:W2:Y:S01]  /*24750*/  LDL.LU R66, [R1+0x588] ;  /* 0x0005880001427983 */ /* 0x000ea20000300800 */
[----:B------:R-:W-:-:S03]  /*24760*/  @!P1 FMUL R50, R50, 16777216 ;  /* 0x4b80000032329820 */ /* 0x000fc60000400000 */
[----:B------:R-:W2:Y:S01]  /*24770*/  LDL.LU R5, [R1+0x590] ;  /* 0x0005900001057983 */ /* 0x000ea20000300800 */
[----:B------:R-:W-:-:S03]  /*24780*/  @P2 FMUL R54, R54, 0.25 ;  /* 0x3e80000036362820 */ /* 0x000fc60000400000 */
[----:B------:R-:W2:Y:S01]  /*24790*/  LDL.LU R4, [R1+0x598] ;  /* 0x0005980001047983 */ /* 0x000ea20000300800 */
[----:B------:R-:W-:-:S03]  /*247a0*/  @!P1 FMUL R53, R53, 16777216 ;  /* 0x4b80000035359820 */ /* 0x000fc60000400000 */
[----:B-1----:R-:W2:Y:S01]  /*247b0*/  LDL.LU R88, [R1+0x59c] ;  /* 0x00059c0001587983 */ /* 0x002ea20000300800 */
[----:B------:R-:W-:-:S03]  /*247c0*/  @P2 FMUL R57, R57, 0.25 ;  /* 0x3e80000039392820 */ /* 0x000fc60000400000 */
[----:B0-----:R-:W2:Y:S01]  /*247d0*/  LDL.LU R91, [R1+0x5ac] ;  /* 0x0005ac00015b7983 */ /* 0x001ea20000300800 */
[----:B------:R-:W-:-:S03]  /*247e0*/  @!P1 FMUL R61, R61, 16777216 ;  /* 0x4b8000003d3d9820 */ /* 0x000fc60000400000 */
[----:B------:R0:W-:Y:S01]  /*247f0*/  STL [R1+0x554], R92 ;  /* 0x0005545c01007387 */ /* 0x0001e20000100800 */
[----:B------:R-:W-:Y:S02]  /*24800*/  @P2 FMUL R58, R58, 0.25 ;  /* 0x3e8000003a3a2820 */ /* 0x000fe40000400000 */
[----:B------:R-:W-:Y:S02]  /*24810*/  @!P1 FMUL R54, R54, 16777216 ;  /* 0x4b80000036369820 */ /* 0x000fe40000400000 */
[----:B------:R-:W-:Y:S01]  /*24820*/  @P2 FMUL R124, R124, 0.25 ;  /* 0x3e8000007c7c2820 */ /* 0x000fe20000400000 */
[----:B0-----:R-:W2:Y:S01]  /*24830*/  LDL.LU R92, [R1+0x5b0] ;  /* 0x0005b000015c7983 */ /* 0x001ea20000300800 */
[----:B------:R-:W-:-:S03]  /*24840*/  @!P1 FMUL R57, R57, 16777216 ;  /* 0x4b80000039399820 */ /* 0x000fc60000400000 */
[----:B------:R0:W-:Y:S01]  /*24850*/  STL [R1+0x558], R50 ;  /* 0x0005583201007387 */ /* 0x0001e20000100800 */
[----:B------:R-:W-:Y:S02]  /*24860*/  @!P1 FMUL R58, R58, 16777216 ;  /* 0x4b8000003a3a9820 */ /* 0x000fe40000400000 */
[----:B------:R-:W-:Y:S01]  /*24870*/  @!P1 FMUL R124, R124, 16777216 ;  /* 0x4b8000007c7c9820 */ /* 0x000fe20000400000 */
[----:B0-----:R-:W2:Y:S04]  /*24880*/  LDL.LU R50, [R1+0xc4c] ;  /* 0x000c4c0001327983 */ /* 0x001ea80000300800 */
[----:B------:R0:W-:Y:S04]  /*24890*/  STL [R1+0x564], R53 ;  /* 0x0005643501007387 */ /* 0x0001e80000100800 */
        /* <DEDUP_REMOVED lines=10> */
[----:B0-----:R-:W2:Y:S01]  /*24940*/  LDL.LU R124, [R1+0xc38] ;  /* 0x000c3800017c7983 */ /* 0x001ea20000300800 */
[----:B------:R-:W-:Y:S01]  /*24950*/  FSETP.GT.AND P0, PT, |R123|, 8.50705917302346158658e+37, PT ;  /* 0x7e8000007b00780b */ /* 0x000fe20003f04200 */
[----:B---3--:R-:W-:-:S04]  /*24960*/  @P2 FMUL R6, R6, 0.25 ;  /* 0x3e80000006062820 */ /* 0x008fc80000400000 */
[----:B------:R-:W-:-:S05]  /*24970*/  @!P1 FMUL R6, R6, 16777216 ;  /* 0x4b80000006069820 */ /* 0x000fca0000400000 */
[----:B------:R0:W-:Y:S04]  /*24980*/  STL [R1+0xb80], R6 ;  /* 0x000b800601007387 */ /* 0x0001e80000100800 */
[----:B0-----:R-:W3:Y:S01]  /*24990*/  LDL.LU R6, [R1+0x5a4] ;  /* 0x0005a40001067983 */ /* 0x001ee20000300800 */
[----:B--2---:R-:W-:-:S05]  /*249a0*/  @P0 FMUL R124, R124, 0.25 ;  /* 0x3e8000007c7c0820 */ /* 0x004fca0000400000 */
[----:B------:R0:W-:Y:S04]  /*249b0*/  STL [R1+0x58c], R124 ;  /* 0x00058c7c01007387 */ /* 0x0001e80000100800 */
[----:B0-----:R-:W2:Y:S02]  /*249c0*/  LDL.LU R124, [R1+0xc34] ;  /* 0x000c3400017c7983 */ /* 0x001ea40000300800 */
        /* <DEDUP_REMOVED lines=14> */
[----:B0-----:R-:W2:Y:S01]  /*24ab0*/  LDL.LU R124, [R1+0xc20] ;  /* 0x000c2000017c7983 */ /* 0x001ea20000300800 */
[C---:B------:R-:W-:Y:S01]  /*24ac0*/  FSETP.GEU.AND P1, PT, |R123|.reuse, 1.175494350822287508e-38, PT ;  /* 0x008000007b00780b */ /* 0x040fe20003f2e200 */
[----:B------:R-:W-:Y:S02]  /*24ad0*/  @P0 FMUL R123, R123, 0.25 ;  /* 0x3e8000007b7b0820 */ /* 0x000fe40000400000 */
[----:B----4-:R-:W-:-:S03]  /*24ae0*/  @P0 FMUL R3, R3, 0.25 ;  /* 0x3e80000003030820 */ /* 0x010fc60000400000 */
[----:B------:R0:W-:Y:S04]  /*24af0*/  @P0 STL [R1+0xec], R123 ;  /* 0x0000ec7b01000387 */ /* 0x0001e80000100800 */
[----:B------:R1:W-:Y:S04]  /*24b00*/  @P0 STL [R1+0x5bc], R3 ;  /* 0x0005bc0301000387 */ /* 0x0003e80000100800 */
[----:B0-----:R-:W4:Y:S01]  /*24b10*/  LDL.LU R123, [R1+0x53c] ;  /* 0x00053c00017b7983 */ /* 0x001f220000300800 */
[----:B------:R-:W-:-:S03]  /*24b20*/  FSETP.GT.AND P2, PT, |R59|, 8.50705917302346158658e+37, PT ;  /* 0x7e8000003b00780b */ /* 0x000fc60003f44200 */
[----:B-1----:R-:W0:Y:S10]  /*24b30*/  S2R R3, SR_TID.X ;  /* 0x0000000000037919 */ /* 0x002e340000002100 */
[----:B------:R-:W-:-:S02]  /*24b40*/  @P2 FMUL R65, R65, 0.25 ;  /* 0x3e80000041412820 */ /* 0x000fc40000400000 */
[----:B------:R-:W-:Y:S02]  /*24b50*/  @P2 FMUL R66, R66, 0.25 ;  /* 0x3e80000042422820 */ /* 0x000fe40000400000 */
[----:B------:R-:W-:Y:S02]  /*24b60*/  @P2 FMUL R5, R5, 0.25 ;  /* 0x3e80000005052820 */ /* 0x000fe40000400000 */
[----:B------:R-:W-:Y:S02]  /*24b70*/  @P2 FMUL R4, R4, 0.25 ;  /* 0x3e80000004042820 */ /* 0x000fe40000400000 */
[----:B------:R-:W-:Y:S02]  /*24b80*/  @P2 FMUL R88, R88, 0.25 ;  /* 0x3e80000058582820 */ /* 0x000fe40000400000 */
[----:B---3--:R-:W-:Y:S02]  /*24b90*/  @P2 FMUL R6, R6, 0.25 ;  /* 0x3e80000006062820 */ /* 0x008fe40000400000 */
[----:B------:R-:W-:-:S02]  /*24ba0*/  @P2 FMUL R91, R91, 0.25 ;  /* 0x3e8000005b5b2820 */ /* 0x000fc40000400000 */
[----:B------:R-:W-:Y:S01]  /*24bb0*/  @P2 FMUL R92, R92, 0.25 ;  /* 0x3e8000005c5c2820 */ /* 0x000fe20000400000 */
[----:B0-----:R-:W-:Y:S01]  /*24bc0*/  LOP3.LUT R3, R3, 0x3, RZ, 0xc0, !PT ;  /* 0x0000000303037812 */ /* 0x001fe200078ec0ff */
[----:B--2---:R-:W-:-:S05]  /*24bd0*/  @P0 FMUL R124, R124, 0.25 ;  /* 0x3e8000007c7c0820 */ /* 0x004fca0000400000 */
[----:B------:R0:W-:Y:S04]  /*24be0*/  STL [R1+0x5c0], R124 ;  /* 0x0005c07c01007387 */ /* 0x0001e80000100800 */
[----:B0-----:R-:W0:Y:S01]  /*24bf0*/  S2R R124, SR_TID.X ;  /* 0x00000000007c7919 */ /* 0x001e220000002100 */
[C---:B------:R-:W-:Y:S01]  /*24c00*/  FSETP.GEU.AND P0, PT, |R59|.reuse, 1.175494350822287508e-38, PT ;  /* 0x008000003b00780b */ /* 0x040fe20003f0e200 */
[----:B------:R-:W-:-:S05]  /*24c10*/  @P2 FMUL R59, R59, 0.25 ;  /* 0x3e8000003b3b2820 */ /* 0x000fca0000400000 */
[----:B------:R1:W-:Y:S01]  /*24c20*/  @P2 STL [R1+0xe8], R59 ;  /* 0x0000e83b01002387 */ /* 0x0003e20000100800 */
[----:B------:R-:W-:-:S03]  /*24c30*/  FSETP.NEU.AND P2, PT, R61, RZ, PT ;  /* 0x000000ff3d00720b */ /* 0x000fc60003f4d000 */
[----:B-1----:R-:W2:Y:S01]  /*24c40*/  LDL.LU R59, [R1+0xc1c] ;  /* 0x000c1c00013b7983 */ /* 0x002ea20000300800 */
[----:B0-----:R-:W-:-:S04]  /*24c50*/  LOP3.LUT R61, R124, 0x1f0, RZ, 0xc0, !PT ;  /* 0x000001f07c3d7812 */ /* 0x001fc800078ec0ff */
[----:B------:R-:W-:Y:S02]  /*24c60*/  LEA R3, R3, R61, 0x2 ;  /* 0x0000003d03037211 */ /* 0x000fe400078e10ff */
[----:B------:R-:W3:Y:S01]  /*24c70*/  LDL.LU R61, [R1+0xc18] ;  /* 0x000c1800013d7983 */ /* 0x000ee20000300800 */
[----:B------:R-:W-:-:S05]  /*24c80*/  LOP3.LUT R124, R124, 0xc, RZ, 0xc0, !PT ;  /* 0x0000000c7c7c7812 */ /* 0x000fca00078ec0ff */
[----:B------:R-:W-:Y:S02]  /*24c90*/  IMAD R124, R124, 0x2000, R124 ;  /* 0x000020007c7c7824 */ /* 0x000fe400078e027c */
[----:B------:R-:W-:Y:S02]  /*24ca0*/  IMAD.SHL.U32 R3, R3, 0x8, RZ ;  /* 0x0000000803037824 */ /* 0x000fe400078e00ff */
[----:B------:R-:W-:Y:S02]  /*24cb0*/  @!P0 FMUL R65, R65, 16777216 ;  /* 0x4b80000041418820 */ /* 0x000fe40000400000 */
[----:B------:R-:W-:Y:S02]  /*24cc0*/  @!P0 FMUL R66, R66, 16777216 ;  /* 0x4b80000042428820 */ /* 0x000fe40000400000 */
[----:B------:R-:W-:Y:S02]  /*24cd0*/  @!P0 FMUL R5, R5, 16777216 ;  /* 0x4b80000005058820 */ /* 0x000fe40000400000 */
[----:B------:R-:W-:-:S02]  /*24ce0*/  @!P0 FMUL R4, R4, 16777216 ;  /* 0x4b80000004048820 */ /* 0x000fc40000400000 */
[----:B------:R-:W-:Y:S02]  /*24cf0*/  @!P0 FMUL R88, R88, 16777216 ;  /* 0x4b80000058588820 */ /* 0x000fe40000400000 */
[----:B------:R-:W-:Y:S02]  /*24d00*/  @!P0 FMUL R6, R6, 16777216 ;  /* 0x4b80000006068820 */ /* 0x000fe40000400000 */
[----:B------:R-:W-:Y:S02]  /*24d10*/  @!P0 FMUL R91, R91, 16777216 ;  /* 0x4b8000005b5b8820 */ /* 0x000fe40000400000 */
[----:B------:R-:W-:Y:S01]  /*24d20*/  @!P0 FMUL R92, R92, 16777216 ;  /* 0x4b8000005c5c8820 */ /* 0x000fe20000400000 */
[----:B---3--:R0:W1:Y:S02]  /*24d30*/  MUFU.RCP R124, R61 ;  /* 0x0000003d007c7308 */ /* 0x0080640000001000 */
[----:B0-----:R-:W0:Y:S02]  /*24d40*/  S2R R61, SR_TID.X ;  /* 0x00000000003d7919 */ /* 0x001e240000002100 */
[----:B0-----:R-:W-:-:S04]  /*24d50*/  LOP3.LUT R61, R61, 0xc, RZ, 0xc0, !PT ;  /* 0x0000000c3d3d7812 */ /* 0x001fc800078ec0ff */
[----:B------:R-:W-:-:S05]  /*24d60*/  LEA R61, R61, R61, 0xd ;  /* 0x0000003d3d3d7211 */ /* 0x000fca00078e68ff */
[----:B------:R-:W-:Y:S02]  /*24d70*/  IMAD.U32 R61, R61, 0x2, R3 ;  /* 0x000000023d3d7824 */ /* 0x000fe400078e0003 */
[----:B------:R-:W3:Y:S04]  /*24d80*/  LDL.LU R3, [R1+0xc14] ;  /* 0x000c140001037983 */ /* 0x000ee80000300800 */
[----:B------:R0:W-:Y:S02]  /*24d90*/  STL [R1+0xa78], R61 ;  /* 0x000a783d01007387 */ /* 0x0001e40000100800 */
[----:B0-----:R-:W-:Y:S02]  /*24da0*/  IMAD.MOV.U32 R61, RZ, RZ, R62 ;  /* 0x000000ffff3d7224 */ /* 0x001fe400078e003e */
[----:B------:R-:W2:Y:S04]  /*24db0*/  LDL.LU R62, [R1+0xc10] ;  /* 0x000c1000013e7983 */ /* 0x000ea80000300800 */
        /* <DEDUP_REMOVED lines=13> */
[----:B0-----:R-:W1:Y:S04]  /*24e90*/  LDL.LU R91, [R1+0xbf8] ;  /* 0x000bf800015b7983 */ /* 0x001e680000300800 */
[----:B------:R0:W-:Y:S04]  /*24ea0*/  STL [R1+0x5b0], R92 ;  /* 0x0005b05c01007387 */ /* 0x0001e80000100800 */
[----:B0-----:R-:W3:Y:S01]  /*24eb0*/  LDL.LU R92, [R1+0xbf4] ;  /* 0x000bf400015c7983 */ /* 0x001ee20000300800 */
[----:B--2---:R-:W-:Y:S01]  /*24ec0*/  @!P0 FMUL R6, R6, 16777216 ;  /* 0x4b80000006068820 */ /* 0x004fe20000400000 */
[----:B----4-:R-:W-:Y:S01]  /*24ed0*/  FSETP.NEU.AND P0, PT, R123, RZ, PT ;  /* 0x000000ff7b00720b */ /* 0x010fe20003f0d000 */
[----:B-1----:R-:W-:-:S02]  /*24ee0*/  FMUL R91, R124, R91 ;  /* 0x0000005b7c5b7220 */ /* 0x002fc40000400000 */
[----:B---3--:R-:W-:Y:S01]  /*24ef0*/  FMUL R123, R124, R92 ;  /* 0x0000005c7c7b7220 */ /* 0x008fe20000400000 */
[----:B------:R-:W-:Y:S02]  /*24f00*/  MOV R92, R87 ;  /* 0x00000057005c7202 */ /* 0x000fe40000000f00 */
[----:B------:R-:W2:Y:S04]  /*24f10*/  LDL.LU R87, [R1+0xbf0] ;  /* 0x000bf00001577983 */ /* 0x000ea80000300800 */
[----:B------:R0:W-:Y:S02]  /*24f20*/  STL [R1+0xa7c], R123 ;  /* 0x000a7c7b01007387 */ /* 0x0001e40000100800 */
[----:B0-----:R-:W-:Y:S02]  /*24f30*/  IMAD.MOV.U32 R123, RZ, RZ, R80 ;  /* 0x000000ffff7b7224 */ /* 0x001fe400078e0050 */
[----:B------:R-:W3:Y:S04]  /*24f40*/  LDL.LU R80, [R1+0xbec] ;  /* 0x000bec0001507983 */ /* 0x000ee80000300800 */
[----:B------:R0:W-:Y:S02]  /*24f50*/  STL [R1+0x3d8], R91 ;  /* 0x0003d85b01007387 */ /* 0x0001e40000100800 */
[----:B0-----:R-:W-:-:S02]  /*24f60*/  IMAD.MOV.U32 R91, RZ, RZ, R122 ;  /* 0x000000ffff5b7224 */ /* 0x001fc400078e007a */
[C---:B------:R-:W-:Y:S01]  /*24f70*/  FMUL R122, R124.reuse, R88 ;  /* 0x000000587c7a7220 */ /* 0x040fe20000400000 */
[----:B------:R-:W-:Y:S02]  /*24f80*/  MOV R88, R84 ;  /* 0x0000005400587202 */ /* 0x000fe40000000f00 */
[----:B------:R-:W4:Y:S04]  /*24f90*/  LDL.LU R84, [R1+0xbe8] ;  /* 0x000be80001547983 */ /* 0x000f280000300800 */
[----:B------:R0:W-:Y:S02]  /*24fa0*/  STL [R1+0xa80], R122 ;  /* 0x000a807a01007387 */ /* 0x0001e40000100800 */
[----:B0-----:R-:W-:Y:S02]  /*24fb0*/  IMAD.MOV.U32 R122, RZ, RZ, R61 ;  /* 0x000000ffff7a7224 */ /* 0x001fe400078e003d */
[----:B--2---:R-:W-:-:S05]  /*24fc0*/  FMUL R61, R124, R87 ;  /* 0x000000577c3d7220 */ /* 0x004fca0000400000 */
[----:B------:R0:W-:Y:S02]  /*24fd0*/  STL [R1+0xa84], R61 ;  /* 0x000a843d01007387 */ /* 0x0001e40000100800 */
[----:B0-----:R-:W-:Y:S02]  /*24fe0*/  IMAD.MOV.U32 R61, RZ, RZ, R83 ;  /* 0x000000ffff3d7224 */ /* 0x001fe400078e0053 */
[----:B------:R-:W2:Y:S01]  /*24ff0*/  LDL.LU R83, [R1+0xbe4] ;  /* 0x000be40001537983 */ /* 0x000ea20000300800 */
[----:B------:R-:W-:Y:S01]  /*25000*/  MOV R87, R122 ;  /* 0x0000007a00577202 */ /* 0x000fe20000000f00 */
[----:B------:R-:W-:Y:S02]  /*25010*/  IMAD.MOV.U32 R122, RZ, RZ, R121 ;  /* 0x000000ffff7a7224 */ /* 0x000fe400078e0079 */
[----:B----4-:R-:W-:Y:S02]  /*25020*/  FMUL R121, R124, R84 ;  /* 0x000000547c797220 */ /* 0x010fe40000400000 */
[----:B------:R-:W-:-:S02]  /*25030*/  IMAD.MOV.U32 R84, RZ, RZ, R79 ;  /* 0x000000ffff547224 */ /* 0x000fc400078e004f */
[----:B------:R-:W4:Y:S04]  /*25040*/  LDL.LU R79, [R1+0xbe0] ;  /* 0x000be000014f7983 */ /* 0x000f280000300800 */
[----:B------:R0:W-:Y:S02]  /*25050*/  STL [R1+0xa88], R121 ;  /* 0x000a887901007387 */ /* 0x0001e40000100800 */
[----:B0-----:R-:W-:Y:S01]  /*25060*/  MOV R121, R125 ;  /* 0x0000007d00797202 */ /* 0x001fe20000000f00 */
[----:B--2---:R-:W-:Y:S02]  /*25070*/  FMUL R125, R124, R83 ;  /* 0x000000537c7d7220 */ /* 0x004fe40000400000 */
[----:B------:R-:W-:Y:S02]  /*25080*/  IMAD.MOV.U32 R83, RZ, RZ, R69 ;  /* 0x000000ffff537224 */ /* 0x000fe400078e0045 */
[----:B------:R-:W2:Y:S04]  /*25090*/  LDL.LU R69, [R1+0xbdc] ;  /* 0x000bdc0001457983 */ /* 0x000ea80000300800 */
[----:B------:R0:W-:Y:S02]  /*250a0*/  STL [R1+0xa8c], R125 ;  /* 0x000a8c7d01007387 */ /* 0x0001e40000100800 */
[----:B0-----:R-:W-:-:S02]  /*250b0*/  IMAD.MOV.U32 R125, RZ, RZ, R120 ;  /* 0x000000ffff7d7224 */ /* 0x001fc400078e0078 */
[C---:B---3--:R-:W-:Y:S01]  /*250c0*/  FMUL R120, R124.reuse, R80 ;  /* 0x000000507c787220 */ /* 0x048fe20000400000 */
[----:B------:R-:W-:Y:S02]  /*250d0*/  MOV R80, R86 ;  /* 0x0000005600507202 */ /* 0x000fe40000000f00 */
[----:B------:R-:W3:Y:S01]  /*250e0*/  LDL.LU R86, [R1+0xbd8] ;  /* 0x000bd80001567983 */ /* 0x000ee20000300800 */
[----:B----4-:R-:W-:-:S03]  /*250f0*/  FMUL R124, R124, R79 ;  /* 0x0000004f7c7c7220 */ /* 0x010fc60000400000 */
[----:B------:R0:W-:Y:S01]  /*25100*/  STL [R1+0xa90], R120 ;  /* 0x000a907801007387 */ /* 0x0001e20000100800 */
[----:B------:R-:W-:Y:S02]  /*25110*/  IMAD.MOV.U32 R79, RZ, RZ, R89 ;  /* 0x000000ffff4f7224 */ /* 0x000fe400078e0059 */
[----:B0-----:R-:W-:Y:S02]  /*25120*/  IMAD.MOV.U32 R120, RZ, RZ, R90 ;  /* 0x000000ffff787224 */ /* 0x001fe400078e005a */
[----:B------:R-:W4:Y:S04]  /*25130*/  LDL.LU R90, [R1+0xbd4] ;  /* 0x000bd400015a7983 */ /* 0x000f280000300800 */
[----:B------:R-:W2:Y:S01]  /*25140*/  LDL.LU R89, [R1+0xbd0] ;  /* 0x000bd00001597983 */ /* 0x000ea20000300800 */
[----:B------:R-:W4:Y:S03]  /*25150*/  MUFU.RCP R5, R5 ;  /* 0x0000000500057308 */ /* 0x000f260000001000 */
[----:B------:R0:W-:Y:S02]  /*25160*/  STL [R1+0xa94], R124 ;  /* 0x000a947c01007387 */ /* 0x0001e40000100800 */
[----:B0-----:R-:W-:-:S02]  /*25170*/  MOV R124, R85 ;  /* 0x00000055007c7202 */ /* 0x001fc40000000f00 */
[----:B------:R-:W3:Y:S01]  /*25180*/  LDL.LU R85, [R1+0xbcc] ;  /* 0x000bcc0001557983 */ /* 0x000ee20000300800 */
[C---:B----4-:R-:W-:Y:S02]  /*25190*/  FMUL R90, R5.reuse, R90 ;  /* 0x0000005a055a7220 */ /* 0x050fe40000400000 */
[----:B--2---:R-:W-:-:S03]  /*251a0*/  FMUL R89, R5, R89 ;  /* 0x0000005905597220 */ /* 0x004fc60000400000 */
[----:B------:R0:W-:Y:S02]  /*251b0*/  STL [R1+0x364], R90 ;  /* 0x0003645a01007387 */ /* 0x0001e40000100800 */
[----:B0-----:R-:W-:Y:S02]  /*251c0*/  IMAD.MOV.U32 R90, RZ, RZ, R82 ;  /* 0x000000ffff5a7224 */ /* 0x001fe400078e0052 */
[----:B------:R-:W2:Y:S04]  /*251d0*/  LDL.LU R82, [R1+0xbc8] ;  /* 0x000bc80001527983 */ /* 0x000ea80000300800 */
[----:B------:R0:W-:Y:S02]  /*251e0*/  STL [R1+0x35c], R89 ;  /* 0x00035c5901007387 */ /* 0x0001e40000100800 */
[----:B0-----:R-:W-:-:S02]  /*251f0*/  IMAD.MOV.U32 R89, RZ, RZ, R81 ;  /* 0x000000ffff597224 */ /* 0x001fc400078e0051 */
[----:B------:R-:W4:Y:S01]  /*25200*/  LDL.LU R81, [R1+0xbc4] ;  /* 0x000bc40001517983 */ /* 0x000f220000300800 */
[C---:B---3--:R-:W-:Y:S02]  /*25210*/  FMUL R86, R5.reuse, R86 ;  /* 0x0000005605567220 */ /* 0x048fe40000400000 */
[----:B------:R-:W-:-:S03]  /*25220*/  FMUL R85, R5, R85 ;  /* 0x0000005505557220 */ /* 0x000fc60000400000 */
[----:B------:R0:W-:Y:S02]  /*25230*/  STL [R1+0x360], R86 ;  /* 0x0003605601007387 */ /* 0x0001e40000100800 */
[----:B0-----:R-:W-:Y:S02]  /*25240*/  MOV R86, R70 ;  /* 0x0000004600567202 */ /* 0x001fe40000000f00 */
[----:B------:R-:W3:Y:S04]  /*25250*/  LDL.LU R70, [R1+0xbc0] ;  /* 0x000bc00001467983 */ /* 0x000ee80000300800 */
[----:B------:R0:W-:Y:S02]  /*25260*/  STL [R1+0x354], R85 ;  /* 0x0003545501007387 */ /* 0x0001e40000100800 */
[----:B0-----:R-:W-:-:S02]  /*25270*/  IMAD.MOV.U32 R85, RZ, RZ, R67 ;  /* 0x000000ffff557224 */ /* 0x001fc400078e0043 */
[----:B------:R-:W3:Y:S01]  /*25280*/  LDL.LU R67, [R1+0xbbc] ;  /* 0x000bbc0001437983 */ /* 0x000ee20000300800 */
[----:B--2---:R-:W-:-:S05]  /*25290*/  FMUL R82, R5, R82 ;  /* 0x0000005205527220 */ /* 0x004fca0000400000 */
[----:B------:R0:W-:Y:S01]  /*252a0*/  STL [R1+0x358], R82 ;  /* 0x0003585201007387 */ /* 0x0001e20000100800 */
[----:B----4-:R-:W-:Y:S02]  /*252b0*/  FMUL R81, R5, R81 ;  /* 0x0000005105517220 */ /* 0x010fe40000400000 */
[----:B0-----:R-:W-:Y:S02]  /*252c0*/  IMAD.MOV.U32 R82, RZ, RZ, R77 ;  /* 0x000000ffff527224 */ /* 0x001fe400078e004d */
[----:B------:R-:W2:Y:S04]  /*252d0*/  LDL.LU R77, [R1+0xbb8] ;  /* 0x000bb800014d7983 */ /* 0x000ea80000300800 */
[----:B------:R0:W-:Y:S02]  /*252e0*/  STL [R1+0x34c], R81 ;  /* 0x00034c5101007387 */ /* 0x0001e40000100800 */
[----:B0-----:R-:W-:-:S02]  /*252f0*/  MOV R81, R78 ;  /* 0x0000004e00517202 */ /* 0x001fc40000000f00 */
[----:B------:R-:W4:Y:S01]  /*25300*/  LDL.LU R78, [R1+0xbb4] ;  /* 0x000bb400014e7983 */ /* 0x000f220000300800 */
[----:B------:R-:W0:Y:S01]  /*25310*/  MUFU.RCP R4, R4 ;  /* 0x0000000400047308 */ /* 0x000e220000001000 */
[----:B----4-:R-:W-:-:S05]  /*25320*/  FMUL R78, R5, R78 ;  /* 0x0000004e054e7220 */ /* 0x010fca0000400000 */
[----:B------:R1:W-:Y:S02]  /*25330*/  STL [R1+0x350], R78 ;  /* 0x0003504e01007387 */ /* 0x0003e40000100800 */
[----:B-1----:R-:W-:Y:S02]  /*25340*/  IMAD.MOV.U32 R78, RZ, RZ, R76 ;  /* 0x000000ffff4e7224 */ /* 0x002fe400078e004c */
[----:B------:R-:W0:Y:S01]  /*25350*/  LDL.LU R76, [R1+0xbb0] ;  /* 0x000bb000014c7983 */ /* 0x000e220000300800 */
[----:B--2---:R-:W-:Y:S02]  /*25360*/  FMUL R5, R5, R77 ;  /* 0x0000004d05057220 */ /* 0x004fe40000400000 */
[----:B------:R-:W-:-:S03]  /*25370*/  IMAD.MOV.U32 R77, RZ, RZ, R75 ;  /* 0x000000ffff4d7224 */ /* 0x000fc600078e004b */
[----:B------:R1:W-:Y:S04]  /*25380*/  STL [R1+0x348], R5 ;  /* 0x0003480501007387 */ /* 0x0003e80000100800 */
[----:B------:R-:W2:Y:S01]  /*25390*/  LDL.LU R75, [R1+0xbac] ;  /* 0x000bac00014b7983 */ /* 0x000ea20000300800 */
[----:B-1----:R-:W-:Y:S01]  /*253a0*/  MOV R5, R85 ;  /* 0x0000005500057202 */ /* 0x002fe20000000f00 */
[----:B------:R-:W-:Y:S02]  /*253b0*/  IMAD.MOV.U32 R85, RZ, RZ, R83 ;  /* 0x000000ffff557224 */ /* 0x000fe400078e0053 */
[----:B------:R-:W-:Y:S02]  /*253c0*/  IMAD.MOV.U32 R83, RZ, RZ, R121 ;  /* 0x000000ffff537224 */ /* 0x000fe400078e0079 */
[----:B0-----:R-:W-:Y:S01]  /*253d0*/  FMUL R121, R4, R76 ;  /* 0x0000004c04797220 */ /* 0x001fe20000400000 */
[----:B------:R-:W-:-:S02]  /*253e0*/  MOV R76, R68 ;  /* 0x00000044004c7202 */ /* 0x000fc40000000f00 */
[----:B------:R-:W4:Y:S04]  /*253f0*/  LDL.LU R68, [R1+0xba8] ;  /* 0x000ba80001447983 */ /* 0x000f280000300800 */
[----:B------:R0:W-:Y:S02]  /*25400*/  STL [R1+0xa98], R121 ;  /* 0x000a987901007387 */ /* 0x0001e40000100800 */
[----:B0-----:R-:W-:Y:S02]  /*25410*/  IMAD.MOV.U32 R121, RZ, RZ, R72 ;  /* 0x000000ffff797224 */ /* 0x001fe400078e0048 */
[----:B------:R-:W3:Y:S01]  /*25420*/  LDL.LU R72, [R1+0xba4] ;  /* 0x000ba40001487983 */ /* 0x000ee20000300800 */
[----:B--2---:R-:W-:-:S05]  /*25430*/  FMUL R75, R4, R75 ;  /* 0x0000004b044b7220 */ /* 0x004fca0000400000 */
[----:B------:R0:W-:Y:S02]  /*25440*/  STL [R1+0x3bc], R75 ;  /* 0x0003bc4b01007387 */ /* 0x0001e40000100800 */
[----:B0-----:R-:W-:Y:S01]  /*25450*/  IMAD.MOV.U32 R75, RZ, RZ, R81 ;  /* 0x000000ffff4b7224 */ /* 0x001fe200078e0051 */
[----:B------:R-:W-:Y:S01]  /*25460*/  MOV R81, R89 ;  /* 0x0000005900517202 */ /* 0x000fe20000000f00 */
[----:B------:R-:W-:Y:S02]  /*25470*/  IMAD.MOV.U32 R89, RZ, RZ, R61 ;  /* 0x000000ffff597224 */ /* 0x000fe400078e003d */
[----:B---3--:R-:W-:-:S05]  /*25480*/  FMUL R61, R4, R72 ;  /* 0x00000048043d7220 */ /* 0x008fca0000400000 */
[----:B------:R0:W-:Y:S02]  /*25490*/  STL [R1+0xa9c], R61 ;  /* 0x000a9c3d01007387 */ /* 0x0001e40000100800 */
[----:B0-----:R-:W-:Y:S02]  /*254a0*/  IMAD.MOV.U32 R61, RZ, RZ, R71 ;  /* 0x000000ffff3d7224 */ /* 0x001fe400078e0047 */
[----:B------:R-:W2:Y:S01]  /*254b0*/  LDL.LU R71, [R1+0xba0] ;  /* 0x000ba00001477983 */ /* 0x000ea20000300800 */
[----:B------:R-:W-:Y:S01]  /*254c0*/  MOV R72, R75 ;  /* 0x0000004b00487202 */ /* 0x000fe20000000f00 */
[----:B------:R-:W-:Y:S02]  /*254d0*/  IMAD.MOV.U32 R75, RZ, RZ, R76 ;  /* 0x000000ffff4b7224 */ /* 0x000fe400078e004c */
[----:B------:R-:W-:Y:S01]  /*254e0*/  IMAD.MOV.U32 R76, RZ, RZ, R5 ;  /* 0x000000ffff4c7224 */ /* 0x000fe200078e0005 */
[----:B------:R-:W-:Y:S01]  /*254f0*/  MOV R5, R85 ;  /* 0x0000005500057202 */ /* 0x000fe20000000f00 */
[----:B------:R-:W-:-:S02]  /*25500*/  IMAD.MOV.U32 R85, RZ, RZ, R124 ;  /* 0x000000ffff557224 */ /* 0x000fc400078e007c */
[C---:B--2---:R-:W-:Y:S02]  /*25510*/  FMUL R124, R4.reuse, R71 ;  /* 0x00000047047c7220 */ /* 0x044fe40000400000 */
[----:B------:R-:W-:Y:S02]  /*25520*/  IMAD.MOV.U32 R71, RZ, RZ, R64 ;  /* 0x000000ffff477224 */ /* 0x000fe400078e0040 */
[----:B------:R-:W2:Y:S04]  /*25530*/  LDL.LU R64, [R1+0xb9c] ;  /* 0x000b9c0001407983 */ /* 0x000ea80000300800 */
[----:B------:R0:W-:Y:S02]  /*25540*/  STL [R1+0xaa0], R124 ;  /* 0x000aa07c01007387 */ /* 0x0001e40000100800 */
[----:B0-----:R-:W-:Y:S01]  /*25550*/  MOV R124, R122 ;  /* 0x0000007a007c7202 */ /* 0x001fe20000000f00 */
[----:B----4-:R-:W-:-:S02]  /*25560*/  FMUL R122, R4, R68 ;  /* 0x00000044047a7220 */ /* 0x010fc40000400000 */
[----:B------:R-:W-:Y:S02]  /*25570*/  IMAD.MOV.U32 R68, RZ, RZ, R63 ;  /* 0x000000ffff447224 */ /* 0x000fe400078e003f */
[----:B------:R-:W3:Y:S04]  /*25580*/  LDL.LU R63, [R1+0xb98] ;  /* 0x000b9800013f7983 */ /* 0x000ee80000300800 */
[----:B------:R0:W-:Y:S02]  /*25590*/  STL [R1+0xaa4], R122 ;  /* 0x000aa47a01007387 */ /* 0x0001e40000100800 */
[----:B0-----:R-:W-:Y:S02]  /*255a0*/  IMAD.MOV.U32 R122, RZ, RZ, R120 ;  /* 0x000000ffff7a7224 */ /* 0x001fe400078e0078 */
[----:B------:R-:W-:Y:S01]  /*255b0*/  FMUL R120, R4, R67 ;  /* 0x0000004304787220 */ /* 0x000fe20000400000 */
[----:B------:R-:W-:-:S02]  /*255c0*/  MOV R67, R74 ;  /* 0x0000004a00437202 */ /* 0x000fc40000000f00 */
[----:B------:R-:W4:Y:S04]  /*255d0*/  LDL.LU R74, [R1+0xb94] ;  /* 0x000b9400014a7983 */ /* 0x000f280000300800 */
[----:B------:R0:W-:Y:S02]  /*255e0*/  STL [R1+0xaa8], R120 ;  /* 0x000aa87801007387 */ /* 0x0001e40000100800 */
[----:B0-----:R-:W-:Y:S02]  /*255f0*/  IMAD.MOV.U32 R120, RZ, RZ, R123 ;  /* 0x000000ffff787224 */ /* 0x001fe400078e007b */
[----:B--2---:R-:W-:Y:S02]  /*25600*/  FMUL R123, R4, R64 ;  /* 0x00000040047b7220 */ /* 0x004fe40000400000 */
[----:B------:R-:W-:-:S02]  /*25610*/  IMAD.MOV.U32 R64, RZ, RZ, R73 ;  /* 0x000000ffff407224 */ /* 0x000fc400078e0049 */
[----:B------:R-:W2:Y:S01]  /*25620*/  LDL.LU R73, [R1+0xb90] ;  /* 0x000b900001497983 */ /* 0x000ea20000300800 */
[----:B------:R-:W4:Y:S03]  /*25630*/  MUFU.RCP R3, R3 ;  /* 0x0000000300037308 */ /* 0x000f260000001000 */
[----:B------:R0:W-:Y:S02]  /*25640*/  STL [R1+0xaac], R123 ;  /* 0x000aac7b01007387 */ /* 0x0001e40000100800 */
[----:B0-----:R-:W-:Y:S01]  /*25650*/  MOV R123, R125 ;  /* 0x0000007d007b7202 */ /* 0x001fe20000000f00 */
[----:B---3--:R-:W-:-:S05]  /*25660*/  FMUL R125, R4, R63 ;  /* 0x0000003f047d7220 */ /* 0x008fca0000400000 */
[----:B------:R0:W-:Y:S01]  /*25670*/  STL [R1+0xab0], R125 ;  /* 0x000ab07d01007387 */ /* 0x0001e20000100800 */
[----:B----4-:R-:W-:-:S05]  /*25680*/  FMUL R4, R3, R74 ;  /* 0x0000004a03047220 */ /* 0x010fca0000400000 */
[----:B------:R2:W-:Y:S01]  /*25690*/  STL [R1+0x328], R4 ;  /* 0x0003280401007387 */ /* 0x0005e20000100800 */
[----:B------:R-:W1:Y:S01]  /*256a0*/  MUFU.RCP R2, R2 ;  /* 0x0000000200027308 */ /* 0x000e620000001000 */
[----:B------:R-:W-:Y:S02]  /*256b0*/  IMAD.MOV.U32 R63, RZ, RZ, R123 ;  /* 0x000000ffff3f7224 */ /* 0x000fe400078e007b */
[----:B------:R-:W-:-:S05]  /*256c0*/  IMAD.MOV.U32 R123, RZ, RZ, R64 ;  /* 0x000000ffff7b7224 */ /* 0x000fca00078e0040 */
[----:B------:R-:W3:Y:S01]  /*256d0*/  MUFU.RCP R93, R93 ;  /* 0x0000005d005d7308 */ /* 0x000ee20000001000 */
[----:B------:R-:W-:Y:S01]  /*256e0*/  MOV R64, R120 ;  /* 0x0000007800407202 */ /* 0x000fe20000000f00 */
[----:B------:R-:W-:Y:S01]  /*256f0*/  IMAD.MOV.U32 R120, RZ, RZ, R67 ;  /* 0x000000ffff787224 */ /* 0x000fe200078e0043 */
[----:B------:R-:W-:Y:S01]  /*25700*/  MOV R74, R63 ;  /* 0x0000003f004a7202 */ /* 0x000fe20000000f00 */
[----:B------:R-:W-:Y:S02]  /*25710*/  IMAD.MOV.U32 R67, RZ, RZ, R122 ;  /* 0x000000ffff437224 */ /* 0x000fe400078e007a */
[----:B------:R-:W-:Y:S02]  /*25720*/  IMAD.MOV.U32 R63, RZ, RZ, R124 ;  /* 0x000000ffff3f7224 */ /* 0x000fe400078e007c */
[C---:B-1----:R-:W-:Y:S02]  /*25730*/  FMUL R122, R2.reuse, R58 ;  /* 0x0000003a027a7220 */ /* 0x042fe40000400000 */
[----:B------:R-:W-:-:S02]  /*25740*/  FMUL R124, R2, R54 ;  /* 0x00000036027c7220 */ /* 0x000fc40000400000 */
[----:B0-----:R-:W-:Y:S01]  /*25750*/  FMUL R125, R2, R53 ;  /* 0x00000035027d7220 */ /* 0x001fe20000400000 */
[----:B------:R-:W0:Y:S08]  /*25760*/  MUFU.RCP R94, R94 ;  /* 0x0000005e005e7308 */ /* 0x000e300000001000 */
[----:B------:R-:W1:Y:S08]  /*25770*/  MUFU.RCP R95, R95 ;  /* 0x0000005f005f7308 */ /* 0x000e700000001000 */
[----:B------:R-:W4:Y:S08]  /*25780*/  MUFU.RCP R96, R96 ;  /* 0x0000006000607308 */ /* 0x000f300000001000 */
[----:B------:R-:W0:Y:S08]  /*25790*/  MUFU.RCP R98, R98 ;  /* 0x0000006200627308 */ /* 0x000e300000001000 */
[----:B------:R-:W0:Y:S01]  /*257a0*/  MUFU.RCP R99, R99 ;  /* 0x0000006300637308 */ /* 0x000e220000001000 */
[----:B--2---:R-:W-:-:S05]  /*257b0*/  FMUL R4, R3, R73 ;  /* 0x0000004903047220 */ /* 0x004fca0000400000 */
[----:B------:R2:W-:Y:S02]  /*257c0*/  STL [R1+0x320], R4 ;  /* 0x0003200401007387 */ /* 0x0005e40000100800 */
[----:B--2---:R-:W-:-:S05]  /*257d0*/  FMUL R4, R3, R70 ;  /* 0x0000004603047220 */ /* 0x004fca0000400000 */
[----:B------:R2:W-:Y:S02]  /*257e0*/  STL [R1+0x324], R4 ;  /* 0x0003240401007387 */ /* 0x0005e40000100800 */
[----:B--2---:R-:W-:-:S05]  /*257f0*/  FMUL R4, R3, R69 ;  /* 0x0000004503047220 */ /* 0x004fca0000400000 */
[----:B------:R2:W-:Y:S02]  /*25800*/  STL [R1+0x314], R4 ;  /* 0x0003140401007387 */ /* 0x0005e40000100800 */
[----:B--2---:R-:W-:-:S05]  /*25810*/  FMUL R4, R3, R66 ;  /* 0x0000004203047220 */ /* 0x004fca0000400000 */
[----:B------:R2:W-:Y:S02]  /*25820*/  STL [R1+0x31c], R4 ;  /* 0x00031c0401007387 */ /* 0x0005e40000100800 */
[----:B--2---:R-:W-:-:S05]  /*25830*/  FMUL R4, R3, R65 ;  /* 0x0000004103047220 */ /* 0x004fca0000400000 */
[----:B------:R2:W-:Y:S01]  /*25840*/  STL [R1+0x30c], R4 ;  /* 0x00030c0401007387 */ /* 0x0005e20000100800 */
[----:B------:R-:W-:Y:S01]  /*25850*/  MOV R69, R61 ;  /* 0x0000003d00457202 */ /* 0x000fe20000000f00 */
[C---:B--2---:R-:W-:Y:S02]  /*25860*/  FMUL R4, R3.reuse, R62 ;  /* 0x0000003e03047220 */ /* 0x044fe40000400000 */
[----:B------:R-:W-:-:S03]  /*25870*/  FMUL R3, R3, R59 ;  /* 0x0000003b03037220 */ /* 0x000fc60000400000 */
[----:B------:R-:W-:Y:S04]  /*25880*/  STL [R1+0x310], R4 ;  /* 0x0003100401007387 */ /* 0x000fe80000100800 */
[----:B------:R2:W-:Y:S01]  /*25890*/  STL [R1+0x308], R3 ;  /* 0x0003080301007387 */ /* 0x0005e20000100800 */
[----:B------:R-:W-:Y:S02]  /*258a0*/  IMAD.MOV.U32 R73, RZ, RZ, R123 ;  /* 0x000000ffff497224 */ /* 0x000fe400078e007b */
[----:B------:R-:W-:Y:S01]  /*258b0*/  IMAD.MOV.U32 R70, RZ, RZ, R68 ;  /* 0x000000ffff467224 */ /* 0x000fe200078e0044 */
[----:B------:R-:W-:Y:S01]  /*258c0*/  STL [R1+0xab4], R122 ;  /* 0x000ab47a01007387 */ /* 0x000fe20000100800 */
[C---:B------:R-:W-:Y:S02]  /*258d0*/  FMUL R61, R2.reuse, R50 ;  /* 0x00000032023d7220 */ /* 0x040fe40000400000 */
[----:B--2---:R-:W-:-:S02]  /*258e0*/  FMUL R3, R2, R57 ;  /* 0x0000003902037220 */ /* 0x004fc40000400000 */
[----:B------:R-:W-:Y:S01]  /*258f0*/  IMAD.MOV.U32 R4, RZ, RZ, R64 ;  /* 0x000000ffff047224 */ /* 0x000fe200078e0040 */
[----:B------:R-:W-:Y:S01]  /*25900*/  MOV R64, R120 ;  /* 0x0000007800407202 */ /* 0x000fe20000000f00 */
[----:B------:R-:W-:Y:S01]  /*25910*/  IMAD.MOV.U32 R68, RZ, RZ, R121 ;  /* 0x000000ffff447224 */ /* 0x000fe200078e0079 */
[----:B------:R-:W-:Y:S01]  /*25920*/  STL [R1+0x39c], R3 ;  /* 0x00039c0301007387 */ /* 0x000fe20000100800 */
[C---:B------:R-:W-:Y:S02]  /*25930*/  FMUL R123, R2.reuse, R49 ;  /* 0x00000031027b7220 */ /* 0x040fe40000400000 */
[C---:B------:R-:W-:Y:S01]  /*25940*/  FMUL R121, R2.reuse, R46 ;  /* 0x0000002e02797220 */ /* 0x040fe20000400000 */
[----:B------:R-:W-:Y:S01]  /*25950*/  STL [R1+0xab8], R124 ;  /* 0x000ab87c01007387 */ /* 0x000fe20000100800 */
[----:B------:R-:W-:Y:S02]  /*25960*/  FMUL R120, R2, R45 ;  /* 0x0000002d02787220 */ /* 0x000fe40000400000 */
[C---:B---3--:R-:W-:Y:S01]  /*25970*/  FMUL R2, R93.reuse, R56 ;  /* 0x000000385d027220 */ /* 0x048fe20000400000 */
[----:B------:R-:W-:Y:S04]  /*25980*/  STL [R1+0xabc], R125 ;  /* 0x000abc7d01007387 */ /* 0x000fe80000100800 */
[----:B------:R-:W-:Y:S04]  /*25990*/  STL [R1+0xac0], R61 ;  /* 0x000ac03d01007387 */ /* 0x000fe80000100800 */
[----:B------:R-:W-:Y:S04]  /*259a0*/  STL [R1+0xac4], R123 ;  /* 0x000ac47b01007387 */ /* 0x000fe80000100800 */
[----:B------:R-:W-:Y:S04]  /*259b0*/  STL [R1+0xac8], R121 ;  /* 0x000ac87901007387 */ /* 0x000fe80000100800 */
[----:B------:R-:W-:Y:S04]  /*259c0*/  STL [R1+0xacc], R120 ;  /* 0x000acc7801007387 */ /* 0x000fe80000100800 */
        /* <DEDUP_REMOVED lines=13> */
[C---:B0-----:R-:W-:Y:S02]  /*25aa0*/  FMUL R61, R94.reuse, R42 ;  /* 0x0000002a5e3d7220 */ /* 0x041fe40000400000 */
[C---:B------:R-:W-:Y:S02]  /*25ab0*/  FMUL R125, R94.reuse, R38 ;  /* 0x000000265e7d7220 */ /* 0x040fe40000400000 */
[----:B--2---:R-:W-:Y:S02]  /*25ac0*/  FMUL R2, R93, R43 ;  /* 0x0000002b5d027220 */ /* 0x004fe40000400000 */
[----:B------:R-:W-:-:S03]  /*25ad0*/  FMUL R120, R94, R37 ;  /* 0x000000255e787220 */ /* 0x000fc60000400000 */
[----:B------:R0:W-:Y:S01]  /*25ae0*/  STL [R1+0x2cc], R2 ;  /* 0x0002cc0201007387 */ /* 0x0001e20000100800 */
[C---:B------:R-:W-:Y:S02]  /*25af0*/  FMUL R124, R94.reuse, R34 ;  /* 0x000000225e7c7220 */ /* 0x040fe40000400000 */
[C---:B------:R-:W-:Y:S01]  /*25b00*/  FMUL R121, R94.reuse, R33 ;  /* 0x000000215e797220 */ /* 0x040fe20000400000 */
[----:B------:R-:W-:Y:S01]  /*25b10*/  STL [R1+0xad0], R61 ;  /* 0x000ad03d01007387 */ /* 0x000fe20000100800 */
[C---:B------:R-:W-:Y:S02]  /*25b20*/  FMUL R122, R94.reuse, R30 ;  /* 0x0000001e5e7a7220 */ /* 0x040fe40000400000 */
[C---:B0-----:R-:W-:Y:S02]  /*25b30*/  FMUL R2, R94.reuse, R41 ;  /* 0x000000295e027220 */ /* 0x041fe40000400000 */
[----:B------:R-:W-:-:S03]  /*25b40*/  FMUL R123, R94, R29 ;  /* 0x0000001d5e7b7220 */ /* 0x000fc60000400000 */
[----:B------:R1:W-:Y:S04]  /*25b50*/  STL [R1+0x37c], R2 ;  /* 0x00037c0201007387 */ /* 0x0003e80000100800 */
[----:B------:R-:W-:Y:S04]  /*25b60*/  STL [R1+0xad4], R125 ;  /* 0x000ad47d01007387 */ /* 0x000fe80000100800 */
[----:B------:R-:W-:Y:S01]  /*25b70*/  STL [R1+0xad8], R120 ;  /* 0x000ad87801007387 */ /* 0x000fe20000100800 */
[----:B-1----:R-:W-:-:S03]  /*25b80*/  FMUL R2, R95, R40 ;  /* 0x000000285f027220 */ /* 0x002fc60000400000 */
[----:B------:R-:W-:Y:S04]  /*25b90*/  STL [R1+0xadc], R124 ;  /* 0x000adc7c01007387 */ /* 0x000fe80000100800 */
[----:B------:R-:W-:Y:S04]  /*25ba0*/  STL [R1+0xae0], R121 ;  /* 0x000ae07901007387 */ /* 0x000fe80000100800 */
[----:B------:R-:W-:Y:S04]  /*25bb0*/  STL [R1+0xae4], R122 ;  /* 0x000ae47a01007387 */ /* 0x000fe80000100800 */
[----:B------:R-:W-:Y:S04]  /*25bc0*/  STL [R1+0xae8], R123 ;  /* 0x000ae87b01007387 */ /* 0x000fe80000100800 */
[----:B------:R0:W-:Y:S02]  /*25bd0*/  STL [R1+0x2c4], R2 ;  /* 0x0002c40201007387 */ /* 0x0001e40000100800 */
[----:B0-----:R-:W-:-:S05]  /*25be0*/  FMUL R2, R95, R39 ;  /* 0x000000275f027220 */ /* 0x001fca0000400000 */
        /* <DEDUP_REMOVED lines=10> */
[----:B------:R0:W-:Y:S01]  /*25c90*/  STL [R1+0x2a4], R2 ;  /* 0x0002a40201007387 */ /* 0x0001e20000100800 */
[C---:B----4-:R-:W-:Y:S02]  /*25ca0*/  FMUL R124, R96.reuse, R26 ;  /* 0x0000001a607c7220 */ /* 0x050fe40000400000 */
[C---:B------:R-:W-:Y:S02]  /*25cb0*/  FMUL R120, R96.reuse, R22 ;  /* 0x0000001660787220 */ /* 0x040fe40000400000 */
[----:B0-----:R-:W-:Y:S02]  /*25cc0*/  FMUL R2, R95, R27 ;  /* 0x0000001b5f027220 */ /* 0x001fe40000400000 */
        /* <DEDUP_REMOVED lines=11> */
[----:B0-----:R-:W-:-:S03]  /*25d80*/  FMUL R2, R98, R24 ;  /* 0x0000001862027220 */ /* 0x001fc60000400000 */
        /* <DEDUP_REMOVED lines=15> */
[----:B------:R-:W-:Y:S01]  /*25e80*/  IMAD.MOV.U32 R66, RZ, RZ, R69 ;  /* 0x000000ffff427224 */ /* 0x000fe200078e0045 */
[----:B------:R-:W-:Y:S01]  /*25e90*/  MOV R69, R70 ;  /* 0x0000004600457202 */ /* 0x000fe20000000f00 */
[----:B------:R-:W-:Y:S02]  /*25ea0*/  IMAD.MOV.U32 R70, RZ, RZ, R73 ;  /* 0x000000ffff467224 */ /* 0x000fe400078e0049 */
[----:B0-----:R-:W-:Y:S02]  /*25eb0*/  FMUL R2, R98, R12 ;  /* 0x0000000c62027220 */ /* 0x001fe40000400000 */
[----:B------:R-:W-:-:S03]  /*25ec0*/  IMAD.MOV.U32 R73, RZ, RZ, R4 ;  /* 0x000000ffff497224 */ /* 0x000fc600078e0004 */
[----:B------:R0:W-:Y:S01]  /*25ed0*/  STL [R1+0x270], R2 ;  /* 0x0002700201007387 */ /* 0x0001e20000100800 */
[----:B------:R-:W-:Y:S01]  /*25ee0*/  MOV R4, R64 ;  /* 0x0000004000047202 */ /* 0x000fe20000000f00 */
[----:B------:R-:W-:Y:S02]  /*25ef0*/  IMAD.MOV.U32 R64, RZ, RZ, R67 ;  /* 0x000000ffff407224 */ /* 0x000fe400078e0043 */
[----:B------:R-:W-:Y:S01]  /*25f00*/  IMAD.MOV.U32 R67, RZ, RZ, R71 ;  /* 0x000000ffff437224 */ /* 0x000fe200078e0047 */
[----:B------:R-:W-:Y:S01]  /*25f10*/  MOV R71, R72 ;  /* 0x0000004800477202 */ /* 0x000fe20000000f00 */
[----:B0-----:R-:W-:Y:S02]  /*25f20*/  FMUL R2, R98, R11 ;  /* 0x0000000b62027220 */ /* 0x001fe40000400000 */
[----:B------:R-:W-:Y:S02]  /*25f30*/  FMUL R125, R99, R10 ;  /* 0x0000000a637d7220 */ /* 0x000fe40000400000 */
[----:B------:R-:W-:Y:S01]  /*25f40*/  IMAD.MOV.U32 R72, RZ, RZ, R75 ;  /* 0x000000ffff487224 */ /* 0x000fe200078e004b */
[----:B------:R0:W-:Y:S01]  /*25f50*/  STL [R1+0x260], R2 ;  /* 0x0002600201007387 */ /* 0x0001e20000100800 */
[----:B------:R-:W-:Y:S01]  /*25f60*/  IMAD.MOV.U32 R75, RZ, RZ, R76 ;  /* 0x000000ffff4b7224 */ /* 0x000fe200078e004c */
[----:B------:R-:W-:Y:S01]  /*25f70*/  MOV R76, R5 ;  /* 0x00000005004c7202 */ /* 0x000fe20000000f00 */
[----:B------:R-:W-:Y:S01]  /*25f80*/  IMAD.MOV.U32 R5, RZ, RZ, R77 ;  /* 0x000000ffff057224 */ /* 0x000fe200078e004d */
[----:B------:R-:W-:Y:S01]  /*25f90*/  STL [R1+0xb08], R125 ;  /* 0x000b087d01007387 */ /* 0x000fe20000100800 */
[----:B------:R-:W-:-:S02]  /*25fa0*/  IMAD.MOV.U32 R77, RZ, RZ, R78 ;  /* 0x000000ffff4d7224 */ /* 0x000fc400078e004e */
[----:B0-----:R-:W-:Y:S01]  /*25fb0*/  FMUL R2, R99, R9 ;  /* 0x0000000963027220 */ /* 0x001fe20000400000 */
[----:B------:R-:W-:-:S04]  /*25fc0*/  MOV R78, R8 ;  /* 0x00000008004e7202 */ /* 0x000fc80000000f00 */
[----:B------:R0:W-:Y:S04]  /*25fd0*/  STL [R1+0x2f8], R2 ;  /* 0x0002f80201007387 */ /* 0x0001e80000100800 */
[----:B------:R-:W0:Y:S01]  /*25fe0*/  LDL.LU R8, [R1+0xb8c] ;  /* 0x000b8c0001087983 */ /* 0x000e220000300800 */
[----:B------:R-:W0:Y:S01]  /*25ff0*/  MUFU.RCP R100, R100 ;  /* 0x0000006400647308 */ /* 0x000e220000001000 */
[C---:B------:R-:W-:Y:S02]  /*26000*/  FMUL R123, R99.reuse, R97 ;  /* 0x00000061637b7220 */ /* 0x040fe40000400000 */
[C---:B------:R-:W-:Y:S02]  /*26010*/  FMUL R121, R99.reuse, R108 ;  /* 0x0000006c63797220 */ /* 0x040fe40000400000 */
[----:B------:R-:W-:-:S02]  /*26020*/  FMUL R120, R99, R111 ;  /* 0x0000006f63787220 */ /* 0x000fc40000400000 */
[C---:B------:R-:W-:Y:S01]  /*26030*/  FMUL R61, R99.reuse, R112 ;  /* 0x00000070633d7220 */ /* 0x040fe20000400000 */
[----:B------:R-:W-:Y:S01]  /*26040*/  STL [R1+0xb0c], R123 ;  /* 0x000b0c7b01007387 */ /* 0x000fe20000100800 */
[C---:B------:R-:W-:Y:S02]  /*26050*/  FMUL R124, R99.reuse, R115 ;  /* 0x00000073637c7220 */ /* 0x040fe40000400000 */
[----:B------:R-:W-:Y:S01]  /*26060*/  FMUL R122, R99, R66 ;  /* 0x00000042637a7220 */ /* 0x000fe20000400000 */
[----:B------:R-:W-:Y:S04]  /*26070*/  STL [R1+0xb10], R121 ;  /* 0x000b107901007387 */ /* 0x000fe80000100800 */
[----:B------:R-:W-:Y:S04]  /*26080*/  STL [R1+0xb14], R120 ;  /* 0x000b147801007387 */ /* 0x000fe80000100800 */
[----:B------:R-:W-:Y:S04]  /*26090*/  STL [R1+0xb18], R61 ;  /* 0x000b183d01007387 */ /* 0x000fe80000100800 */
[----:B------:R-:W-:Y:S04]  /*260a0*/  STL [R1+0xb1c], R124 ;  /* 0x000b1c7c01007387 */ /* 0x000fe80000100800 */
[----:B------:R-:W-:Y:S01]  /*260b0*/  STL [R1+0xb24], R122 ;  /* 0x000b247a01007387 */ /* 0x000fe20000100800 */
        /* <DEDUP_REMOVED lines=11> */
[----:B------:R0:W-:Y:S04]  /*26170*/  STL [R1+0x230], R2 ;  /* 0x0002300201007387 */ /* 0x0001e80000100800 */
[----:B------:R-:W0:Y:S02]  /*26180*/  LDL.LU R66, [R1+0x14] ;  /* 0x0000140001427983 */ /* 0x000e240000300800 */
[----:B0-----:R-:W-:-:S05]  /*26190*/  FMUL R2, R100, R66 ;  /* 0x0000004264027220 */ /* 0x001fca0000400000 */
[----:B------:R0:W-:Y:S04]  /*261a0*/  STL [R1+0x234], R2 ;  /* 0x0002340201007387 */ /* 0x0001e80000100800 */
[----:B------:R-:W0:Y:S01]  /*261b0*/  LDL.LU R66, [R1+0x18] ;  /* 0x0000180001427983 */ /* 0x000e220000300800 */
[----:B------:R-:W1:Y:S01]  /*261c0*/  MUFU.RCP R101, R101 ;  /* 0x0000006500657308 */ /* 0x000e620000001000 */
[----:B0-----:R-:W-:Y:S02]  /*261d0*/  FMUL R2, R100, R66 ;  /* 0x0000004264027220 */ /* 0x001fe40000400000 */
[----:B------:R-:W-:Y:S02]  /*261e0*/  IMAD.MOV.U32 R66, RZ, RZ, R69 ;  /* 0x000000ffff427224 */ /* 0x000fe400078e0045 */
[----:B------:R-:W-:Y:S01]  /*261f0*/  IMAD.MOV.U32 R69, RZ, RZ, R70 ;  /* 0x000000ffff457224 */ /* 0x000fe200078e0046 */
[----:B------:R-:W-:Y:S01]  /*26200*/  MOV R70, R73 ;  /* 0x0000004900467202 */ /* 0x000fe20000000f00 */
[----:B------:R-:W-:-:S02]  /*26210*/  IMAD.MOV.U32 R73, RZ, RZ, R4 ;  /* 0x000000ffff497224 */ /* 0x000fc400078e0004 */
[----:B------:R-:W-:Y:S01]  /*26220*/  IMAD.MOV.U32 R4, RZ, RZ, R67 ;  /* 0x000000ffff047224 */ /* 0x000fe200078e0043 */
[----:B------:R-:W-:Y:S01]  /*26230*/  MOV R67, R90 ;  /* 0x0000005a00437202 */ /* 0x000fe20000000f00 */
[----:B------:R-:W-:Y:S01]  /*26240*/  IMAD.MOV.U32 R90, RZ, RZ, R83 ;  /* 0x000000ffff5a7224 */ /* 0x000fe200078e0053 */
[----:B------:R0:W-:Y:S01]  /*26250*/  STL [R1+0x22c], R2 ;  /* 0x00022c0201007387 */ /* 0x0001e20000100800 */
[----:B------:R-:W-:Y:S01]  /*26260*/  IMAD.MOV.U32 R83, RZ, RZ, R91 ;  /* 0x000000ffff537224 */ /* 0x000fe200078e005b */
[----:B------:R-:W-:Y:S01]  /*26270*/  MOV R91, R60 ;  /* 0x0000003c005b7202 */ /* 0x000fe20000000f00 */
[C---:B-1----:R-:W-:Y:S01]  /*26280*/  FMUL R120, R101.reuse, R66 ;  /* 0x0000004265787220 */ /* 0x042fe20000400000 */
[----:B------:R-:W2:Y:S04]  /*26290*/  LDL.LU R60, [R1+0xb88] ;  /* 0x000b8800013c7983 */ /* 0x000ea80000300800 */
[----:B------:R-:W3:Y:S04]  /*262a0*/  LDL.LU R66, [R1+0x20] ;  /* 0x0000200001427983 */ /* 0x000ee80000300800 */
[----:B------:R-:W-:Y:S01]  /*262b0*/  STL [R1+0xb28], R120 ;  /* 0x000b287801007387 */ /* 0x000fe20000100800 */
[----:B---3--:R-:W-:-:S03]  /*262c0*/  FMUL R122, R101, R66 ;  /* 0x00000042657a7220 */ /* 0x008fc60000400000 */
[----:B------:R-:W3:Y:S04]  /*262d0*/  LDL.LU R66, [R1+0x2c] ;  /* 0x00002c0001427983 */ /* 0x000ee80000300800 */
[----:B------:R-:W-:Y:S01]  /*262e0*/  STL [R1+0xb30], R122 ;  /* 0x000b307a01007387 */ /* 0x000fe20000100800 */
[----:B---3--:R-:W-:-:S05]  /*262f0*/  FMUL R121, R101, R66 ;  /* 0x0000004265797220 */ /* 0x008fca0000400000 */
[----:B------:R-:W-:Y:S04]  /*26300*/  STL [R1+0xb34], R121 ;  /* 0x000b347901007387 */ /* 0x000fe80000100800 */
[----:B------:R-:W3:Y:S01]  /*26310*/  LDL.LU R66, [R1+0x3c] ;  /* 0x00003c0001427983 */ /* 0x000ee20000300800 */
[----:B--2---:R-:W-:-:S05]  /*26320*/  FMUL R60, R101, R60 ;  /* 0x0000003c653c7220 */ /* 0x004fca0000400000 */
[----:B------:R-:W-:Y:S01]  /*26330*/  STL [R1+0xb38], R60 ;  /* 0x000b383c01007387 */ /* 0x000fe20000100800 */
[----:B---3--:R-:W-:-:S03]  /*26340*/  FMUL R123, R101, R66 ;  /* 0x00000042657b7220 */ /* 0x008fc60000400000 */
[----:B------:R-:W2:Y:S04]  /*26350*/  LDL.LU R66, [R1+0x40] ;  /* 0x0000400001427983 */ /* 0x000ea80000300800 */
[----:B------:R-:W-:Y:S01]  /*26360*/  STL [R1+0xb3c], R123 ;  /* 0x000b3c7b01007387 */ /* 0x000fe20000100800 */
[----:B--2---:R-:W-:-:S03]  /*26370*/  FMUL R124, R101, R66 ;  /* 0x00000042657c7220 */ /* 0x004fc60000400000 */
[----:B------:R-:W2:Y:S04]  /*26380*/  LDL.LU R66, [R1+0x4c] ;  /* 0x00004c0001427983 */ /* 0x000ea80000300800 */
[----:B------:R-:W-:Y:S01]  /*26390*/  STL [R1+0xb40], R124 ;  /* 0x000b407c01007387 */ /* 0x000fe20000100800 */
[----:B------:R-:W0:Y:S01]  /*263a0*/  MUFU.RCP R102, R102 ;  /* 0x0000006600667308 */ /* 0x000e220000001000 */
[C---:B--2---:R-:W-:Y:S02]  /*263b0*/  FMUL R125, R101.reuse, R66 ;  /* 0x00000042657d7220 */ /* 0x044fe40000400000 */
[----:B------:R-:W2:Y:S04]  /*263c0*/  LDL.LU R66, [R1+0x50] ;  /* 0x0000500001427983 */ /* 0x000ea80000300800 */
[----:B------:R-:W-:Y:S01]  /*263d0*/  STL [R1+0xb44], R125 ;  /* 0x000b447d01007387 */ /* 0x000fe20000100800 */
[----:B--2---:R-:W-:-:S02]  /*263e0*/  FMUL R61, R101, R66 ;  /* 0x00000042653d7220 */ /* 0x004fc40000400000 */
[----:B------:R-:W-:Y:S02]  /*263f0*/  IMAD.MOV.U32 R66, RZ, RZ, R70 ;  /* 0x000000ffff427224 */ /* 0x000fe400078e0046 */
[----:B------:R-:W-:Y:S02]  /*26400*/  IMAD.MOV.U32 R70, RZ, RZ, R73 ;  /* 0x000000ffff467224 */ /* 0x000fe400078e0049 */
[C---:B0-----:R-:W-:Y:S01]  /*26410*/  FMUL R2, R102.reuse, R66 ;  /* 0x0000004266027220 */ /* 0x041fe20000400000 */
[----:B------:R-:W2:Y:S04]  /*26420*/  LDL.LU R73, [R1+0x58] ;  /* 0x0000580001497983 */ /* 0x000ea80000300800 */
[----:B------:R-:W-:Y:S04]  /*26430*/  STL [R1+0xb48], R61 ;  /* 0x000b483d01007387 */ /* 0x000fe80000100800 */
[----:B------:R0:W-:Y:S04]  /*26440*/  STL [R1+0x228], R2 ;  /* 0x0002280201007387 */ /* 0x0001e80000100800 */
[----:B------:R-:W0:Y:S02]  /*26450*/  LDL.LU R66, [R1+0x28] ;  /* 0x0000280001427983 */ /* 0x000e240000300800 */
[----:B0-----:R-:W-:-:S05]  /*26460*/  FMUL R2, R102, R66 ;  /* 0x0000004266027220 */ /* 0x001fca0000400000 */
[----:B------:R0:W-:Y:S04]  /*26470*/  STL [R1+0x220], R2 ;  /* 0x0002200201007387 */ /* 0x0001e80000100800 */
[----:B------:R-:W0:Y:S02]  /*26480*/  LDL.LU R66, [R1+0x34] ;  /* 0x0000340001427983 */ /* 0x000e240000300800 */
[----:B0-----:R-:W-:-:S05]  /*26490*/  FMUL R2, R102, R66 ;  /* 0x0000004266027220 */ /* 0x001fca0000400000 */
[----:B------:R0:W-:Y:S04]  /*264a0*/  STL [R1+0x224], R2 ;  /* 0x0002240201007387 */ /* 0x0001e80000100800 */
[----:B------:R-:W0:Y:S01]  /*264b0*/  LDL.LU R66, [R1+0x38] ;  /* 0x0000380001427983 */ /* 0x000e220000300800 */
[C---:B------:R-:W-:Y:S01]  /*264c0*/  FMUL R3, R102.reuse, R74 ;  /* 0x0000004a66037220 */ /* 0x040fe20000400000 */
[----:B------:R-:W1:Y:S01]  /*264d0*/  MUFU.RCP R103, R103 ;  /* 0x0000006700677308 */ /* 0x000e620000001000 */
[----:B0-----:R-:W-:-:S05]  /*264e0*/  FMUL R2, R102, R66 ;  /* 0x0000004266027220 */ /* 0x001fca0000400000 */
[----:B------:R0:W-:Y:S04]  /*264f0*/  STL [R1+0x4c], R2 ;  /* 0x00004c0201007387 */ /* 0x0001e80000100800 */
[----:B------:R-:W1:Y:S01]  /*26500*/  LDL.LU R74, [R1+0x5c] ;  /* 0x00005c00014a7983 */ /* 0x000e620000300800 */
[----:B0-----:R-:W-:-:S05]  /*26510*/  FMUL R2, R102, R69 ;  /* 0x0000004566027220 */ /* 0x001fca0000400000 */
[----:B------:R0:W-:Y:S04]  /*26520*/  STL [R1+0x50], R2 ;  /* 0x0000500201007387 */ /* 0x0001e80000100800 */
[----:B------:R-:W-:Y:S01]  /*26530*/  STL [R1+0x44], R3 ;  /* 0x0000440301007387 */ /* 0x000fe20000100800 */
[----:B0-----:R-:W-:-:S05]  /*26540*/  FMUL R2, R102, R70 ;  /* 0x0000004666027220 */ /* 0x001fca0000400000 */
[----:B------:R2:W-:Y:S02]  /*26550*/  STL [R1+0x48], R2 ;  /* 0x0000480201007387 */ /* 0x0005e40000100800 */
[----:B--2---:R-:W-:Y:S02]  /*26560*/  FMUL R2, R102, R73 ;  /* 0x0000004966027220 */ /* 0x004fe40000400000 */
[----:B------:R-:W2:Y:S04]  /*26570*/  LDL.LU R73, [R1+0x60] ;  /* 0x0000600001497983 */ /* 0x000ea80000300800 */
[----:B------:R0:W-:Y:S01]  /*26580*/  STL [R1+0x38], R2 ;  /* 0x0000380201007387 */ /* 0x0001e20000100800 */
[----:B-1----:R-:W-:-:S03]  /*26590*/  FMUL R60, R103, R74 ;  /* 0x0000004a673c7220 */ /* 0x002fc60000400000 */
[----:B------:R-:W3:Y:S04]  /*265a0*/  LDL.LU R74, [R1+0x6c] ;  /* 0x00006c00014a7983 */ /* 0x000ee80000300800 */
[----:B------:R-:W-:Y:S01]  /*265b0*/  STL [R1+0xb54], R60 ;  /* 0x000b543c01007387 */ /* 0x000fe20000100800 */
[----:B--2---:R-:W-:-:S03]  /*265c0*/  FMUL R61, R103, R73 ;  /* 0x00000049673d7220 */ /* 0x004fc60000400000 */
[----:B------:R-:W2:Y:S04]  /*265d0*/  LDL.LU R73, [R1+0x70] ;  /* 0x0000700001497983 */ /* 0x000ea80000300800 */
[----:B------:R-:W-:Y:S01]  /*265e0*/  STL [R1+0xb58], R61 ;  /* 0x000b583d01007387 */ /* 0x000fe20000100800 */
[----:B---3--:R-:W-:-:S03]  /*265f0*/  FMUL R121, R103, R74 ;  /* 0x0000004a67797220 */ /* 0x008fc60000400000 */
[----:B------:R-:W3:Y:S04]  /*26600*/  LDL.LU R74, [R1+0x7c] ;  /* 0x00007c00014a7983 */ /* 0x000ee80000300800 */
[----:B------:R-:W-:Y:S01]  /*26610*/  STL [R1+0xb5c], R121 ;  /* 0x000b5c7901007387 */ /* 0x000fe20000100800 */
[----:B--2---:R-:W-:-:S03]  /*26620*/  FMUL R125, R103, R73 ;  /* 0x00000049677d7220 */ /* 0x004fc60000400000 */
[----:B------:R-:W2:Y:S04]  /*26630*/  LDL.LU R73, [R1+0x80] ;  /* 0x0000800001497983 */ /* 0x000ea80000300800 */
[----:B------:R-:W-:Y:S01]  /*26640*/  STL [R1+0xb60], R125 ;  /* 0x000b607d01007387 */ /* 0x000fe20000100800 */
[C---:B---3--:R-:W-:Y:S01]  /*26650*/  FMUL R122, R103.reuse, R74 ;  /* 0x0000004a677a7220 */ /* 0x048fe20000400000 */
[----:B------:R-:W-:Y:S02]  /*26660*/  MOV R74, R4 ;  /* 0x00000004004a7202 */ /* 0x000fe40000000f00 */
[----:B------:R-:W3:Y:S01]  /*26670*/  LDL.LU R4, [R1+0x90] ;  /* 0x0000900001047983 */ /* 0x000ee20000300800 */
[----:B------:R-:W0:Y:S01]  /*26680*/  MUFU.RCP R105, R105 ;  /* 0x0000006900697308 */ /* 0x000e220000001000 */
[----:B------:R-:W-:-:S02]  /*26690*/  FMUL R0, R103, R0 ;  /* 0x0000000067007220 */ /* 0x000fc40000400000 */
[----:B------:R-:W-:Y:S01]  /*266a0*/  STL [R1+0xb4c], R122 ;  /* 0x000b4c7a01007387 */ /* 0x000fe20000100800 */
[----:B0-----:R-:W-:Y:S02]  /*266b0*/  FMUL R2, R105, R71 ;  /* 0x0000004769027220 */ /* 0x001fe40000400000 */
[----:B--2---:R-:W-:-:S05]  /*266c0*/  FMUL R124, R103, R73 ;  /* 0x00000049677c7220 */ /* 0x004fca0000400000 */
[----:B------:R-:W-:Y:S04]  /*266d0*/  STL [R1+0xb64], R124 ;  /* 0x000b647c01007387 */ /* 0x000fe80000100800 */
[----:B------:R0:W-:Y:S01]  /*266e0*/  STL [R1+0xb50], R0 ;  /* 0x000b500001007387 */ /* 0x0001e20000100800 */
[----:B------:R-:W-:Y:S02]  /*266f0*/  IMAD.MOV.U32 R71, RZ, RZ, R72 ;  /* 0x000000ffff477224 */ /* 0x000fe400078e0048 */
[----:B0-----:R-:W-:Y:S02]  /*26700*/  FMUL R0, R105, R74 ;  /* 0x0000004a69007220 */ /* 0x001fe40000400000 */
[----:B---3--:R-:W-:Y:S02]  /*26710*/  FMUL R123, R103, R4 ;  /* 0x00000004677b7220 */ /* 0x008fe40000400000 */
[----:B------:R-:W-:-:S02]  /*26720*/  IMAD.MOV.U32 R4, RZ, RZ, R63 ;  /* 0x000000ffff047224 */ /* 0x000fc400078e003f */
[----:B------:R-:W-:Y:S01]  /*26730*/  IMAD.MOV.U32 R63, RZ, RZ, R64 ;  /* 0x000000ffff3f7224 */ /* 0x000fe200078e0040 */
[----:B------:R-:W-:Y:S01]  /*26740*/  MOV R64, R67 ;  /* 0x0000004300407202 */ /* 0x000fe20000000f00 */
[----:B------:R-:W-:Y:S02]  /*26750*/  IMAD.MOV.U32 R67, RZ, RZ, R92 ;  /* 0x000000ffff437224 */ /* 0x000fe400078e005c */
[----:B------:R-:W2:Y:S04]  /*26760*/  LDL.LU R92, [R1+0xa0] ;  /* 0x0000a000015c7983 */ /* 0x000ea80000300800 */
[----:B------:R-:W-:Y:S04]  /*26770*/  STL [R1+0xb68], R123 ;  /* 0x000b687b01007387 */ /* 0x000fe80000100800 */
[----:B------:R0:W-:Y:S04]  /*26780*/  STL [R1+0x20], R0 ;  /* 0x0000200001007387 */ /* 0x0001e80000100800 */
[----:B------:R1:W-:Y:S04]  /*26790*/  STL [R1+0x18], R2 ;  /* 0x0000180201007387 */ /* 0x0003e80000100800 */
[----:B------:R-:W3:Y:S01]  /*267a0*/  LDL.LU R72, [R1+0xb0] ;  /* 0x0000b00001487983 */ /* 0x000ee20000300800 */
[----:B0-----:R-:W-:Y:S01]  /*267b0*/  FMUL R0, R105, R75 ;  /* 0x0000004b69007220 */ /* 0x001fe20000400000 */
[----:B------:R-:W-:Y:S01]  /*267c0*/  MOV R75, R76 ;  /* 0x0000004c004b7202 */ /* 0x000fe20000000f00 */
[----:B------:R-:W-:-:S02]  /*267d0*/  IMAD.MOV.U32 R76, RZ, RZ, R5 ;  /* 0x000000ffff4c7224 */ /* 0x000fc400078e0005 */
[----:B------:R-:W-:Y:S01]  /*267e0*/  IMAD.MOV.U32 R5, RZ, RZ, R77 ;  /* 0x000000ffff057224 */ /* 0x000fe200078e004d */
[----:B------:R-:W-:Y:S01]  /*267f0*/  MOV R77, R78 ;  /* 0x0000004e004d7202 */ /* 0x000fe20000000f00 */
[----:B------:R0:W-:Y:S01]  /*26800*/  STL [R1+0x1c], R0 ;  /* 0x00001c0001007387 */ /* 0x0001e20000100800 */
[----:B------:R-:W-:-:S03]  /*26810*/  IMAD.MOV.U32 R78, RZ, RZ, R81 ;  /* 0x000000ffff4e7224 */ /* 0x000fc600078e0051 */
[----:B------:R-:W4:Y:S01]  /*26820*/  LDL.LU R81, [R1+0xbc] ;  /* 0x0000bc0001517983 */ /* 0x000f220000300800 */
[----:B------:R-:W0:Y:S01]  /*26830*/  MUFU.RCP R104, R104 ;  /* 0x0000006800687308 */ /* 0x000e220000001000 */
[C---:B-1----:R-:W-:Y:S02]  /*26840*/  FMUL R2, R105.reuse, R91 ;  /* 0x0000005b69027220 */ /* 0x042fe40000400000 */
[----:B------:R-:W4:Y:S01]  /*26850*/  LDL.LU R91, [R1+0xc0] ;  /* 0x0000c000015b7983 */ /* 0x000f220000300800 */
[----:B0-----:R-:W-:-:S03]  /*26860*/  FMUL R0, R105, R4 ;  /* 0x0000000469007220 */ /* 0x001fc60000400000 */
[----:B------:R-:W-:Y:S04]  /*26870*/  STL [R1+0x10], R2 ;  /* 0x0000100201007387 */ /* 0x000fe80000100800 */
[----:B------:R0:W-:Y:S01]  /*26880*/  STL [R1+0x14], R0 ;  /* 0x0000140001007387 */ /* 0x0001e20000100800 */
[C---:B------:R-:W-:Y:S02]  /*26890*/  FMUL R115, R105.reuse, R64 ;  /* 0x0000004069737220 */ /* 0x040fe40000400000 */
[----:B0-----:R-:W-:Y:S02]  /*268a0*/  FMUL R0, R104, R68 ;  /* 0x0000004468007220 */ /* 0x001fe40000400000 */
[----:B------:R-:W-:Y:S02]  /*268b0*/  FMUL R111, R105, R67 ;  /* 0x00000043696f7220 */ /* 0x000fe40000400000 */
[----:B------:R-:W-:Y:S01]  /*268c0*/  IMAD.MOV.U32 R67, RZ, RZ, R75 ;  /* 0x000000ffff437224 */ /* 0x000fe200078e004b */
[----:B------:R-:W-:-:S02]  /*268d0*/  MOV R75, R78 ;  /* 0x0000004e004b7202 */ /* 0x000fc40000000f00 */
[----:B------:R-:W-:Y:S01]  /*268e0*/  MOV R68, R76 ;  /* 0x0000004c00447202 */ /* 0x000fe20000000f00 */
[----:B------:R-:W-:Y:S02]  /*268f0*/  IMAD.MOV.U32 R76, RZ, RZ, R90 ;  /* 0x000000ffff4c7224 */ /* 0x000fe400078e005a */
[C---:B--2---:R-:W-:Y:S02]  /*26900*/  FMUL R125, R104.reuse, R92 ;  /* 0x0000005c687d7220 */ /* 0x044fe40000400000 */
[----:B------:R-:W2:Y:S04]  /*26910*/  LDL.LU R92, [R1+0xcc] ;  /* 0x0000cc00015c7983 */ /* 0x000ea80000300800 */
[----:B------:R0:W-:Y:S04]  /*26920*/  STL [R1+0x70], R0 ;  /* 0x0000700001007387 */ /* 0x0001e80000100800 */
[----:B------:R-:W-:Y:S04]  /*26930*/  STL [R1+0xb78], R125 ;  /* 0x000b787d01007387 */ /* 0x000fe80000100800 */
[----:B------:R-:W2:Y:S01]  /*26940*/  LDL.LU R64, [R1+0xd0] ;  /* 0x0000d00001407983 */ /* 0x000ea20000300800 */
[----:B0-----:R-:W-:-:S05]  /*26950*/  FMUL R0, R104, R71 ;  /* 0x0000004768007220 */ /* 0x001fca0000400000 */
[----:B------:R4:W-:Y:S01]  /*26960*/  STL [R1+0x68], R0 ;  /* 0x0000680001007387 */ /* 0x0009e20000100800 */
[C---:B---3--:R-:W-:Y:S02]  /*26970*/  FMUL R121, R104.reuse, R72 ;  /* 0x0000004868797220 */ /* 0x048fe40000400000 */
[----:B------:R-:W-:Y:S02]  /*26980*/  IMAD.MOV.U32 R72, RZ, RZ, R77 ;  /* 0x000000ffff487224 */ /* 0x000fe400078e004d */
[----:B----4-:R-:W-:-:S05]  /*26990*/  FMUL R0, R104, R81 ;  /* 0x0000005168007220 */ /* 0x010fca0000400000 */
[----:B------:R-:W-:Y:S04]  /*269a0*/  STL [R1+0xb6c], R0 ;  /* 0x000b6c0001007387 */ /* 0x000fe80000100800 */
[----:B------:R-:W3:Y:S01]  /*269b0*/  LDL.LU R77, [R1+0xdc] ;  /* 0x0000dc00014d7983 */ /* 0x000ee20000300800 */
[----:B------:R-:W-:-:S03]  /*269c0*/  IMAD.MOV.U32 R71, RZ, RZ, R5 ;  /* 0x000000ffff477224 */ /* 0x000fc600078e0005 */
[----:B------:R-:W4:Y:S01]  /*269d0*/  LDL.LU R78, [R1+0xf0] ;  /* 0x0000f000014e7983 */ /* 0x000f220000300800 */
[----:B------:R-:W-:-:S03]  /*269e0*/  IMAD.MOV.U32 R5, RZ, RZ, R83 ;  /* 0x000000ffff057224 */ /* 0x000fc600078e0053 */
[----:B------:R-:W4:Y:S04]  /*269f0*/  LDL.LU R81, [R1+0xfc] ;  /* 0x0000fc0001517983 */ /* 0x000f280000300800 */
[----:B------:R-:W4:Y:S04]  /*26a00*/  LDL.LU R90, [R1+0x100] ;  /* 0x00010000015a7983 */ /* 0x000f280000300800 */
[----:B------:R-:W4:Y:S01]  /*26a10*/  LDL.LU R83, [R1+0x10c] ;  /* 0x00010c0001537983 */ /* 0x000f220000300800 */
[----:B------:R-:W0:Y:S01]  /*26a20*/  MUFU.RCP R106, R106 ;  /* 0x0000006a006a7308 */ /* 0x000e220000001000 */
[----:B------:R-:W-:-:S02]  /*26a30*/  FMUL R61, R104, R91 ;  /* 0x0000005b683d7220 */ /* 0x000fc40000400000 */
[----:B------:R-:W4:Y:S04]  /*26a40*/  LDL.LU R91, [R1+0x140] ;  /* 0x00014000015b7983 */ /* 0x000f280000300800 */
[----:B------:R1:W-:Y:S01]  /*26a50*/  STL [R1+0xb74], R61 ;  /* 0x000b743d01007387 */ /* 0x0003e20000100800 */
[----:B------:R-:W3:Y:S01]  /*26a60*/  MUFU.RCP R116, R116 ;  /* 0x0000007400747308 */ /* 0x000ee20000001000 */
[C---:B0-----:R-:W-:Y:S01]  /*26a70*/  FMUL R97, R106.reuse, R82 ;  /* 0x000000526a617220 */ /* 0x041fe20000400000 */
[----:B------:R-:W-:Y:S01]  /*26a80*/  MOV R82, R79 ;  /* 0x0000004f00527202 */ /* 0x000fe20000000f00 */
[C---:B------:R-:W-:Y:S02]  /*26a90*/  FMUL R98, R106.reuse, R76 ;  /* 0x0000004c6a627220 */ /* 0x040fe40000400000 */
[----:B------:R-:W-:-:S02]  /*26aa0*/  FMUL R103, R106, R67 ;  /* 0x000000436a677220 */ /* 0x000fc40000400000 */
[C---:B------:R-:W-:Y:S02]  /*26ab0*/  FMUL R101, R106.reuse, R68 ;  /* 0x000000446a657220 */ /* 0x040fe40000400000 */
[C---:B------:R-:W-:Y:S02]  /*26ac0*/  FMUL R102, R106.reuse, R71 ;  /* 0x000000476a667220 */ /* 0x040fe40000400000 */
[C---:B------:R-:W-:Y:S02]  /*26ad0*/  FMUL R99, R106.reuse, R72 ;  /* 0x000000486a637220 */ /* 0x040fe40000400000 */
[C---:B------:R-:W-:Y:S02]  /*26ae0*/  FMUL R100, R106.reuse, R75 ;  /* 0x0000004b6a647220 */ /* 0x040fe40000400000 */
[----:B------:R-:W-:Y:S02]  /*26af0*/  FMUL R106, R106, R5 ;  /* 0x000000056a6a7220 */ /* 0x000fe40000400000 */
[----:B--2---:R-:W-:-:S02]  /*26b00*/  FMUL R122, R104, R92 ;  /* 0x0000005c687a7220 */ /* 0x004fc40000400000 */
[----:B------:R-:W2:Y:S04]  /*26b10*/  LDL.LU R92, [R1+0x14c] ;  /* 0x00014c00015c7983 */ /* 0x000ea80000300800 */
[----:B------:R0:W-:Y:S04]  /*26b20*/  STL [R1+0xb70], R122 ;  /* 0x000b707a01007387 */ /* 0x0001e80000100800 */
[----:B------:R-:W2:Y:S04]  /*26b30*/  LDL.LU R79, [R1+0x158] ;  /* 0x00015800014f7983 */ /* 0x000ea80000300800 */
[----:B------:R-:W2:Y:S01]  /*26b40*/  LDL.LU R76, [R1+0x15c] ;  /* 0x00015c00014c7983 */ /* 0x000ea20000300800 */
[----:B---3--:R-:W-:-:S05]  /*26b50*/  FMUL R2, R116, R77 ;  /* 0x0000004d74027220 */ /* 0x008fca0000400000 */
[----:B------:R3:W-:Y:S04]  /*26b60*/  STL [R1+0x40], R2 ;  /* 0x0000400201007387 */ /* 0x0007e80000100800 */
[----:B------:R-:W3:Y:S01]  /*26b70*/  LDL.LU R5, [R1+0x1a0] ;  /* 0x0001a00001057983 */ /* 0x000ee20000300800 */
[----:B----4-:R-:W-:-:S03]  /*26b80*/  FMUL R123, R116, R83 ;  /* 0x00000053747b7220 */ /* 0x010fc60000400000 */
[----:B------:R-:W4:Y:S01]  /*26b90*/  LDL.LU R83, [R1+0x1ac] ;  /* 0x0001ac0001537983 */ /* 0x000f220000300800 */
[----:B------:R-:W0:Y:S01]  /*26ba0*/  MUFU.RCP R107, R107 ;  /* 0x0000006b006b7308 */ /* 0x000e220000001000 */
[C---:B------:R-:W-:Y:S02]  /*26bb0*/  FMUL R125, R116.reuse, R78 ;  /* 0x0000004e747d7220 */ /* 0x040fe40000400000 */
[----:B------:R-:W4:Y:S01]  /*26bc0*/  LDL R120, [R1+0x4b0] ;  /* 0x0004b00001787983 */ /* 0x000f220000100800 */
[----:B-1----:R-:W-:-:S03]  /*26bd0*/  FMUL R61, R116, R90 ;  /* 0x0000005a743d7220 */ /* 0x002fc60000400000 */
[----:B------:R-:W4:Y:S01]  /*26be0*/  LDL.LU R77, [R1+0x1b0] ;  /* 0x0001b000014d7983 */ /* 0x000f220000300800 */
[----:B0-----:R-:W-:-:S03]  /*26bf0*/  FMUL R122, R116, R91 ;  /* 0x0000005b747a7220 */ /* 0x001fc60000400000 */
[----:B------:R-:W4:Y:S04]  /*26c00*/  LDL.LU R78, [R1+0x1bc] ;  /* 0x0001bc00014e7983 */ /* 0x000f280000300800 */
[----:B------:R-:W4:Y:S04]  /*26c10*/  LDL.LU R90, [R1+0x1c0] ;  /* 0x0001c000015a7983 */ /* 0x000f280000300800 */
[----:B------:R-:W4:Y:S01]  /*26c20*/  LDL.LU R91, [R1+0x1cc] ;  /* 0x0001cc00015b7983 */ /* 0x000f220000300800 */
[----:B------:R-:W-:Y:S02]  /*26c30*/  FMUL R0, R116, R81 ;  /* 0x0000005174007220 */ /* 0x000fe40000400000 */
[----:B------:R-:W-:-:S02]  /*26c40*/  FMUL R89, R107, R89 ;  /* 0x000000596b597220 */ /* 0x000fc40000400000 */
[C---:B------:R-:W-:Y:S02]  /*26c50*/  FMUL R87, R107.reuse, R87 ;  /* 0x000000576b577220 */ /* 0x040fe40000400000 */
[C---:B------:R-:W-:Y:S02]  /*26c60*/  FMUL R88, R107.reuse, R88 ;  /* 0x000000586b587220 */ /* 0x040fe40000400000 */
[C---:B------:R-:W-:Y:S02]  /*26c70*/  FMUL R82, R107.reuse, R82 ;  /* 0x000000526b527220 */ /* 0x040fe40000400000 */
[----:B------:R-:W-:Y:S01]  /*26c80*/  FMUL R84, R107, R84 ;  /* 0x000000546b547220 */ /* 0x000fe20000400000 */
[----:B------:R-:W3:Y:S01]  /*26c90*/  MUFU.RCP R118, R118 ;  /* 0x0000007600767308 */ /* 0x000ee20000001000 */
[----:B------:R-:W-:Y:S02]  /*26ca0*/  FMUL R113, R105, R63 ;  /* 0x0000003f69717220 */ /* 0x000fe40000400000 */
[----:B------:R-:W-:-:S02]  /*26cb0*/  FMUL R60, R104, R64 ;  /* 0x00000040683c7220 */ /* 0x000fc40000400000 */
[C---:B--2---:R-:W-:Y:S02]  /*26cc0*/  FMUL R124, R116.reuse, R92 ;  /* 0x0000005c747c7220 */ /* 0x044fe40000400000 */
[----:B------:R-:W2:Y:S01]  /*26cd0*/  LDL.LU R92, [R1+0x1d0] ;  /* 0x0001d000015c7983 */ /* 0x000ea20000300800 */
[----:B------:R-:W-:Y:S02]  /*26ce0*/  FMUL R116, R116, R85 ;  /* 0x0000005574747220 */ /* 0x000fe40000400000 */
[C---:B------:R-:W-:Y:S01]  /*26cf0*/  FMUL R85, R107.reuse, R86 ;  /* 0x000000566b557220 */ /* 0x040fe20000400000 */
[----:B------:R-:W2:Y:S01]  /*26d00*/  LDL.LU R81, [R1+0x4] ;  /* 0x0000040001517983 */ /* 0x000ea20000300800 */
[C---:B------:R-:W-:Y:S02]  /*26d10*/  FMUL R86, R107.reuse, R80 ;  /* 0x000000506b567220 */ /* 0x040fe40000400000 */
[----:B------:R-:W-:Y:S01]  /*26d20*/  FMUL R107, R107, R79 ;  /* 0x0000004f6b6b7220 */ /* 0x000fe20000400000 */
        /* <DEDUP_REMOVED lines=8> */
[----:B------:R-:W2:Y:S04]  /*26db0*/  LDL.LU R72, [R1] ;  /* 0x0000000001487983 */ /* 0x000ea80000300800 */
[----:B------:R-:W2:Y:S01]  /*26dc0*/  LDL.LU R75, [R1+0x1dc] ;  /* 0x0001dc00014b7983 */ /* 0x000ea20000300800 */
[----:B---3--:R-:W-:-:S02]  /*26dd0*/  FMUL R112, R118, R5 ;  /* 0x0000000576707220 */ /* 0x008fc40000400000 */
[C---:B----4-:R-:W-:Y:S02]  /*26de0*/  FMUL R110, R118.reuse, R83 ;  /* 0x00000053766e7220 */ /* 0x050fe40000400000 */
[----:B------:R-:W3:Y:S04]  /*26df0*/  LDL.LU R83, [R1+0x1e0] ;  /* 0x0001e00001537983 */ /* 0x000ee80000300800 */
[----:B------:R-:W4:Y:S04]  /*26e00*/  LDL.LU R67, [R1+0x1ec] ;  /* 0x0001ec0001437983 */ /* 0x000f280000300800 */
[----:B------:R-:W4:Y:S01]  /*26e10*/  LDL.LU R5, [R1+0x1f0] ;  /* 0x0001f00001057983 */ /* 0x000f220000300800 */
[----:B------:R-:W0:Y:S01]  /*26e20*/  MUFU.RCP R44, R117 ;  /* 0x00000075002c7308 */ /* 0x000e220000001000 */
[----:B------:R-:W-:-:S02]  /*26e30*/  FMUL R114, R118, R76 ;  /* 0x0000004c76727220 */ /* 0x000fc40000400000 */
[C---:B------:R-:W-:Y:S02]  /*26e40*/  FMUL R109, R118.reuse, R77 ;  /* 0x0000004d766d7220 */ /* 0x040fe40000400000 */
[C---:B------:R-:W-:Y:S02]  /*26e50*/  FMUL R108, R118.reuse, R78 ;  /* 0x0000004e766c7220 */ /* 0x040fe40000400000 */
[C---:B------:R-:W-:Y:S02]  /*26e60*/  FMUL R105, R118.reuse, R90 ;  /* 0x0000005a76697220 */ /* 0x040fe40000400000 */
[C---:B------:R-:W-:Y:S01]  /*26e70*/  FMUL R104, R118.reuse, R91 ;  /* 0x0000005b76687220 */ /* 0x040fe20000400000 */
[----:B------:R-:W1:Y:S01]  /*26e80*/  MUFU.RCP R119, R119 ;  /* 0x0000007700777308 */ /* 0x000e620000001000 */
[----:B--2---:R-:W-:Y:S02]  /*26e90*/  FMUL R118, R118, R92 ;  /* 0x0000005c76767220 */ /* 0x004fe40000400000 */
[----:B------:R-:W2:Y:S05]  /*26ea0*/  LDL.LU R92, [R1+0x1fc] ;  /* 0x0001fc00015c7983 */ /* 0x000eaa0000300800 */
[----:B------:R1:W2:Y:S01]  /*26eb0*/  MUFU.RCP R52, R81 ;  /* 0x0000005100347308 */ /* 0x0002a20000001000 */
[----:B------:R-:W2:Y:S04]  /*26ec0*/  LDL.LU R91, [R1+0x200] ;  /* 0x00020000015b7983 */ /* 0x000ea80000300800 */
[----:B------:R-:W2:Y:S01]  /*26ed0*/  LDL.LU R90, [R1+0x20c] ;  /* 0x00020c00015a7983 */ /* 0x000ea20000300800 */
[----:B0-----:R-:W-:-:S03]  /*26ee0*/  FMUL R65, R44, R80 ;  /* 0x000000502c417220 */ /* 0x001fc60000400000 */
[----:B------:R-:W2:Y:S04]  /*26ef0*/  LDL.LU R68, [R1+0x210] ;  /* 0x0002100001447983 */ /* 0x000ea80000300800 */
[----:B-1----:R-:W2:Y:S01]  /*26f00*/  LDL.LU R81, [R1+0xc] ;  /* 0x00000c0001517983 */ /* 0x002ea20000300800 */
[----:B------:R-:W-:-:S03]  /*26f10*/  FMUL R39, R44, R79 ;  /* 0x0000004f2c277220 */ /* 0x000fc60000400000 */
[----:B------:R-:W2:Y:S04]  /*26f20*/  LDL.LU R76, [R1+0x1e4] ;  /* 0x0001e400014c7983 */ /* 0x000ea80000300800 */
        /* <DEDUP_REMOVED lines=8> */
[C---:B------:R-:W-:Y:S02]  /*26fb0*/  FMUL R42, R44.reuse, R64 ;  /* 0x000000402c2a7220 */ /* 0x040fe40000400000 */
[----:B------:R-:W-:Y:S02]  /*26fc0*/  FMUL R44, R44, R71 ;  /* 0x000000472c2c7220 */ /* 0x000fe40000400000 */
[----:B------:R-:W2:Y:S01]  /*26fd0*/  LDL.LU R71, [R1+0x208] ;  /* 0x0002080001477983 */ /* 0x000ea20000300800 */
[----:B------:R0:W-:Y:S01]  /*26fe0*/  MUFU.RCP R3, R72 ;  /* 0x0000004800037308 */ /* 0x0001e20000001000 */
[----:B------:R-:W-:-:S02]  /*26ff0*/  FMUL R96, R119, R75 ;  /* 0x0000004b77607220 */ /* 0x000fc40000400000 */
[C---:B---3--:R-:W-:Y:S01]  /*27000*/  FMUL R95, R119.reuse, R83 ;  /* 0x00000053775f7220 */ /* 0x048fe20000400000 */
[----:B0-----:R-:W3:Y:S01]  /*27010*/  LDL.LU R72, [R1+0x214] ;  /* 0x0002140001487983 */ /* 0x001ee20000300800 */
[----:B----4-:R-:W-:-:S03]  /*27020*/  FMUL R93, R119, R5 ;  /* 0x00000005775d7220 */ /* 0x010fc60000400000 */
[----:B------:R-:W4:Y:S04]  /*27030*/  LDL.LU R75, [R1+0x218] ;  /* 0x00021800014b7983 */ /* 0x000f280000300800 */
[----:B------:R-:W3:Y:S04]  /*27040*/  LDL.LU R83, [R1+0x24c] ;  /* 0x00024c0001537983 */ /* 0x000ee80000300800 */
[----:B------:R-:W3:Y:S01]  /*27050*/  LDL.LU R5, [R1+0x8] ;  /* 0x0000080001057983 */ /* 0x000ee20000300800 */
[C---:B------:R-:W-:Y:S02]  /*27060*/  FMUL R94, R119.reuse, R67 ;  /* 0x00000043775e7220 */ /* 0x040fe40000400000 */
[----:B--2---:R-:W-:-:S02]  /*27070*/  FMUL R92, R119, R92 ;  /* 0x0000005c775c7220 */ /* 0x004fc40000400000 */
[----:B------:R-:W-:Y:S01]  /*27080*/  FMUL R91, R119, R91 ;  /* 0x0000005b775b7220 */ /* 0x000fe20000400000 */
[----:B------:R0:W-:Y:S01]  /*27090*/  MUFU.RCP R58, R81 ;  /* 0x00000051003a7308 */ /* 0x0001e20000001000 */
[C---:B------:R-:W-:Y:S01]  /*270a0*/  FMUL R45, R52.reuse, R76 ;  /* 0x0000004c342d7220 */ /* 0x040fe20000400000 */
[----:B0-----:R-:W2:Y:S01]  /*270b0*/  LDL.LU R81, [R1+0x21c] ;  /* 0x00021c0001517983 */ /* 0x001ea20000300800 */
[----:B------:R-:W-:-:S03]  /*270c0*/  FMUL R46, R52, R80 ;  /* 0x00000050342e7220 */ /* 0x000fc60000400000 */
[----:B------:R-:W2:Y:S01]  /*270d0*/  LDL.LU R80, [R1+0x4c0] ;  /* 0x0004c00001507983 */ /* 0x000ea20000300800 */
[C---:B------:R-:W-:Y:S02]  /*270e0*/  FMUL R47, R52.reuse, R77 ;  /* 0x0000004d342f7220 */ /* 0x040fe40000400000 */
[C---:B------:R-:W-:Y:S02]  /*270f0*/  FMUL R49, R52.reuse, R78 ;  /* 0x0000004e34317220 */ /* 0x040fe40000400000 */
[----:B------:R-:W-:Y:S02]  /*27100*/  FMUL R48, R52, R79 ;  /* 0x0000004f34307220 */ /* 0x000fe40000400000 */
[----:B------:R-:W2:Y:S04]  /*27110*/  LDL.LU R79, [R1+0x4cc] ;  /* 0x0004cc00014f7983 */ /* 0x000ea80000300800 */
[----:B------:R-:W2:Y:S04]  /*27120*/  LDL.LU R78, [R1+0x4d0] ;  /* 0x0004d000014e7983 */ /* 0x000ea80000300800 */
[----:B------:R-:W2:Y:S04]  /*27130*/  LDL.LU R77, [R1+0x4dc] ;  /* 0x0004dc00014d7983 */ /* 0x000ea80000300800 */
[----:B------:R-:W2:Y:S04]  /*27140*/  LDL.LU R76, [R1+0x4e0] ;  /* 0x0004e000014c7983 */ /* 0x000ea80000300800 */
[----:B------:R-:W2:Y:S01]  /*27150*/  LDL.LU R67, [R1+0x4ec] ;  /* 0x0004ec0001437983 */ /* 0x000ea20000300800 */
[----:B------:R-:W-:-:S03]  /*27160*/  FMUL R90, R119, R90 ;  /* 0x0000005a775a7220 */ /* 0x000fc60000400000 */
[----:B------:R-:W2:Y:S01]  /*27170*/  LDL.LU R66, [R1+0x4f0] ;  /* 0x0004f00001427983 */ /* 0x000ea20000300800 */
[----:B------:R-:W-:-:S03]  /*27180*/  FMUL R119, R119, R68 ;  /* 0x0000004477777220 */ /* 0x000fc60000400000 */
[----:B------:R-:W2:Y:S01]  /*27190*/  LDL.LU R53, [R1+0xe4] ;  /* 0x0000e40001357983 */ /* 0x000ea20000300800 */
[----:B------:R-:W-:-:S03]  /*271a0*/  FMUL R51, R52, R71 ;  /* 0x0000004734337220 */ /* 0x000fc60000400000 */
[----:B------:R-:W2:Y:S04]  /*271b0*/  LDL.LU R54, [R1+0x4c4] ;  /* 0x0004c40001367983 */ /* 0x000ea80000300800 */
[----:B------:R-:W2:Y:S04]  /*271c0*/  LDL.LU R74, [R1+0x4c8] ;  /* 0x0004c800014a7983 */ /* 0x000ea80000300800 */
[----:B------:R-:W2:Y:S04]  /*271d0*/  LDL.LU R63, [R1+0x4d4] ;  /* 0x0004d400013f7983 */ /* 0x000ea80000300800 */
[----:B------:R-:W2:Y:S04]  /*271e0*/  LDL.LU R68, [R1+0x4d8] ;  /* 0x0004d80001447983 */ /* 0x000ea80000300800 */
[----:B------:R-:W2:Y:S01]  /*271f0*/  LDL.LU R71, [R1+0x4e4] ;  /* 0x0004e40001477983 */ /* 0x000ea20000300800 */
[----:B---3--:R-:W-:-:S03]  /*27200*/  FMUL R50, R52, R72 ;  /* 0x0000004834327220 */ /* 0x008fc60000400000 */
[----:B------:R-:W3:Y:S04]  /*27210*/  LDL.LU R57, [R1+0x4e8] ;  /* 0x0004e80001397983 */ /* 0x000ee80000300800 */
[----:B------:R-:W3:Y:S01]  /*27220*/  LDL.LU R56, [R1+0x4f4] ;  /* 0x0004f40001387983 */ /* 0x000ee20000300800 */
[----:B----4-:R-:W-:-:S03]  /*27230*/  FMUL R52, R52, R75 ;  /* 0x0000004b34347220 */ /* 0x010fc60000400000 */
[----:B------:R-:W4:Y:S04]  /*27240*/  LDL.LU R37, [R1+0x4f8] ;  /* 0x0004f80001257983 */ /* 0x000f280000300800 */
[----:B------:R-:W4:Y:S04]  /*27250*/  LDL.LU R59, [R1+0xe0] ;  /* 0x0000e000013b7983 */ /* 0x000f280000300800 */
[----:B------:R-:W4:Y:S04]  /*27260*/  LDL.LU R72, [R1+0x4fc] ;  /* 0x0004fc0001487983 */ /* 0x000f280000300800 */
[----:B------:R-:W4:Y:S01]  /*27270*/  LDL.LU R62, [R1+0x500] ;  /* 0x00050000013e7983 */ /* 0x000f220000300800 */
[----:B------:R0:W-:Y:S03]  /*27280*/  MUFU.RCP R8, R5 ;  /* 0x0000000500087308 */ /* 0x0001e60000001000 */
[----:B------:R-:W4:Y:S04]  /*27290*/  LDL.LU R75, [R1+0x504] ;  /* 0x00050400014b7983 */ /* 0x000f280000300800 */
[----:B------:R-:W4:Y:S04]  /*272a0*/  LDL.LU R69, [R1+0x508] ;  /* 0x0005080001457983 */ /* 0x000f280000300800 */
[----:B------:R-:W4:Y:S04]  /*272b0*/  LDL.LU R70, [R1+0x514] ;  /* 0x0005140001467983 */ /* 0x000f280000300800 */
[----:B------:R-:W4:Y:S04]  /*272c0*/  LDL.LU R73, [R1+0x518] ;  /* 0x0005180001497983 */ /* 0x000f280000300800 */
[----:B0-----:R-:W4:Y:S04]  /*272d0*/  LDL.LU R5, [R1+0x524] ;  /* 0x0005240001057983 */ /* 0x001f280000300800 */
[----:B------:R-:W4:Y:S01]  /*272e0*/  LDL.LU R64, [R1+0x530] ;  /* 0x0005300001407983 */ /* 0x000f220000300800 */
[----:B------:R-:W-:-:S04]  /*272f0*/  IADD3 R2, R120, -0x3f3504f3, RZ ;  /* 0xc0cafb0d78027810 */ /* 0x000fc80007ffe0ff */
[----:B------:R-:W-:-:S04]  /*27300*/  LOP3.LUT R2, R2, 0xff800000, RZ, 0xc0, !PT ;  /* 0xff80000002027812 */ /* 0x000fc800078ec0ff */
[----:B------:R-:W0:Y:S08]  /*27310*/  I2F R4, R2 ;  /* 0x0000000200047306 */ /* 0x000e300000201400 */
[----:B------:R-:W-:Y:S01]  /*27320*/  MUFU.RCP R19, R6 ;  /* 0x0000000600137308 */ /* 0x000fe20000001000 */
[----:B0-----:R-:W-:Y:S02]  /*27330*/  FFMA.FTZ R83, R4, 1.1920928955078125e-07, R83 ;  /* 0x3400000004537823 */ /* 0x001fe40000010053 */
[----:B--2---:R-:W-:-:S02]  /*27340*/  FMUL R81, R3, R81 ;  /* 0x0000005103517220 */ /* 0x004fc40000400000 */
[C---:B------:R-:W-:Y:S02]  /*27350*/  FMUL R80, R3.reuse, R80 ;  /* 0x0000005003507220 */ /* 0x040fe40000400000 */
[C---:B------:R-:W-:Y:S02]  /*27360*/  FMUL R79, R3.reuse, R79 ;  /* 0x0000004f034f7220 */ /* 0x040fe40000400000 */
[C---:B------:R-:W-:Y:S02]  /*27370*/  FMUL R78, R3.reuse, R78 ;  /* 0x0000004e034e7220 */ /* 0x040fe40000400000 */
[C---:B------:R-:W-:Y:S02]  /*27380*/  FMUL R77, R3.reuse, R77 ;  /* 0x0000004d034d7220 */ /* 0x040fe40000400000 */
[C---:B------:R-:W-:Y:S02]  /*27390*/  FMUL R76, R3.reuse, R76 ;  /* 0x0000004c034c7220 */ /* 0x040fe40000400000 */
[C---:B------:R-:W-:Y:S01]  /*273a0*/  FMUL R67, R3.reuse, R67 ;  /* 0x0000004303437220 */ /* 0x040fe20000400000 */
[----:B------:R0:W1:Y:S01]  /*273b0*/  MUFU.RCP R11, R53 ;  /* 0x00000035000b7308 */ /* 0x0000620000001000 */
[----:B------:R-:W-:-:S02]  /*273c0*/  FMUL R66, R3, R66 ;  /* 0x0000004203427220 */ /* 0x000fc40000400000 */
[C---:B------:R-:W-:Y:S02]  /*273d0*/  FMUL R33, R58.reuse, R74 ;  /* 0x0000004a3a217220 */ /* 0x040fe40000400000 */
[C---:B0-----:R-:W-:Y:S01]  /*273e0*/  FMUL R53, R58.reuse, R54 ;  /* 0x000000363a357220 */ /* 0x041fe20000400000 */
[----:B------:R-:W1:Y:S01]  /*273f0*/  LDL.LU R74, [R1+0x50c] ;  /* 0x00050c00014a7983 */ /* 0x000e620000300800 */
[----:B------:R-:W-:-:S03]  /*27400*/  FMUL R54, R58, R63 ;  /* 0x0000003f3a367220 */ /* 0x000fc60000400000 */
[----:B------:R-:W2:Y:S01]  /*27410*/  LDL.LU R63, [R1+0x510] ;  /* 0x00051000013f7983 */ /* 0x000ea20000300800 */
[----:B------:R-:W-:-:S03]  /*27420*/  FMUL R32, R58, R68 ;  /* 0x000000443a207220 */ /* 0x000fc60000400000 */
[----:B------:R-:W2:Y:S01]  /*27430*/  LDL.LU R68, [R1+0x51c] ;  /* 0x00051c0001447983 */ /* 0x000ea20000300800 */
[----:B------:R-:W-:-:S03]  /*27440*/  FMUL R55, R58, R71 ;  /* 0x000000473a377220 */ /* 0x000fc60000400000 */
[----:B------:R-:W2:Y:S01]  /*27450*/  LDL.LU R71, [R1+0x520] ;  /* 0x0005200001477983 */ /* 0x000ea20000300800 */
[C---:B---3--:R-:W-:Y:S02]  /*27460*/  FMUL R57, R58.reuse, R57 ;  /* 0x000000393a397220 */ /* 0x048fe40000400000 */
[C---:B------:R-:W-:Y:S02]  /*27470*/  FMUL R56, R58.reuse, R56 ;  /* 0x000000383a387220 */ /* 0x040fe40000400000 */
[----:B----4-:R-:W-:Y:S02]  /*27480*/  FMUL R58, R58, R37 ;  /* 0x000000253a3a7220 */ /* 0x010fe40000400000 */
[C---:B------:R-:W-:Y:S02]  /*27490*/  FMUL R37, R8.reuse, R72 ;  /* 0x0000004808257220 */ /* 0x040fe40000400000 */
[----:B------:R-:W3:Y:S01]  /*274a0*/  LDL.LU R72, [R1+0x528] ;  /* 0x0005280001487983 */ /* 0x000ee20000300800 */
[----:B------:R-:W-:-:S02]  /*274b0*/  FMUL R10, R8, R62 ;  /* 0x0000003e080a7220 */ /* 0x000fc40000400000 */
[C---:B------:R-:W-:Y:S02]  /*274c0*/  FMUL R7, R8.reuse, R75 ;  /* 0x0000004b08077220 */ /* 0x040fe40000400000 */
[----:B------:R-:W4:Y:S01]  /*274d0*/  LDL.LU R75, [R1+0x52c] ;  /* 0x00052c00014b7983 */ /* 0x000f220000300800 */
[----:B------:R-:W-:-:S03]  /*274e0*/  FMUL R9, R8, R69 ;  /* 0x0000004508097220 */ /* 0x000fc60000400000 */
[----:B------:R-:W4:Y:S01]  /*274f0*/  LDL.LU R69, [R1+0xec] ;  /* 0x0000ec0001457983 */ /* 0x000f220000300800 */
[----:B------:R-:W-:-:S03]  /*27500*/  FMUL R4, R8, R70 ;  /* 0x0000004608047220 */ /* 0x000fc60000400000 */
[----:B------:R-:W4:Y:S01]  /*27510*/  LDL.LU R6, [R1+0xb84] ;  /* 0x000b840001067983 */ /* 0x000f220000300800 */
[----:B------:R-:W-:-:S03]  /*27520*/  FMUL R3, R8, R73 ;  /* 0x0000004908037220 */ /* 0x000fc60000400000 */
[----:B------:R-:W4:Y:S01]  /*27530*/  LDL.LU R62, [R1+0x534] ;  /* 0x00053400013e7983 */ /* 0x000f220000300800 */
[C---:B------:R-:W-:Y:S02]  /*27540*/  FMUL R5, R8.reuse, R5 ;  /* 0x0000000508057220 */ /* 0x040fe40000400000 */
[----:B------:R-:W-:Y:S02]  /*27550*/  FMUL R8, R8, R64 ;  /* 0x0000004008087220 */ /* 0x000fe40000400000 */
        /* <DEDUP_REMOVED lines=15> */
[----:B------:R3:W0:Y:S03]  /*27650*/  MUFU.RCP R17, R59 ;  /* 0x0000003b00117308 */ /* 0x0006260000001000 */
[----:B------:R-:W4:Y:S04]  /*27660*/  LDL.LU R23, [R1+0x5ac] ;  /* 0x0005ac0001177983 */ /* 0x000f280000300800 */
[----:B------:R-:W4:Y:S01]  /*27670*/  LDL.LU R36, [R1+0x5b0] ;  /* 0x0005b00001247983 */ /* 0x000f220000300800 */
[----:B-1----:R-:W-:-:S02]  /*27680*/  FMUL R31, R11, R74 ;  /* 0x0000004a0b1f7220 */ /* 0x002fc40000400000 */
[C---:B--2---:R-:W-:Y:S02]  /*27690*/  FMUL R30, R11.reuse, R68 ;  /* 0x000000440b1e7220 */ /* 0x044fe40000400000 */
[----:B------:R-:W2:Y:S01]  /*276a0*/  LDL.LU R68, [R1+0x554] ;  /* 0x0005540001447983 */ /* 0x000ea20000300800 */
[----:B------:R-:W-:-:S03]  /*276b0*/  FMUL R28, R11, R71 ;  /* 0x000000470b1c7220 */ /* 0x000fc60000400000 */
[----:B------:R-:W2:Y:S01]  /*276c0*/  LDL.LU R71, [R1+0x558] ;  /* 0x0005580001477983 */ /* 0x000ea20000300800 */
[----:B------:R-:W-:-:S03]  /*276d0*/  FMUL R29, R11, R63 ;  /* 0x0000003f0b1d7220 */ /* 0x000fc60000400000 */
[----:B------:R-:W2:Y:S01]  /*276e0*/  LDL.LU R70, [R1+0x564] ;  /* 0x0005640001467983 */ /* 0x000ea20000300800 */
[----:B---3--:R-:W-:-:S03]  /*276f0*/  FMUL R59, R11, R72 ;  /* 0x000000480b3b7220 */ /* 0x008fc60000400000 */
[----:B------:R-:W3:Y:S04]  /*27700*/  LDL.LU R72, [R1+0x568] ;  /* 0x0005680001487983 */ /* 0x000ee80000300800 */
[----:B------:R-:W3:Y:S01]  /*27710*/  LDL.LU R73, [R1+0x570] ;  /* 0x0005700001497983 */ /* 0x000ee20000300800 */
[----:B----4-:R-:W-:-:S03]  /*27720*/  FMUL R63, R11, R75 ;  /* 0x0000004b0b3f7220 */ /* 0x010fc60000400000 */
[----:B------:R-:W4:Y:S04]  /*27730*/  LDL.LU R74, [R1+0x574] ;  /* 0x00057400014a7983 */ /* 0x000f280000300800 */
[----:B------:R-:W4:Y:S01]  /*27740*/  LDL.LU R75, [R1+0x57c] ;  /* 0x00057c00014b7983 */ /* 0x000f220000300800 */
[C---:B------:R-:W-:Y:S02]  /*27750*/  FMUL R62, R11.reuse, R62 ;  /* 0x0000003e0b3e7220 */ /* 0x040fe40000400000 */
[----:B------:R-:W-:Y:S02]  /*27760*/  FMUL R64, R11, R64 ;  /* 0x000000400b407220 */ /* 0x000fe40000400000 */
[C---:B0-----:R-:W-:Y:S02]  /*27770*/  FMUL R13, R17.reuse, R13 ;  /* 0x0000000d110d7220 */ /* 0x041fe40000400000 */
[----:B------:R-:W-:-:S02]  /*27780*/  FMUL R14, R17, R14 ;  /* 0x0000000e110e7220 */ /* 0x000fc40000400000 */
[C---:B------:R-:W-:Y:S02]  /*27790*/  FMUL R16, R17.reuse, R16 ;  /* 0x0000001011107220 */ /* 0x040fe40000400000 */
[C---:B------:R-:W-:Y:S02]  /*277a0*/  FMUL R18, R17.reuse, R18 ;  /* 0x0000001211127220 */ /* 0x040fe40000400000 */
[C---:B------:R-:W-:Y:S02]  /*277b0*/  FMUL R12, R17.reuse, R15 ;  /* 0x0000000f110c7220 */ /* 0x040fe40000400000 */
[C---:B------:R-:W-:Y:S02]  /*277c0*/  FMUL R11, R17.reuse, R35 ;  /* 0x00000023110b7220 */ /* 0x040fe40000400000 */
[C---:B------:R-:W-:Y:S02]  /*277d0*/  FMUL R15, R17.reuse, R34 ;  /* 0x00000022110f7220 */ /* 0x040fe40000400000 */
[----:B------:R-:W4:Y:S01]  /*277e0*/  LDL.LU R34, [R1+0x5b8] ;  /* 0x0005b80001227983 */ /* 0x000f220000300800 */
[----:B------:R-:W-:-:S03]  /*277f0*/  FMUL R17, R17, R24 ;  /* 0x0000001811117220 */ /* 0x000fc60000400000 */
[----:B------:R-:W4:Y:S04]  /*27800*/  LDL.LU R35, [R1+0x5bc] ;  /* 0x0005bc0001237983 */ /* 0x000f280000300800 */
[----:B------:R-:W4:Y:S01]  /*27810*/  LDL.LU R117, [R1+0x5c0] ;  /* 0x0005c00001757983 */ /* 0x000f220000300800 */
[C---:B------:R-:W-:Y:S02]  /*27820*/  FMUL R24, R19.reuse, R26 ;  /* 0x0000001a13187220 */ /* 0x040fe40000400000 */
[----:B------:R-:W-:Y:S02]  /*27830*/  FMUL R26, R19, R6 ;  /* 0x00000006131a7220 */ /* 0x000fe40000400000 */
[----:B------:R-:W4:Y:S01]  /*27840*/  LDL.LU R6, [R1+0xb80] ;  /* 0x000b800001067983 */ /* 0x000f220000300800 */
[----:B------:R-:W2:Y:S01]  /*27850*/  MUFU.RCP R20, R20 ;  /* 0x0000001400147308 */ /* 0x000ea20000001000 */
[----:B------:R-:W-:-:S02]  /*27860*/  @!P1 FMUL R69, R69, 16777216 ;  /* 0x4b80000045459820 */ /* 0x000fc40000400000 */
[C---:B------:R-:W-:Y:S02]  /*27870*/  FMUL R25, R19.reuse, R25 ;  /* 0x0000001913197220 */ /* 0x040fe40000400000 */
[C---:B------:R-:W-:Y:S02]  /*27880*/  FMUL R27, R19.reuse, R27 ;  /* 0x0000001b131b7220 */ /* 0x040fe40000400000 */
[C---:B------:R-:W-:Y:S02]  /*27890*/  FMUL R21, R19.reuse, R21 ;  /* 0x0000001513157220 */ /* 0x040fe40000400000 */
[C---:B------:R-:W-:Y:S02]  /*278a0*/  FMUL R22, R19.reuse, R22 ;  /* 0x0000001613167220 */ /* 0x040fe40000400000 */
[C---:B------:R-:W-:Y:S02]  /*278b0*/  FMUL R23, R19.reuse, R23 ;  /* 0x0000001713177220 */ /* 0x040fe40000400000 */
[----:B------:R-:W-:-:S02]  /*278c0*/  FMUL R19, R19, R36 ;  /* 0x0000002413137220 */ /* 0x000fc40000400000 */
[----:B------:R0:W1:Y:S01]  /*278d0*/  MUFU.RCP R36, R69 ;  /* 0x0000004500247308 */ /* 0x0000620000001000 */
[----:B------:R-:W-:Y:S02]  /*278e0*/  F2FP.BF16.PACK_AB R27, R27, R22 ;  /* 0x000000161b1b723e */ /* 0x000fe400000010ff */
[----:B------:R-:W-:Y:S02]  /*278f0*/  F2FP.BF16.PACK_AB R26, R26, R19 ;  /* 0x000000131a1a723e */ /* 0x000fe400000010ff */
[----:B------:R-:W-:Y:S02]  /*27900*/  F2FP.BF16.PACK_AB R25, R25, R21 ;  /* 0x000000151919723e */ /* 0x000fe400000010ff */
[----:B------:R-:W-:Y:S01]  /*27910*/  F2FP.BF16.PACK_AB R24, R24, R23 ;  /* 0x000000171818723e */ /* 0x000fe200000010ff */
[C---:B--2---:R-:W-:Y:S02]  /*27920*/  FMUL R68, R20.reuse, R68 ;  /* 0x0000004414447220 */ /* 0x044fe40000400000 */
[----:B------:R-:W-:-:S02]  /*27930*/  FMUL R71, R20, R71 ;  /* 0x0000004714477220 */ /* 0x000fc40000400000 */
[C---:B0-----:R-:W-:Y:S02]  /*27940*/  FMUL R69, R20.reuse, R70 ;  /* 0x0000004614457220 */ /* 0x041fe40000400000 */
[C---:B---3--:R-:W-:Y:S02]  /*27950*/  FMUL R72, R20.reuse, R72 ;  /* 0x0000004814487220 */ /* 0x048fe40000400000 */
[C---:B------:R-:W-:Y:S02]  /*27960*/  FMUL R70, R20.reuse, R73 ;  /* 0x0000004914467220 */ /* 0x040fe40000400000 */
[C---:B----4-:R-:W-:Y:S02]  /*27970*/  FMUL R74, R20.reuse, R74 ;  /* 0x0000004a144a7220 */ /* 0x050fe40000400000 */
[C---:B------:R-:W-:Y:S02]  /*27980*/  FMUL R73, R20.reuse, R75 ;  /* 0x0000004b14497220 */ /* 0x040fe40000400000 */
[----:B------:R-:W-:-:S02]  /*27990*/  FMUL R75, R20, R6 ;  /* 0x00000006144b7220 */ /* 0x000fc40000400000 */
[----:B------:R-:W2:Y:S04]  /*279a0*/  LDL.LU R6, [R1+0xb7c] ;  /* 0x000b7c0001067983 */ /* 0x000ea80000300800 */
[----:B------:R-:W3:Y:S04]  /*279b0*/  LDL.LU R20, [R1+0x594] ;  /* 0x0005940001147983 */ /* 0x000ee80000300800 */
[----:B------:R-:W4:Y:S04]  /*279c0*/  LDL.LU R22, [R1+0x5a8] ;  /* 0x0005a80001167983 */ /* 0x000f280000300800 */
[----:B------:R-:W2:Y:S04]  /*279d0*/  LDL.LU R19, [R1+0x58c] ;  /* 0x00058c0001137983 */ /* 0x000ea80000300800 */
[----:B------:R-:W2:Y:S04]  /*279e0*/  LDL.LU R21, [R1+0x5a0] ;  /* 0x0005a00001157983 */ /* 0x000ea80000300800 */
[----:B------:R-:W2:Y:S01]  /*279f0*/  LDL.LU R23, [R1+0x5b4] ;  /* 0x0005b40001177983 */ /* 0x000ea20000300800 */
[----:B------:R-:W-:-:S02]  /*27a00*/  @!P1 FMUL R34, R34, 16777216 ;  /* 0x4b80000022229820 */ /* 0x000fc40000400000 */
[----:B------:R-:W-:Y:S02]  /*27a10*/  @!P1 FMUL R35, R35, 16777216 ;  /* 0x4b80000023239820 */ /* 0x000fe40000400000 */
[----:B------:R-:W-:Y:S02]  /*27a20*/  @!P1 FMUL R117, R117, 16777216 ;  /* 0x4b80000075759820 */ /* 0x000fe40000400000 */
[C---:B-1----:R-:W-:Y:S02]  /*27a30*/  FMUL R34, R36.reuse, R34 ;  /* 0x0000002224227220 */ /* 0x042fe40000400000 */
[----:B------:R-:W-:Y:S01]  /*27a40*/  FMUL R35, R36, R35 ;  /* 0x0000002324237220 */ /* 0x000fe20000400000 */
[----:B------:R-:W-:Y:S02]  /*27a50*/  F2FP.BF16.PACK_AB R29, R29, R28 ;  /* 0x0000001c1d1d723e */ /* 0x000fe400000010ff */
[----:B------:R-:W-:Y:S02]  /*27a60*/  F2FP.BF16.PACK_AB R28, R63, R64 ;  /* 0x000000403f1c723e */ /* 0x000fe400000010ff */
[----:B------:R-:W-:-:S02]  /*27a70*/  F2FP.BF16.PACK_AB R31, R31, R30 ;  /* 0x0000001e1f1f723e */ /* 0x000fc400000010ff */
[----:B------:R-:W-:Y:S02]  /*27a80*/  F2FP.BF16.PACK_AB R30, R59, R62 ;  /* 0x0000003e3b1e723e */ /* 0x000fe400000010ff */
[----:B------:R-:W-:Y:S02]  /*27a90*/  F2FP.BF16.PACK_AB R33, R33, R32 ;  /* 0x000000202121723e */ /* 0x000fe400000010ff */
[----:B------:R-:W-:Y:S01]  /*27aa0*/  F2FP.BF16.PACK_AB R32, R57, R58 ;  /* 0x0000003a3920723e */ /* 0x000fe200000010ff */
[----:B---3--:R-:W-:Y:S02]  /*27ab0*/  @!P1 FMUL R20, R20, 16777216 ;  /* 0x4b80000014149820 */ /* 0x008fe40000400000 */
[----:B----4-:R-:W-:Y:S02]  /*27ac0*/  @!P1 FMUL R22, R22, 16777216 ;  /* 0x4b80000016169820 */ /* 0x010fe40000400000 */
[----:B--2---:R-:W-:Y:S02]  /*27ad0*/  @!P1 FMUL R19, R19, 16777216 ;  /* 0x4b80000013139820 */ /* 0x004fe40000400000 */
[----:B------:R-:W-:-:S02]  /*27ae0*/  @!P1 FMUL R21, R21, 16777216 ;  /* 0x4b80000015159820 */ /* 0x000fc40000400000 */
[----:B------:R-:W-:Y:S01]  /*27af0*/  @!P1 FMUL R23, R23, 16777216 ;  /* 0x4b80000017179820 */ /* 0x000fe20000400000 */
[----:B------:R0:W-:Y:S01]  /*27b00*/  STS.64 [R6+0x800], R24 ;  /* 0x0008001806007388 */ /* 0x0001e20000000a00 */
[C---:B------:R-:W-:Y:S02]  /*27b10*/  FMUL R19, R36.reuse, R19 ;  /* 0x0000001324137220 */ /* 0x040fe40000400000 */
[C---:B------:R-:W-:Y:S02]  /*27b20*/  FMUL R20, R36.reuse, R20 ;  /* 0x0000001424147220 */ /* 0x040fe40000400000 */
[C---:B------:R-:W-:Y:S02]  /*27b30*/  FMUL R21, R36.reuse, R21 ;  /* 0x0000001524157220 */ /* 0x040fe40000400000 */
[C---:B------:R-:W-:Y:S02]  /*27b40*/  FMUL R22, R36.reuse, R22 ;  /* 0x0000001624167220 */ /* 0x040fe40000400000 */
[----:B------:R-:W-:-:S02]  /*27b50*/  FMUL R23, R36, R23 ;  /* 0x0000001724177220 */ /* 0x000fc40000400000 */
[----:B------:R-:W-:Y:S01]  /*27b60*/  FMUL R36, R36, R117 ;  /* 0x0000007524247220 */ /* 0x000fe20000400000 */
[----:B0-----:R-:W-:Y:S01]  /*27b70*/  F2FP.BF16.PACK_AB R25, R71, R72 ;  /* 0x000000484719723e */ /* 0x001fe200000010ff */
[----:B------:R-:W2:Y:S01]  /*27b80*/  LDL.LU R117, [R1+0x244] ;  /* 0x0002440001757983 */ /* 0x000ea20000300800 */
[----:B------:R-:W-:-:S03]  /*27b90*/  F2FP.BF16.PACK_AB R24, R74, R75 ;  /* 0x0000004b4a18723e */ /* 0x000fc600000010ff */
[----:B------:R-:W3:Y:S04]  /*27ba0*/  LDL.LU R72, [R1+0x22c] ;  /* 0x00022c0001487983 */ /* 0x000ee80000300800 */
[----:B------:R-:W2:Y:S04]  /*27bb0*/  LDL.LU R71, [R1+0x248] ;  /* 0x0002480001477983 */ /* 0x000ea80000300800 */
[----:B------:R0:W-:Y:S04]  /*27bc0*/  STS.64 [R6], R26 ;  /* 0x0000001a06007388 */ /* 0x0001e80000000a00 */
[----:B------:R-:W4:Y:S04]  /*27bd0*/  LDL.LU R75, [R1+0x238] ;  /* 0x00023800014b7983 */ /* 0x000f280000300800 */
[----:B------:R-:W3:Y:S01]  /*27be0*/  LDL.LU R74, [R1+0x230] ;  /* 0x00023000014a7983 */ /* 0x000ee20000300800 */
[----:B0-----:R-:W-:-:S03]  /*27bf0*/  F2FP.BF16.PACK_AB R27, R68, R69 ;  /* 0x00000045441b723e */ /* 0x001fc600000010ff */
[----:B------:R-:W2:Y:S01]  /*27c00*/  LDL.LU R69, [R1+0x48] ;  /* 0x0000480001457983 */ /* 0x000ea20000300800 */
[----:B------:R-:W-:-:S03]  /*27c10*/  F2FP.BF16.PACK_AB R26, R70, R73 ;  /* 0x00000049461a723e */ /* 0x000fc600000010ff */
[----:B------:R-:W4:Y:S04]  /*27c20*/  LDL.LU R68, [R1+0x240] ;  /* 0x0002400001447983 */ /* 0x000f280000300800 */
[----:B------:R-:W2:Y:S04]  /*27c30*/  LDL.LU R73, [R1+0x224] ;  /* 0x0002240001497983 */ /* 0x000ea80000300800 */
[----:B------:R-:W2:Y:S04]  /*27c40*/  LDL.LU R70, [R1+0x50] ;  /* 0x0000500001467983 */ /* 0x000ea80000300800 */
[----:B------:R-:W2:Y:S04]  /*27c50*/  LDL.LU R64, [R1+0x38] ;  /* 0x0000380001407983 */ /* 0x000ea80000300800 */
[----:B------:R-:W2:Y:S04]  /*27c60*/  LDL.LU R63, [R1+0x228] ;  /* 0x00022800013f7983 */ /* 0x000ea80000300800 */
[----:B------:R-:W2:Y:S04]  /*27c70*/  LDL.LU R62, [R1+0x4c] ;  /* 0x00004c00013e7983 */ /* 0x000ea80000300800 */
[----:B------:R-:W2:Y:S04]  /*27c80*/  LDL.LU R59, [R1+0x44] ;  /* 0x00004400013b7983 */ /* 0x000ea80000300800 */
[----:B------:R-:W2:Y:S04]  /*27c90*/  LDL.LU R58, [R1+0x14] ;  /* 0x00001400013a7983 */ /* 0x000ea80000300800 */
[----:B------:R0:W-:Y:S04]  /*27ca0*/  STS.64 [R6+0x80], R24 ;  /* 0x0000801806007388 */ /* 0x0001e80000000a00 */
[----:B------:R-:W2:Y:S01]  /*27cb0*/  LDL.LU R57, [R1+0x220] ;  /* 0x0002200001397983 */ /* 0x000ea20000300800 */
[----:B0-----:R-:W-:-:S03]  /*27cc0*/  F2FP.BF16.PACK_AB R25, R53, R54 ;  /* 0x000000363519723e */ /* 0x001fc600000010ff */
[----:B------:R-:W2:Y:S01]  /*27cd0*/  LDL.LU R54, [R1+0x20] ;  /* 0x0000200001367983 */ /* 0x000ea20000300800 */
[----:B------:R-:W-:-:S03]  /*27ce0*/  F2FP.BF16.PACK_AB R24, R55, R56 ;  /* 0x000000383718723e */ /* 0x000fc600000010ff */
[----:B------:R-:W2:Y:S04]  /*27cf0*/  LDL.LU R53, [R1+0x1c] ;  /* 0x00001c0001357983 */ /* 0x000ea80000300800 */
[----:B------:R-:W2:Y:S04]  /*27d00*/  LDL.LU R56, [R1+0x18] ;  /* 0x0000180001387983 */ /* 0x000ea80000300800 */
[----:B------:R-:W2:Y:S04]  /*27d10*/  LDL.LU R55, [R1+0x10] ;  /* 0x0000100001377983 */ /* 0x000ea80000300800 */
[----:B------:R0:W-:Y:S04]  /*27d20*/  STS.64 [R6+0x880], R26 ;  /* 0x0008801a06007388 */ /* 0x0001e80000000a00 */
[----:B------:R1:W-:Y:S01]  /*27d30*/  STS.64 [R6+0x980], R24 ;  /* 0x0009801806007388 */ /* 0x0003e20000000a00 */
[----:B0-----:R-:W-:-:S02]  /*27d40*/  F2FP.BF16.PACK_AB R27, R47, R49 ;  /* 0x000000312f1b723e */ /* 0x001fc400000010ff */
[----:B------:R-:W-:-:S05]  /*27d50*/  F2FP.BF16.PACK_AB R26, R51, R52 ;  /* 0x00000034331a723e */ /* 0x000fca00000010ff */
[----:B------:R0:W-:Y:S01]  /*27d60*/  STS.64 [R6+0x200], R26 ;  /* 0x0002001a06007388 */ /* 0x0001e20000000a00 */
[----:B-1----:R-:W-:Y:S02]  /*27d70*/  F2FP.BF16.PACK_AB R24, R82, R107 ;  /* 0x0000006b5218723e */ /* 0x002fe400000010ff */
[----:B------:R-:W-:Y:S01]  /*27d80*/  F2FP.BF16.PACK_AB R25, R87, R85 ;  /* 0x000000555719723e */ /* 0x000fe200000010ff */
[----:B------:R1:W-:Y:S01]  /*27d90*/  STS.64 [R6+0x180], R32 ;  /* 0x0001802006007388 */ /* 0x0003e20000000a00 */
[----:B0-----:R-:W-:Y:S02]  /*27da0*/  F2FP.BF16.PACK_AB R26, R86, R84 ;  /* 0x00000054561a723e */ /* 0x001fe400000010ff */
[----:B------:R-:W-:Y:S01]  /*27db0*/  F2FP.BF16.PACK_AB R27, R89, R88 ;  /* 0x00000058591b723e */ /* 0x000fe200000010ff */
[----:B------:R-:W2:Y:S04]  /*27dc0*/  LDL.LU R86, [R1+0x23c] ;  /* 0x00023c0001567983 */ /* 0x000ea80000300800 */
[----:B------:R-:W2:Y:S04]  /*27dd0*/  LDL.LU R88, [R1+0x234] ;  /* 0x0002340001587983 */ /* 0x000ea80000300800 */
[----:B------:R-:W2:Y:S01]  /*27de0*/  LDL.LU R89, [R1+0x27c] ;  /* 0x00027c0001597983 */ /* 0x000ea20000300800 */
[----:B-1----:R-:W-:-:S03]  /*27df0*/  F2FP.BF16.PACK_AB R32, R40, R42 ;  /* 0x0000002a2820723e */ /* 0x002fc600000010ff */
[----:B------:R-:W2:Y:S04]  /*27e00*/  LDL.LU R107, [R1+0x274] ;  /* 0x00027400016b7983 */ /* 0x000ea80000300800 */
[----:B------:R-:W2:Y:S01]  /*27e10*/  LDL.LU R82, [R1+0x26c] ;  /* 0x00026c0001527983 */ /* 0x000ea20000300800 */
[----:B------:R-:W-:-:S03]  /*27e20*/  F2FP.BF16.PACK_AB R33, R65, R38 ;  /* 0x000000264121723e */ /* 0x000fc600000010ff */
[----:B------:R-:W2:Y:S04]  /*27e30*/  LDL.LU R85, [R1+0x260] ;  /* 0x0002600001557983 */ /* 0x000ea80000300800 */
[----:B------:R-:W2:Y:S04]  /*27e40*/  LDL.LU R87, [R1+0x284] ;  /* 0x0002840001577983 */ /* 0x000ea80000300800 */
[----:B------:R-:W2:Y:S04]  /*27e50*/  LDL.LU R42, [R1+0x280] ;  /* 0x00028000012a7983 */ /* 0x000ea80000300800 */
[----:B------:R-:W2:Y:S04]  /*27e60*/  LDL.LU R40, [R1+0x278] ;  /* 0x0002780001287983 */ /* 0x000ea80000300800 */
[----:B------:R0:W-:Y:S04]  /*27e70*/  STS.64 [R6+0x900], R30 ;  /* 0x0009001e06007388 */ /* 0x0001e80000000a00 */
[----:B------:R-:W2:Y:S04]  /*27e80*/  LDL.LU R38, [R1+0x270] ;  /* 0x0002700001267983 */ /* 0x000ea80000300800 */
[----:B------:R-:W2:Y:S01]  /*27e90*/  LDL.LU R65, [R1+0x2b8] ;  /* 0x0002b80001417983 */ /* 0x000ea20000300800 */
[----:B0-----:R-:W-:-:S03]  /*27ea0*/  F2FP.BF16.PACK_AB R30, R43, R44 ;  /* 0x0000002c2b1e723e */ /* 0x001fc600000010ff */
[----:B------:R-:W2:Y:S01]  /*27eb0*/  LDL.LU R44, [R1+0x2a8] ;  /* 0x0002a800012c7983 */ /* 0x000ea20000300800 */
[----:B------:R-:W-:-:S03]  /*27ec0*/  F2FP.BF16.PACK_AB R31, R39, R41 ;  /* 0x00000029271f723e */ /* 0x000fc600000010ff */
        /* <DEDUP_REMOVED lines=8> */
[----:B------:R-:W2:Y:S04]  /*27f50*/  LDL.LU R46, [R1+0x2a4] ;  /* 0x0002a400012e7983 */ /* 0x000ea80000300800 */
[----:B------:R-:W2:Y:S04]  /*27f60*/  LDL.LU R45, [R1+0x2ec] ;  /* 0x0002ec00012d7983 */ /* 0x000ea80000300800 */
[----:B------:R-:W2:Y:S04]  /*27f70*/  LDL.LU R52, [R1+0x2e0] ;  /* 0x0002e00001347983 */ /* 0x000ea80000300800 */
[----:B------:R-:W2:Y:S04]  /*27f80*/  LDL.LU R51, [R1+0x2d4] ;  /* 0x0002d40001337983 */ /* 0x000ea80000300800 */
[----:B------:R-:W-:Y:S04]  /*27f90*/  STS.64 [R6+0xa80], R32 ;  /* 0x000a802006007388 */ /* 0x000fe80000000a00 */
[----:B------:R-:W2:Y:S04]  /*27fa0*/  LDL.LU R49, [R1+0x2cc] ;  /* 0x0002cc0001317983 */ /* 0x000ea80000300800 */
[----:B------:R-:W2:Y:S04]  /*27fb0*/  LDL.LU R47, [R1+0x2fc] ;  /* 0x0002fc00012f7983 */ /* 0x000ea80000300800 */
[----:B------:R-:W-:Y:S04]  /*27fc0*/  STS.64 [R6+0x300], R24 ;  /* 0x0003001806007388 */ /* 0x000fe80000000a00 */
[----:B------:R0:W-:Y:S04]  /*27fd0*/  STS.64 [R6+0xa00], R28 ;  /* 0x000a001c06007388 */ /* 0x0001e80000000a00 */
[----:B------:R-:W-:Y:S04]  /*27fe0*/  STS.64 [R6+0xb00], R26 ;  /* 0x000b001a06007388 */ /* 0x000fe80000000a00 */
[----:B------:R1:W-:Y:S01]  /*27ff0*/  STS.64 [R6+0x280], R30 ;  /* 0x0002801e06007388 */ /* 0x0003e20000000a00 */
[----:B0-----:R-:W-:-:S02]  /*28000*/  F2FP.BF16.PACK_AB R29, R101, R99 ;  /* 0x00000063651d723e */ /* 0x001fc400000010ff */
[----:B------:R-:W-:Y:S02]  /*28010*/  F2FP.BF16.PACK_AB R28, R97, R106 ;  /* 0x0000006a611c723e */ /* 0x000fe400000010ff */
[----:B------:R-:W-:-:S03]  /*28020*/  F2FP.BF16.PACK_AB R32, R113, R111 ;  /* 0x0000006f7120723e */ /* 0x000fc600000010ff */
[----:B------:R-:W-:Y:S01]  /*28030*/  STS.64 [R6+0x380], R28 ;  /* 0x0003801c06007388 */ /* 0x000fe20000000a00 */
[----:B-1----:R-:W-:Y:S02]  /*28040*/  F2FP.BF16.PACK_AB R31, R103, R102 ;  /* 0x00000066671f723e */ /* 0x002fe400000010ff */
[----:B------:R-:W-:-:S05]  /*28050*/  F2FP.BF16.PACK_AB R30, R100, R98 ;  /* 0x00000062641e723e */ /* 0x000fca00000010ff */
[----:B------:R3:W-:Y:S02]  /*28060*/  STS.64 [R6+0xb80], R30 ;  /* 0x000b801e06007388 */ /* 0x0007e40000000a00 */
[----:B---3--:R-:W-:Y:S02]  /*28070*/  F2FP.BF16.PACK_AB R30, R74, R72 ;  /* 0x000000484a1e723e */ /* 0x008fe400000010ff */
[----:B----4-:R-:W-:Y:S02]  /*28080*/  F2FP.BF16.PACK_AB R31, R68, R75 ;  /* 0x0000004b441f723e */ /* 0x010fe400000010ff */
[----:B--2---:R-:W-:Y:S02]  /*28090*/  F2FP.BF16.PACK_AB R28, R70, R69 ;  /* 0x00000045461c723e */ /* 0x004fe400000010ff */
[----:B------:R-:W-:Y:S02]  /*280a0*/  F2FP.BF16.PACK_AB R29, R63, R73 ;  /* 0x000000493f1d723e */ /* 0x000fe400000010ff */
[----:B------:R-:W-:-:S02]  /*280b0*/  F2FP.BF16.PACK_AB R26, R59, R64 ;  /* 0x000000403b1a723e */ /* 0x000fc400000010ff */
[----:B------:R-:W-:Y:S02]  /*280c0*/  F2FP.BF16.PACK_AB R24, R58, R115 ;  /* 0x000000733a18723e */ /* 0x000fe400000010ff */
[----:B------:R-:W-:Y:S02]  /*280d0*/  F2FP.BF16.PACK_AB R27, R57, R62 ;  /* 0x0000003e391b723e */ /* 0x000fe400000010ff */
[----:B------:R-:W-:Y:S02]  /*280e0*/  F2FP.BF16.PACK_AB R25, R54, R53 ;  /* 0x000000353619723e */ /* 0x000fe400000010ff */
[----:B------:R-:W-:Y:S02]  /*280f0*/  F2FP.BF16.PACK_AB R33, R56, R55 ;  /* 0x000000373821723e */ /* 0x000fe400000010ff */
[----:B------:R-:W2:Y:S04]  /*28100*/  LDL.LU R56, [R1+0x2f0] ;  /* 0x0002f00001387983 */ /* 0x000ea80000300800 */
[----:B------:R-:W3:Y:S04]  /*28110*/  LDL.LU R55, [R1+0x2e8] ;  /* 0x0002e80001377983 */ /* 0x000ee80000300800 */
[----:B------:R-:W3:Y:S04]  /*28120*/  LDL.LU R54, [R1+0x2dc] ;  /* 0x0002dc0001367983 */ /* 0x000ee80000300800 */
[----:B------:R-:W4:Y:S04]  /*28130*/  LDL.LU R53, [R1+0x320] ;  /* 0x0003200001357983 */ /* 0x000f280000300800 */
        /* <DEDUP_REMOVED lines=15> */
[----:B------:R-:W2:Y:S04]  /*28230*/  LDL.LU R71, [R1+0x358] ;  /* 0x0003580001477983 */ /* 0x000ea80000300800 */
[----:B------:R-:W2:Y:S01]  /*28240*/  LDL.LU R117, [R1+0x350] ;  /* 0x0003500001757983 */ /* 0x000ea20000300800 */
[----:B------:R-:W-:-:S05]  /*28250*/  F2FP.BF16.PACK_AB R32, R86, R88 ;  /* 0x000000585620723e */ /* 0x000fca00000010ff */
[----:B------:R0:W-:Y:S02]  /*28260*/  STS.64 [R6+0xd00], R32 ;  /* 0x000d002006007388 */ /* 0x0001e40000000a00 */
[----:B0-----:R-:W-:Y:S02]  /*28270*/  F2FP.BF16.PACK_AB R33, R45, R52 ;  /* 0x000000342d21723e */ /* 0x001fe400000010ff */
[----:B------:R-:W-:-:S05]  /*28280*/  F2FP.BF16.PACK_AB R32, R51, R49 ;  /* 0x000000313320723e */ /* 0x000fca00000010ff */
[----:B------:R2:W-:Y:S02]  /*28290*/  STS.64 [R6+0x680], R32 ;  /* 0x0006802006007388 */ /* 0x0005e40000000a00 */
[----:B--2---:R-:W-:Y:S02]  /*282a0*/  F2FP.BF16.PACK_AB R32, R71, R117 ;  /* 0x000000754720723e */ /* 0x004fe400000010ff */
[----:B------:R-:W2:Y:S01]  /*282b0*/  LDL.LU R71, [R1+0x40] ;  /* 0x0000400001477983 */ /* 0x000ea20000300800 */
[----:B------:R-:W-:Y:S02]  /*282c0*/  F2FP.BF16.PACK_AB R21, R19, R21 ;  /* 0x000000151315723e */ /* 0x000fe400000010ff */
[----:B------:R-:W-:Y:S01]  /*282d0*/  F2FP.BF16.PACK_AB R19, R14, R18 ;  /* 0x000000120e13723e */ /* 0x000fe200000010ff */
[----:B------:R0:W-:Y:S01]  /*282e0*/  STS.64 [R6+0xc00], R24 ;  /* 0x000c001806007388 */ /* 0x0001e20000000a00 */
[----:B------:R-:W-:Y:S01]  /*282f0*/  F2FP.BF16.PACK_AB R18, R11, R17 ;  /* 0x000000110b12723e */ /* 0x000fe200000010ff */
[----:B------:R-:W-:-:S02]  /*28300*/  IMAD.IADD R11, R120, 0x1, -R2 ;  /* 0x00000001780b7824 */ /* 0x000fc400078e0a02 */
[----:B------:R1:W-:Y:S04]  /*28310*/  STS.64 [R6+0x480], R26 ;  /* 0x0004801a06007388 */ /* 0x0003e80000000a00 */
[----:B------:R3:W-:Y:S01]  /*28320*/  STS.64 [R6+0xc80], R28 ;  /* 0x000c801c06007388 */ /* 0x0007e20000000a00 */
[----:B0-----:R-:W-:Y:S02]  /*28330*/  F2FP.BF16.PACK_AB R25, R89, R107 ;  /* 0x0000006b5919723e */ /* 0x001fe400000010ff */
[----:B------:R-:W-:Y:S01]  /*28340*/  F2FP.BF16.PACK_AB R24, R82, R85 ;  /* 0x000000555218723e */ /* 0x000fe200000010ff */
[----:B------:R0:W-:Y:S01]  /*28350*/  STS.64 [R6+0x500], R30 ;  /* 0x0005001e06007388 */ /* 0x0001e20000000a00 */
[----:B-1----:R-:W-:Y:S02]  /*28360*/  F2FP.BF16.PACK_AB R27, R87, R42 ;  /* 0x0000002a571b723e */ /* 0x002fe400000010ff */
[----:B------:R-:W-:-:S02]  /*28370*/  F2FP.BF16.PACK_AB R26, R40, R38 ;  /* 0x00000026281a723e */ /* 0x000fc400000010ff */
[----:B---3--:R-:W-:Y:S02]  /*28380*/  F2FP.BF16.PACK_AB R29, R65, R44 ;  /* 0x0000002c411d723e */ /* 0x008fe400000010ff */
[----:B------:R-:W-:Y:S01]  /*28390*/  F2FP.BF16.PACK_AB R28, R43, R41 ;  /* 0x000000292b1c723e */ /* 0x000fe200000010ff */
[----:B------:R1:W-:Y:S01]  /*283a0*/  STS.64 [R6+0x580], R24 ;  /* 0x0005801806007388 */ /* 0x0003e20000000a00 */
[----:B------:R-:W-:Y:S01]  /*283b0*/  FADD R11, R11, -1 ;  /* 0xbf8000000b0b7421 */ /* 0x000fe20000000000 */
[----:B0-----:R-:W-:Y:S02]  /*283c0*/  F2FP.BF16.PACK_AB R31, R39, R50 ;  /* 0x00000032271f723e */ /* 0x001fe400000010ff */
[----:B------:R-:W-:Y:S01]  /*283d0*/  F2FP.BF16.PACK_AB R30, R48, R46 ;  /* 0x0000002e301e723e */ /* 0x000fe200000010ff */
[----:B------:R-:W-:Y:S01]  /*283e0*/  IMAD.MOV.U32 R117, RZ, RZ, 0x3dc6b27f ;  /* 0x3dc6b27fff757424 */ /* 0x000fe200078e00ff */
[----:B------:R4:W-:Y:S01]  /*283f0*/  STS.64 [R6+0xd80], R26 ;  /* 0x000d801a06007388 */ /* 0x0009e20000000a00 */
[----:B------:R-:W-:-:S02]  /*28400*/  F2FP.BF16.PACK_AB R33, R74, R72 ;  /* 0x000000484a21723e */ /* 0x000fc400000010ff */
[----:B-1----:R-:W-:Y:S02]  /*28410*/  F2FP.BF16.PACK_AB R25, R47, R56 ;  /* 0x000000382f19723e */ /* 0x002fe400000010ff */
[----:B------:R-:W-:Y:S01]  /*28420*/  F2FP.BF16.PACK_AB R24, R55, R54 ;  /* 0x000000363718723e */ /* 0x000fe200000010ff */
[----:B------:R0:W-:Y:S01]  /*28430*/  STS.64 [R6+0x600], R28 ;  /* 0x0006001c06007388 */ /* 0x0001e20000000a00 */
[----:B------:R-:W-:-:S03]  /*28440*/  FFMA.FTZ R2, R11, R117, -0.16845393180847167969 ;  /* 0xbe2c7f300b027423 */ /* 0x000fc60000010075 */
[----:B------:R1:W-:Y:S01]  /*28450*/  STS.64 [R6+0xe00], R30 ;  /* 0x000e001e06007388 */ /* 0x0003e20000000a00 */
[----:B----4-:R-:W-:Y:S02]  /*28460*/  F2FP.BF16.PACK_AB R27, R53, R58 ;  /* 0x0000003a351b723e */ /* 0x010fe400000010ff */
[----:B------:R-:W-:Y:S01]  /*28470*/  F2FP.BF16.PACK_AB R26, R57, R62 ;  /* 0x0000003e391a723e */ /* 0x000fe200000010ff */
[----:B------:R3:W-:Y:S01]  /*28480*/  STS.64 [R6+0xe80], R24 ;  /* 0x000e801806007388 */ /* 0x0007e20000000a00 */
[----:B0-----:R-:W-:-:S03]  /*28490*/  F2FP.BF16.PACK_AB R29, R59, R64 ;  /* 0x000000403b1d723e */ /* 0x001fc600000010ff */
[----:B------:R-:W4:Y:S01]  /*284a0*/  LDL.LU R74, [R1+0x70] ;  /* 0x00007000014a7983 */ /* 0x000f220000300800 */
[----:B------:R-:W-:Y:S02]  /*284b0*/  F2FP.BF16.PACK_AB R28, R63, R73 ;  /* 0x000000493f1c723e */ /* 0x000fe400000010ff */
[----:B-1----:R-:W-:Y:S02]  /*284c0*/  F2FP.BF16.PACK_AB R31, R70, R69 ;  /* 0x00000045461f723e */ /* 0x002fe400000010ff */
[----:B------:R-:W-:Y:S02]  /*284d0*/  F2FP.BF16.PACK_AB R30, R68, R75 ;  /* 0x0000004b441e723e */ /* 0x000fe400000010ff */
[----:B---3--:R-:W-:Y:S01]  /*284e0*/  F2FP.BF16.PACK_AB R24, R34, R36 ;  /* 0x000000242218723e */ /* 0x008fe200000010ff */
[----:B------:R-:W-:Y:S01]  /*284f0*/  STS.64 [R6+0x700], R26 ;  /* 0x0007001a06007388 */ /* 0x000fe20000000a00 */
[----:B------:R-:W-:Y:S01]  /*28500*/  F2FP.BF16.PACK_AB R36, R4, R5 ;  /* 0x000000050424723e */ /* 0x000fe200000010ff */
[----:B------:R-:W-:Y:S01]  /*28510*/  FFMA.FTZ R4, R11, R2, 0.1716887056827545166 ;  /* 0x3e2fcf2a0b047423 */ /* 0x000fe20000010002 */
[----:B------:R-:W-:Y:S01]  /*28520*/  F2FP.BF16.PACK_AB R8, R3, R8 ;  /* 0x000000080308723e */ /* 0x000fe200000010ff */
[----:B------:R-:W-:Y:S01]  /*28530*/  STS.64 [R6+0xf00], R28 ;  /* 0x000f001c06007388 */ /* 0x000fe20000000a00 */
[----:B------:R-:W-:-:S02]  /*28540*/  F2FP.BF16.PACK_AB R3, R80, R78 ;  /* 0x0000004e5003723e */ /* 0x000fc400000010ff */
[----:B------:R-:W-:Y:S01]  /*28550*/  F2FP.BF16.PACK_AB R2, R76, R66 ;  /* 0x000000424c02723e */ /* 0x000fe200000010ff */
[----:B------:R-:W-:Y:S04]  /*28560*/  STS.64 [R6+0x780], R30 ;  /* 0x0007801e06007388 */ /* 0x000fe80000000a00 */
[----:B------:R0:W-:Y:S01]  /*28570*/  STS.64 [R6+0xf80], R32 ;  /* 0x000f802006007388 */ /* 0x0001e20000000a00 */
[----:B------:R-:W-:-:S03]  /*28580*/  F2FP.BF16.PACK_AB R117, R125, R61 ;  /* 0x0000003d7d75723e */ /* 0x000fc600000010ff */
[----:B------:R-:W4:Y:S04]  /*28590*/  LDL.LU R72, [R1+0x68] ;  /* 0x0000680001487983 */ /* 0x000f280000300800 */
[----:B------:R-:W3:Y:S01]  /*285a0*/  LDL.LU R125, [R1+0xb78] ;  /* 0x000b7800017d7983 */ /* 0x000ee20000300800 */
[----:B0-----:R-:W-:-:S03]  /*285b0*/  LOP3.LUT R6, R6, 0x10, RZ, 0x3c, !PT ;  /* 0x0000001006067812 */ /* 0x001fc600078e3cff */
[----:B------:R-:W4:Y:S04]  /*285c0*/  LDL.LU R61, [R1+0xb74] ;  /* 0x000b7400013d7983 */ /* 0x000f280000300800 */
[----:B------:R0:W-:Y:S01]  /*285d0*/  STS.64 [R6+0x20180], R2 ;  /* 0x0201800206007388 */ /* 0x0001e20000000a00 */
[----:B------:R-:W-:-:S03]  /*285e0*/  F2FP.BF16.PACK_AB R116, R122, R116 ;  /* 0x000000747a74723e */ /* 0x000fc600000010ff */
[----:B------:R-:W4:Y:S01]  /*285f0*/  LDL.LU R122, [R1+0xb70] ;  /* 0x000b7000017a7983 */ /* 0x000f220000300800 */
[----:B0-----:R-:W-:Y:S02]  /*28600*/  F2FP.BF16.PACK_AB R3, R95, R93 ;  /* 0x0000005d5f03723e */ /* 0x001fe400000010ff */
[----:B------:R-:W-:-:S05]  /*28610*/  F2FP.BF16.PACK_AB R2, R91, R119 ;  /* 0x000000775b02723e */ /* 0x000fca00000010ff */
[----:B------:R2:W-:Y:S02]  /*28620*/  STS.64 [R6+0x20200], R2 ;  /* 0x0202000206007388 */ /* 0x0005e40000000a00 */
[----:B--2---:R-:W-:Y:S02]  /*28630*/  F2FP.BF16.PACK_AB R3, R71, R0 ;  /* 0x000000004703723e */ /* 0x004fe400000010ff */
[----:B------:R-:W2:Y:S01]  /*28640*/  LDL.LU R0, [R1+0xb6c] ;  /* 0x000b6c0001007983 */ /* 0x000ea20000300800 */
[----:B------:R-:W-:-:S04]  /*28650*/  FFMA.FTZ R4, R11, R4, -0.17900948226451873779 ;  /* 0xbe374e430b047423 */ /* 0x000fc80000010004 */
[----:B------:R-:W-:-:S04]  /*28660*/  FFMA.FTZ R4, R11, R4, 0.20512372255325317383 ;  /* 0x3e520bf40b047423 */ /* 0x000fc80000010004 */
[----:B------:R-:W-:-:S04]  /*28670*/  FFMA.FTZ R4, R11, R4, -0.24046532809734344482 ;  /* 0xbe763c8b0b047423 */ /* 0x000fc80000010004 */
[----:B------:R-:W-:-:S04]  /*28680*/  FFMA.FTZ R4, R11, R4, 0.28857114911079406738 ;  /* 0x3e93bf990b047423 */ /* 0x000fc80000010004 */
[----:B------:R-:W-:-:S04]  /*28690*/  FFMA.FTZ R4, R11, R4, -0.36067417263984680176 ;  /* 0xbeb8aa490b047423 */ /* 0x000fc80000010004 */
[----:B------:R-:W-:Y:S01]  /*286a0*/  FFMA.FTZ R4, R11, R4, 0.48089820146560668945 ;  /* 0x3ef6384a0b047423 */ /* 0x000fe20000010004 */
[----:B------:R-:W-:Y:S02]  /*286b0*/  F2FP.BF16.PACK_AB R2, R123, R124 ;  /* 0x0000007c7b02723e */ /* 0x000fe400000010ff */
[----:B------:R-:W2:Y:S01]  /*286c0*/  LDL.LU R123, [R1+0xb68] ;  /* 0x000b6800017b7983 */ /* 0x000ea20000300800 */
[----:B------:R-:W-:Y:S01]  /*286d0*/  FFMA.FTZ R4, R11, R4, -0.72134751081466674805 ;  /* 0xbf38aa3b0b047423 */ /* 0x000fe20000010004 */
[----:B------:R-:W-:Y:S02]  /*286e0*/  F2FP.BF16.PACK_AB R37, R37, R7 ;  /* 0x000000072525723e */ /* 0x000fe400000010ff */
[----:B------:R-:W2:Y:S01]  /*286f0*/  LDL.LU R124, [R1+0xb64] ;  /* 0x000b6400017c7983 */ /* 0x000ea20000300800 */
[----:B------:R-:W-:-:S03]  /*28700*/  FMUL R7, R11, R4 ;  /* 0x000000040b077220 */ /* 0x000fc60000400000 */
[----:B------:R2:W-:Y:S01]  /*28710*/  STS.64 [R6+0x20b00], R2 ;  /* 0x020b000206007388 */ /* 0x0005e20000000a00 */
[----:B---3--:R-:W-:-:S03]  /*28720*/  F2FP.BF16.PACK_AB R5, R125, R121 ;  /* 0x000000797d05723e */ /* 0x008fc600000010ff */
[----:B------:R-:W3:Y:S01]  /*28730*/  LDL.LU R125, [R1+0xb60] ;  /* 0x000b6000017d7983 */ /* 0x000ee20000300800 */
[----:B----4-:R-:W-:-:S03]  /*28740*/  F2FP.BF16.PACK_AB R4, R61, R60 ;  /* 0x0000003c3d04723e */ /* 0x010fc600000010ff */
[----:B------:R-:W4:Y:S04]  /*28750*/  LDL.LU R121, [R1+0xb5c] ;  /* 0x000b5c0001797983 */ /* 0x000f280000300800 */
[----:B------:R-:W3:Y:S04]  /*28760*/  LDL.LU R61, [R1+0xb58] ;  /* 0x000b5800013d7983 */ /* 0x000ee80000300800 */
[----:B------:R-:W4:Y:S04]  /*28770*/  LDL.LU R60, [R1+0xb54] ;  /* 0x000b5400013c7983 */ /* 0x000f280000300800 */
[----:B------:R-:W4:Y:S01]  /*28780*/  LDL.LU R71, [R1+0x2f8] ;  /* 0x0002f80001477983 */ /* 0x000f220000300800 */
[----:B--2---:R-:W-:-:S03]  /*28790*/  F2FP.BF16.PACK_AB R2, R0, R122 ;  /* 0x0000007a0002723e */ /* 0x004fc600000010ff */
[----:B------:R-:W2:Y:S04]  /*287a0*/  LDL.LU R0, [R1+0xb50] ;  /* 0x000b500001007983 */ /* 0x000ea80000300800 */
[----:B------:R-:W2:Y:S01]  /*287b0*/  LDL.LU R122, [R1+0xb4c] ;  /* 0x000b4c00017a7983 */ /* 0x000ea20000300800 */
[----:B------:R-:W-:Y:S02]  /*287c0*/  ISETP.GE.U32.AND P1, PT, R120, 0x7f800000, PT ;  /* 0x7f8000007800780c */ /* 0x000fe40003f26070 */
[----:B------:R-:W-:Y:S01]  /*287d0*/  F2FP.BF16.PACK_AB R9, R10, R9 ;  /* 0x000000090a09723e */ /* 0x000fe200000010ff */
[----:B------:R0:W-:Y:S01]  /*287e0*/  STS.64 [R6+0x20380], R4 ;  /* 0x0203800406007388 */ /* 0x0001e20000000a00 */
[----:B------:R-:W-:Y:S01]  /*287f0*/  F2FP.BF16.PACK_AB R3, R74, R72 ;  /* 0x000000484a03723e */ /* 0x000fe200000010ff */
[----:B------:R-:W-:-:S02]  /*28800*/  FMUL R7, R11, R7 ;  /* 0x000000070b077220 */ /* 0x000fc40000400000 */
[----:B------:R-:W-:Y:S02]  /*28810*/  STS.64 [R6+0x20100], R8 ;  /* 0x0201000806007388 */ /* 0x000fe40000000a00 */
[----:B------:R-:W-:Y:S02]  /*28820*/  FFMA.FTZ R7, R11, 1.4426950216293334961, R7 ;  /* 0x3fb8aa3b0b077823 */ /* 0x000fe40000010007 */
[----:B------:R1:W-:Y:S02]  /*28830*/  STS.64 [R6+0x20b80], R2 ;  /* 0x020b800206007388 */ /* 0x0003e40000000a00 */
[----:B------:R-:W-:Y:S01]  /*28840*/  FADD R10, R83, R7 ;  /* 0x00000007530a7221 */ /* 0x000fe20000000000 */
[----:B0-----:R-:W-:Y:S02]  /*28850*/  F2FP.BF16.PACK_AB R4, R124, R123 ;  /* 0x0000007b7c04723e */ /* 0x001fe400000010ff */
[----:B-1----:R-:W-:-:S05]  /*28860*/  @P1 MOV R2, 0x7f800000 ;  /* 0x7f80000000021802 */ /* 0x002fca0000000f00 */
[----:B------:R-:W-:Y:S01]  /*28870*/  @P1 FFMA.FTZ R10, R120, R2, +INF ;  /* 0x7f800000780a1423 */ /* 0x000fe20000010002 */
[----:B---3--:R-:W-:Y:S02]  /*28880*/  F2FP.BF16.PACK_AB R5, R61, R125 ;  /* 0x0000007d3d05723e */ /* 0x008fe400000010ff */
[----:B------:R-:W3:Y:S01]  /*28890*/  LDL.LU R61, [R1+0xb48] ;  /* 0x000b4800013d7983 */ /* 0x000ee20000300800 */
[----:B----4-:R-:W-:-:S03]  /*288a0*/  F2FP.BF16.PACK_AB R9, R60, R121 ;  /* 0x000000793c09723e */ /* 0x010fc600000010ff */
[----:B------:R-:W4:Y:S04]  /*288b0*/  LDL.LU R125, [R1+0xb44] ;  /* 0x000b4400017d7983 */ /* 0x000f280000300800 */
[----:B------:R-:W3:Y:S04]  /*288c0*/  LDL.LU R124, [R1+0xb40] ;  /* 0x000b4000017c7983 */ /* 0x000ee80000300800 */
[----:B------:R-:W4:Y:S04]  /*288d0*/  LDL.LU R123, [R1+0xb3c] ;  /* 0x000b3c00017b7983 */ /* 0x000f280000300800 */
[----:B------:R-:W4:Y:S04]  /*288e0*/  LDL.LU R60, [R1+0xb38] ;  /* 0x000b3800013c7983 */ /* 0x000f280000300800 */
[----:B------:R-:W4:Y:S01]  /*288f0*/  LDL.LU R121, [R1+0xb34] ;  /* 0x000b340001797983 */ /* 0x000f220000300800 */
[----:B--2---:R-:W-:-:S03]  /*28900*/  F2FP.BF16.PACK_AB R8, R122, R0 ;  /* 0x000000007a08723e */ /* 0x004fc600000010ff */
[----:B------:R-:W2:Y:S04]  /*28910*/  LDL.LU R122, [R1+0xb30] ;  /* 0x000b3000017a7983 */ /* 0x000ea80000300800 */
[----:B------:R-:W2:Y:S04]  /*28920*/  LDL.LU R0, [R1+0xb2c] ;  /* 0x000b2c0001007983 */ /* 0x000ea80000300800 */
[----:B------:R-:W2:Y:S04]  /*28930*/  LDL.LU R120, [R1+0xb28] ;  /* 0x000b280001787983 */ /* 0x000ea80000300800 */
[----:B------:R-:W0:Y:S01]  /*28940*/  S2R R72, SR_TID.X ;  /* 0x0000000000487919 */ /* 0x000e220000002100 */
[----:B------:R-:W-:-:S02]  /*28950*/  F2FP.BF16.PACK_AB R13, R13, R16 ;  /* 0x000000100d0d723e */ /* 0x000fc400000010ff */
[----:B------:R-:W-:-:S05]  /*28960*/  F2FP.BF16.PACK_AB R12, R12, R15 ;  /* 0x0000000f0c0c723e */ /* 0x000fca00000010ff */
[----:B------:R0:W-:Y:S04]  /*28970*/  STS.64 [R6+0x20880], R12 ;  /* 0x0208800c06007388 */ /* 0x0001e80000000a00 */
[----:B------:R4:W-:Y:S01]  /*28980*/  STS.64 [R6+0x20400], R4 ;  /* 0x0204000406007388 */ /* 0x0009e20000000a00 */
[----:B0-----:R-:W-:-:S03]  /*28990*/  SHF.R.U32.HI R12, RZ, 0x8, R72 ;  /* 0x00000008ff0c7819 */ /* 0x001fc60000011648 */
[----:B------:R-:W2:Y:S04]  /*289a0*/  LDL.LU R72, [R1+0x33c] ;  /* 0x00033c0001487983 */ /* 0x000ea80000300800 */
[----:B------:R-:W-:Y:S01]  /*289b0*/  STL [R1+0x4b4], R10 ;  /* 0x0004b40a01007387 */ /* 0x000fe20000100800 */
[----:B---3--:R-:W-:Y:S02]  /*289c0*/  F2FP.BF16.PACK_AB R2, R124, R61 ;  /* 0x0000003d7c02723e */ /* 0x008fe400000010ff */
[----:B----4-:R-:W-:Y:S02]  /*289d0*/  F2FP.BF16.PACK_AB R4, R123, R125 ;  /* 0x0000007d7b04723e */ /* 0x010fe400000010ff */
[----:B--2---:R-:W-:Y:S02]  /*289e0*/  F2FP.BF16.PACK_AB R3, R122, R60 ;  /* 0x0000003c7a03723e */ /* 0x004fe400000010ff */
[----:B------:R-:W2:Y:S04]  /*289f0*/  LDL.LU R122, [R1+0xb24] ;  /* 0x000b2400017a7983 */ /* 0x000ea80000300800 */
[----:B------:R-:W3:Y:S01]  /*28a00*/  LDL.LU R60, [R1+0xb20] ;  /* 0x000b2000013c7983 */ /* 0x000ee20000300800 */
[----:B------:R-:W-:-:S03]  /*28a10*/  F2FP.BF16.PACK_AB R5, R120, R121 ;  /* 0x000000797805723e */ /* 0x000fc600000010ff */
[----:B------:R-:W4:Y:S04]  /*28a20*/  LDL.LU R124, [R1+0xb1c] ;  /* 0x000b1c00017c7983 */ /* 0x000f280000300800 */
[----:B------:R-:W2:Y:S04]  /*28a30*/  LDL.LU R61, [R1+0xb18] ;  /* 0x000b1800013d7983 */ /* 0x000ea80000300800 */
[----:B------:R-:W4:Y:S04]  /*28a40*/  LDL.LU R120, [R1+0xb14] ;  /* 0x000b140001787983 */ /* 0x000f280000300800 */
[----:B------:R-:W3:Y:S04]  /*28a50*/  LDL.LU R121, [R1+0xb10] ;  /* 0x000b100001797983 */ /* 0x000ee80000300800 */
[----:B------:R-:W4:Y:S04]  /*28a60*/  LDL.LU R123, [R1+0xb0c] ;  /* 0x000b0c00017b7983 */ /* 0x000f280000300800 */
[----:B------:R-:W4:Y:S04]  /*28a70*/  LDL.LU R125, [R1+0xb08] ;  /* 0x000b0800017d7983 */ /* 0x000f280000300800 */
[----:B------:R2:W-:Y:S04]  /*28a80*/  STS.64 [R6+0x20480], R2 ;  /* 0x0204800206007388 */ /* 0x0005e80000000a00 */
[----:B------:R4:W-:Y:S01]  /*28a90*/  STS.64 [R6+0x20c80], R4 ;  /* 0x020c800406007388 */ /* 0x0009e20000000a00 */
[----:B--2---:R-:W-:-:S02]  /*28aa0*/  F2FP.BF16.PACK_AB R2, R61, R122 ;  /* 0x0000007a3d02723e */ /* 0x004fc400000010ff */
[----:B---3--:R-:W-:Y:S02]  /*28ab0*/  F2FP.BF16.PACK_AB R3, R71, R121 ;  /* 0x000000794703723e */ /* 0x008fe400000010ff */
[----:B------:R-:W2:Y:S04]  /*28ac0*/  LDL.LU R121, [R1+0xb04] ;  /* 0x000b040001797983 */ /* 0x000ea80000300800 */
[----:B------:R-:W3:Y:S01]  /*28ad0*/  LDL.LU R71, [R1+0x37c] ;  /* 0x00037c0001477983 */ /* 0x000ee20000300800 */
[----:B----4-:R-:W-:-:S03]  /*28ae0*/  F2FP.BF16.PACK_AB R5, R125, R123 ;  /* 0x0000007b7d05723e */ /* 0x010fc600000010ff */
[----:B------:R-:W4:Y:S04]  /*28af0*/  LDL.LU R61, [R1+0xb00] ;  /* 0x000b0000013d7983 */ /* 0x000f280000300800 */
[----:B------:R-:W2:Y:S01]  /*28b00*/  LDL.LU R122, [R1+0xafc] ;  /* 0x000afc00017a7983 */ /* 0x000ea20000300800 */
[----:B------:R-:W-:-:S03]  /*28b10*/  F2FP.BF16.PACK_AB R4, R120, R124 ;  /* 0x0000007c7804723e */ /* 0x000fc600000010ff */
[----:B------:R-:W4:Y:S04]  /*28b20*/  LDL.LU R125, [R1+0xaf8] ;  /* 0x000af800017d7983 */ /* 0x000f280000300800 */
[----:B------:R-:W3:Y:S04]  /*28b30*/  LDL.LU R123, [R1+0xaf4] ;  /* 0x000af400017b7983 */ /* 0x000ee80000300800 */
[----:B------:R-:W4:Y:S04]  /*28b40*/  LDL.LU R120, [R1+0xaf0] ;  /* 0x000af00001787983 */ /* 0x000f280000300800 */
[----:B------:R-:W4:Y:S04]  /*28b50*/  LDL.LU R124, [R1+0xaec] ;  /* 0x000aec00017c7983 */ /* 0x000f280000300800 */
[----:B------:R2:W-:Y:S01]  /*28b60*/  STS.64 [R6+0x20500], R2 ;  /* 0x0205000206007388 */ /* 0x0005e20000000a00 */
[----:B------:R-:W-:Y:S01]  /*28b70*/  SGXT.U32 R12, R12, 0x1 ;  /* 0x000000010c0c781a */ /* 0x000fe20000000000 */
[----:B------:R-:W-:-:S04]  /*28b80*/  IMAD.MOV.U32 R80, RZ, RZ, c[0x0][0x1c8] ;  /* 0x00007200ff507624 */ /* 0x000fc800078e00ff */
[----:B------:R-:W-:Y:S01]  /*28b90*/  IMAD R7, R12, c[0x0][0x1c8], RZ ;  /* 0x000072000c077a24 */ /* 0x000fe200078e02ff */
[----:B------:R-:W-:Y:S01]  /*28ba0*/  F2FP.BF16.PACK_AB R25, R20, R22 ;  /* 0x000000161419723e */ /* 0x000fe200000010ff */
[----:B------:R0:W-:Y:S03]  /*28bb0*/  STS.64 [R6+0x20c00], R8 ;  /* 0x020c000806007388 */ /* 0x0001e60000000a00 */
[----:B------:R-:W-:Y:S02]  /*28bc0*/  LEA R26, P1, R7, R0, 0x1 ;  /* 0x00000000071a7211 */ /* 0x000fe400078208ff */
[----:B--2---:R-:W-:Y:S02]  /*28bd0*/  F2FP.BF16.PACK_AB R2, R122, R121 ;  /* 0x000000797a02723e */ /* 0x004fe400000010ff */
[----:B---3--:R-:W-:Y:S02]  /*28be0*/  F2FP.BF16.PACK_AB R3, R72, R123 ;  /* 0x0000007b4803723e */ /* 0x008fe400000010ff */
[----:B------:R-:W2:Y:S04]  /*28bf0*/  LDL.LU R123, [R1+0xae8] ;  /* 0x000ae800017b7983 */ /* 0x000ea80000300800 */
[----:B------:R-:W3:Y:S01]  /*28c00*/  LDL.LU R122, [R1+0xae4] ;  /* 0x000ae400017a7983 */ /* 0x000ee20000300800 */
[----:B----4-:R-:W-:-:S03]  /*28c10*/  F2FP.BF16.PACK_AB R11, R124, R120 ;  /* 0x000000787c0b723e */ /* 0x010fc600000010ff */
[----:B------:R-:W2:Y:S04]  /*28c20*/  LDL.LU R121, [R1+0xae0] ;  /* 0x000ae00001797983 */ /* 0x000ea80000300800 */
[----:B------:R-:W4:Y:S01]  /*28c30*/  LDL.LU R72, [R1+0x39c] ;  /* 0x00039c0001487983 */ /* 0x000f220000300800 */
[----:B------:R-:W-:-:S03]  /*28c40*/  F2FP.BF16.PACK_AB R10, R125, R61 ;  /* 0x0000003d7d0a723e */ /* 0x000fc600000010ff */
[----:B------:R-:W3:Y:S04]  /*28c50*/  LDL.LU R124, [R1+0xadc] ;  /* 0x000adc00017c7983 */ /* 0x000ee80000300800 */
[----:B------:R-:W3:Y:S04]  /*28c60*/  LDL.LU R120, [R1+0xad8] ;  /* 0x000ad80001787983 */ /* 0x000ee80000300800 */
[----:B------:R-:W4:Y:S04]  /*28c70*/  LDL.LU R125, [R1+0xad4] ;  /* 0x000ad400017d7983 */ /* 0x000f280000300800 */
[----:B------:R-:W4:Y:S01]  /*28c80*/  LDL.LU R61, [R1+0xad0] ;  /* 0x000ad000013d7983 */ /* 0x000f220000300800 */
[----:B0-----:R-:W-:Y:S01]  /*28c90*/  IMAD R8, R80, 0x2, R7 ;  /* 0x0000000250087824 */ /* 0x001fe200078e0207 */
[----:B------:R-:W-:-:S02]  /*28ca0*/  LEA.HI.X.SX32 R27, R7, R60, 0x1, P1 ;  /* 0x0000003c071b7211 */ /* 0x000fc400008f0eff */
[----:B------:R0:W-:Y:S02]  /*28cb0*/  STS.64 [R6+0x20000], R24 ;  /* 0x0200001806007388 */ /* 0x0001e40000000a00 */
[----:B------:R-:W-:Y:S02]  /*28cc0*/  LEA R7, R80, R8, 0x1 ;  /* 0x0000000850077211 */ /* 0x000fe400078e08ff */
[----:B0-----:R-:W-:-:S04]  /*28cd0*/  LEA R24, P1, R8, R0, 0x1 ;  /* 0x0000000008187211 */ /* 0x001fc800078208ff */
[----:B------:R-:W-:Y:S01]  /*28ce0*/  LEA.HI.X.SX32 R25, R8, R60, 0x1, P1 ;  /* 0x0000003c08197211 */ /* 0x000fe200008f0eff */
[----:B------:R-:W-:Y:S01]  /*28cf0*/  IMAD R8, R80, 0x2, R7 ;  /* 0x0000000250087824 */ /* 0x000fe200078e0207 */
[----:B------:R-:W-:-:S04]  /*28d00*/  LEA R14, P1, R7, R0, 0x1 ;  /* 0x00000000070e7211 */ /* 0x000fc800078208ff */
[----:B------:R-:W-:Y:S01]  /*28d10*/  LEA.HI.X.SX32 R15, R7, R60, 0x1, P1 ;  /* 0x0000003c070f7211 */ /* 0x000fe200008f0eff */
[----:B------:R-:W-:Y:S01]  /*28d20*/  IMAD R7, R80, 0x2, R8 ;  /* 0x0000000250077824 */ /* 0x000fe200078e0208 */
[C---:B------:R-:W-:Y:S02]  /*28d30*/  LEA R22, P1, R8.reuse, R0, 0x1 ;  /* 0x0000000008167211 */ /* 0x040fe400078208ff */
[----:B------:R-:W-:Y:S02]  /*28d40*/  F2FP.BF16.PACK_AB R20, R23, R35 ;  /* 0x000000231714723e */ /* 0x000fe400000010ff */
[----:B------:R-:W-:Y:S02]  /*28d50*/  LEA.HI.X.SX32 R23, R8, R60, 0x1, P1 ;  /* 0x0000003c08177211 */ /* 0x000fe400008f0eff */
[C---:B------:R-:W-:Y:S02]  /*28d60*/  LEA R16, P1, R7.reuse, R0, 0x1 ;  /* 0x0000000007107211 */ /* 0x040fe400078208ff */
[----:B------:R-:W-:Y:S01]  /*28d70*/  LEA R8, R80, R7, 0x1 ;  /* 0x0000000750087211 */ /* 0x000fe200078e08ff */
[----:B------:R0:W-:Y:S01]  /*28d80*/  STS.64 [R6+0x20d00], R4 ;  /* 0x020d000406007388 */ /* 0x0001e20000000a00 */
[----:B------:R-:W-:-:S02]  /*28d90*/  LEA.HI.X.SX32 R17, R7, R60, 0x1, P1 ;  /* 0x0000003c07117211 */ /* 0x000fc400008f0eff */
[----:B------:R-:W-:-:S04]  /*28da0*/  LEA R12, P1, R8, R0, 0x1 ;  /* 0x00000000080c7211 */ /* 0x000fc800078208ff */
[----:B------:R-:W-:Y:S01]  /*28db0*/  LEA.HI.X.SX32 R13, R8, R60, 0x1, P1 ;  /* 0x0000003c080d7211 */ /* 0x000fe200008f0eff */
[----:B0-----:R-:W-:-:S04]  /*28dc0*/  IMAD R5, R80, 0x2, R8 ;  /* 0x0000000250057824 */ /* 0x001fc800078e0208 */
[----:B------:R-:W-:Y:S01]  /*28dd0*/  IMAD R7, R80, 0x2, R5 ;  /* 0x0000000250077824 */ /* 0x000fe200078e0205 */
[C---:B------:R-:W-:Y:S01]  /*28de0*/  LEA R4, P1, R5.reuse, R0, 0x1 ;  /* 0x0000000005047211 */ /* 0x040fe200078208ff */
[----:B------:R0:W-:Y:S03]  /*28df0*/  STS.64 [R6+0x20800], R20 ;  /* 0x0208001406007388 */ /* 0x0001e60000000a00 */
[----:B------:R-:W-:Y:S02]  /*28e00*/  LEA.HI.X.SX32 R5, R5, R60, 0x1, P1 ;  /* 0x0000003c05057211 */ /* 0x000fe400008f0eff */
[C---:B------:R-:W-:Y:S01]  /*28e10*/  LEA R8, P1, R7.reuse, R0, 0x1 ;  /* 0x0000000007087211 */ /* 0x040fe200078208ff */
[----:B------:R-:W-:Y:S03]  /*28e20*/  STS.64 [R6+0x20080], R18 ;  /* 0x0200801206007388 */ /* 0x000fe60000000a00 */
[----:B------:R-:W-:-:S02]  /*28e30*/  LEA.HI.X.SX32 R9, R7, R60, 0x1, P1 ;  /* 0x0000003c07097211 */ /* 0x000fc400008f0eff */
[C---:B0-----:R-:W-:Y:S01]  /*28e40*/  LEA R20, R80.reuse, R7, 0x1 ;  /* 0x0000000750147211 */ /* 0x041fe200078e08ff */
[----:B------:R0:W-:Y:S04]  /*28e50*/  STS.64 [R6+0x20580], R2 ;  /* 0x0205800206007388 */ /* 0x0001e80000000a00 */
[----:B------:R-:W-:Y:S01]  /*28e60*/  IMAD R7, R80, 0x2, R20 ;  /* 0x0000000250077824 */ /* 0x000fe200078e0214 */
[----:B0-----:R-:W-:-:S04]  /*28e70*/  LEA R2, P1, R20, R0, 0x1 ;  /* 0x0000000014027211 */ /* 0x001fc800078208ff */
[----:B------:R-:W-:Y:S02]  /*28e80*/  LEA.HI.X.SX32 R3, R20, R60, 0x1, P1 ;  /* 0x0000003c14037211 */ /* 0x000fe400008f0eff */
[----:B--2---:R-:W-:Y:S02]  /*28e90*/  F2FP.BF16.PACK_AB R18, R121, R123 ;  /* 0x0000007b7912723e */ /* 0x004fe400000010ff */
[----:B---3--:R-:W-:Y:S02]  /*28ea0*/  F2FP.BF16.PACK_AB R19, R71, R120 ;  /* 0x000000784713723e */ /* 0x008fe400000010ff */
[----:B------:R-:W2:Y:S04]  /*28eb0*/  LDL.LU R120, [R1+0xacc] ;  /* 0x000acc0001787983 */ /* 0x000ea80000300800 */
[----:B------:R-:W3:Y:S01]  /*28ec0*/  LDL.LU R71, [R1+0x3bc] ;  /* 0x0003bc0001477983 */ /* 0x000ee20000300800 */
[----:B----4-:R-:W-:-:S03]  /*28ed0*/  F2FP.BF16.PACK_AB R21, R61, R125 ;  /* 0x0000007d3d15723e */ /* 0x010fc600000010ff */
[----:B------:R-:W4:Y:S01]  /*28ee0*/  LDL.LU R121, [R1+0xac8] ;  /* 0x000ac80001797983 */ /* 0x000f220000300800 */
[----:B------:R-:W-:-:S03]  /*28ef0*/  F2FP.BF16.PACK_AB R20, R124, R122 ;  /* 0x0000007a7c14723e */ /* 0x000fc600000010ff */
[----:B------:R-:W2:Y:S04]  /*28f00*/  LDL.LU R123, [R1+0xac4] ;  /* 0x000ac400017b7983 */ /* 0x000ea80000300800 */
[----:B------:R-:W4:Y:S04]  /*28f10*/  LDL.LU R61, [R1+0xac0] ;  /* 0x000ac000013d7983 */ /* 0x000f280000300800 */
[----:B------:R-:W3:Y:S04]  /*28f20*/  LDL.LU R125, [R1+0xabc] ;  /* 0x000abc00017d7983 */ /* 0x000ee80000300800 */
[----:B------:R-:W4:Y:S04]  /*28f30*/  LDL.LU R124, [R1+0xab8] ;  /* 0x000ab800017c7983 */ /* 0x000f280000300800 */
[----:B------:R-:W4:Y:S04]  /*28f40*/  LDL.LU R122, [R1+0xab4] ;  /* 0x000ab400017a7983 */ /* 0x000f280000300800 */
[----:B------:R2:W-:Y:S04]  /*28f50*/  STS.64 [R6+0x20600], R18 ;  /* 0x0206001206007388 */ /* 0x0005e80000000a00 */
[----:B------:R-:W4:Y:S04]  /*28f60*/  LDL.LU R68, [R1+0x3d8] ;  /* 0x0003d80001447983 */ /* 0x000f280000300800 */
[----:B------:R4:W-:Y:S01]  /*28f70*/  STS.64 [R6+0x20e00], R20 ;  /* 0x020e001406007388 */ /* 0x0009e20000000a00 */
[----:B--2---:R-:W-:-:S02]  /*28f80*/  F2FP.BF16.PACK_AB R18, R123, R120 ;  /* 0x000000787b12723e */ /* 0x004fc400000010ff */
[----:B---3--:R-:W-:Y:S02]  /*28f90*/  F2FP.BF16.PACK_AB R19, R72, R125 ;  /* 0x0000007d4813723e */ /* 0x008fe400000010ff */
[----:B------:R-:W2:Y:S04]  /*28fa0*/  LDL.LU R125, [R1+0xab0] ;  /* 0x000ab000017d7983 */ /* 0x000ea80000300800 */
[----:B------:R-:W3:Y:S01]  /*28fb0*/  LDL.LU R123, [R1+0xaac] ;  /* 0x000aac00017b7983 */ /* 0x000ee20000300800 */
[----:B----4-:R-:W-:-:S03]  /*28fc0*/  F2FP.BF16.PACK_AB R21, R122, R124 ;  /* 0x0000007c7a15723e */ /* 0x010fc600000010ff */
[----:B------:R-:W2:Y:S01]  /*28fd0*/  LDL.LU R120, [R1+0xaa8] ;  /* 0x000aa80001787983 */ /* 0x000ea20000300800 */
[----:B------:R-:W-:-:S03]  /*28fe0*/  F2FP.BF16.PACK_AB R20, R61, R121 ;  /* 0x000000793d14723e */ /* 0x000fc600000010ff */
[----:B------:R-:W3:Y:S04]  /*28ff0*/  LDL.LU R122, [R1+0xaa4] ;  /* 0x000aa400017a7983 */ /* 0x000ee80000300800 */
[----:B------:R-:W4:Y:S04]  /*29000*/  LDL.LU R124, [R1+0xaa0] ;  /* 0x000aa000017c7983 */ /* 0x000f280000300800 */
[----:B------:R-:W3:Y:S04]  /*29010*/  LDL.LU R61, [R1+0xa9c] ;  /* 0x000a9c00013d7983 */ /* 0x000ee80000300800 */
[----:B------:R-:W3:Y:S04]  /*29020*/  LDL.LU R121, [R1+0xa98] ;  /* 0x000a980001797983 */ /* 0x000ee80000300800 */
[----:B------:R2:W-:Y:S04]  /*29030*/  STS.64 [R6+0x20680], R18 ;  /* 0x0206801206007388 */ /* 0x0005e80000000a00 */
[----:B------:R3:W-:Y:S01]  /*29040*/  STS.64 [R6+0x20e80], R20 ;  /* 0x020e801406007388 */ /* 0x0007e20000000a00 */
[----:B--2---:R-:W-:-:S02]  /*29050*/  F2FP.BF16.PACK_AB R18, R120, R125 ;  /* 0x0000007d7812723e */ /* 0x004fc400000010ff */
[----:B----4-:R-:W-:Y:S02]  /*29060*/  F2FP.BF16.PACK_AB R19, R71, R124 ;  /* 0x0000007c4713723e */ /* 0x010fe400000010ff */
[----:B------:R-:W2:Y:S04]  /*29070*/  LDL.LU R124, [R1+0xa94] ;  /* 0x000a9400017c7983 */ /* 0x000ea80000300800 */
[----:B------:R-:W4:Y:S01]  /*29080*/  LDL.LU R120, [R1+0xa90] ;  /* 0x000a900001787983 */ /* 0x000f220000300800 */
[----:B---3--:R-:W-:-:S03]  /*29090*/  F2FP.BF16.PACK_AB R21, R121, R61 ;  /* 0x0000003d7915723e */ /* 0x008fc600000010ff */
[----:B------:R-:W2:Y:S04]  /*290a0*/  LDL.LU R125, [R1+0xa8c] ;  /* 0x000a8c00017d7983 */ /* 0x000ea80000300800 */
[----:B------:R-:W4:Y:S04]  /*290b0*/  LDL.LU R121, [R1+0xa88] ;  /* 0x000a880001797983 */ /* 0x000f280000300800 */
[----:B------:R-:W3:Y:S01]  /*290c0*/  LDL.LU R61, [R1+0xa84] ;  /* 0x000a8400013d7983 */ /* 0x000ee20000300800 */
[----:B------:R-:W-:-:S03]  /*290d0*/  F2FP.BF16.PACK_AB R20, R122, R123 ;  /* 0x0000007b7a14723e */ /* 0x000fc600000010ff */
[----:B------:R-:W2:Y:S04]  /*290e0*/  LDL.LU R122, [R1+0xa80] ;  /* 0x000a8000017a7983 */ /* 0x000ea80000300800 */
[----:B------:R-:W2:Y:S04]  /*290f0*/  LDL.LU R123, [R1+0xa7c] ;  /* 0x000a7c00017b7983 */ /* 0x000ea80000300800 */
[----:B------:R-:W-:Y:S01]  /*29100*/  STS.64 [R6+0x20700], R18 ;  /* 0x0207001206007388 */ /* 0x000fe20000000a00 */
[----:B------:R-:W-:-:S03]  /*29110*/  IMAD R29, R80, 0x2, R7 ;  /* 0x00000002501d7824 */ /* 0x000fc600078e0207 */
[----:B------:R0:W-:Y:S02]  /*29120*/  STS.64 [R6+0x20d80], R10 ;  /* 0x020d800a06007388 */ /* 0x0001e40000000a00 */
[----:B0-----:R-:W-:-:S04]  /*29130*/  LEA R10, P1, R7, R0, 0x1 ;  /* 0x00000000070a7211 */ /* 0x001fc800078208ff */
[----:B------:R-:W-:Y:S02]  /*29140*/  LEA.HI.X.SX32 R11, R7, R60, 0x1, P1 ;  /* 0x0000003c070b7211 */ /* 0x000fe400008f0eff */
[C---:B------:R-:W-:Y:S02]  /*29150*/  LEA R28, P1, R29.reuse, R0, 0x1 ;  /* 0x000000001d1c7211 */ /* 0x040fe400078208ff */
[C---:B------:R-:W-:Y:S02]  /*29160*/  LEA R7, R80.reuse, R29, 0x1 ;  /* 0x0000001d50077211 */ /* 0x040fe400078e08ff */
[----:B------:R-:W-:Y:S02]  /*29170*/  LEA.HI.X.SX32 R29, R29, R60, 0x1, P1 ;  /* 0x0000003c1d1d7211 */ /* 0x000fe400008f0eff */
[----:B------:R-:W-:Y:S01]  /*29180*/  LEA R32, P1, R7, R0, 0x1 ;  /* 0x0000000007207211 */ /* 0x000fe200078208ff */
[----:B------:R-:W-:Y:S01]  /*29190*/  IMAD R30, R80, 0x2, R7 ;  /* 0x00000002501e7824 */ /* 0x000fe200078e0207 */
[----:B---3--:R-:W-:-:S02]  /*291a0*/  F2FP.BF16.PACK_AB R19, R68, R61 ;  /* 0x0000003d4413723e */ /* 0x008fc400000010ff */
[----:B------:R-:W3:Y:S01]  /*291b0*/  LDL.LU R61, [R1+0xa78] ;  /* 0x000a7800013d7983 */ /* 0x000ee20000300800 */
[----:B------:R-:W-:Y:S01]  /*291c0*/  LEA.HI.X.SX32 R33, R7, R60, 0x1, P1 ;  /* 0x0000003c07217211 */ /* 0x000fe200008f0eff */
[----:B------:R-:W-:Y:S02]  /*291d0*/  IMAD R7, R80, 0x2, R30 ;  /* 0x0000000250077824 */ /* 0x000fe400078e021e */
[----:B------:R0:W-:Y:S01]  /*291e0*/  STS.64 [R6+0x20900], R36 ;  /* 0x0209002406007388 */ /* 0x0001e20000000a00 */
[----:B------:R-:W-:Y:S02]  /*291f0*/  F2FP.BF16.PACK_AB R118, R105, R118 ;  /* 0x000000766976723e */ /* 0x000fe400000010ff */
[----:B0-----:R-:W-:-:S04]  /*29200*/  LEA R36, P1, R30, R0, 0x1 ;  /* 0x000000001e247211 */ /* 0x001fc800078208ff */
[----:B------:R-:W-:Y:S02]  /*29210*/  LEA.HI.X.SX32 R37, R30, R60, 0x1, P1 ;  /* 0x0000003c1e257211 */ /* 0x000fe400008f0eff */
[C---:B------:R-:W-:Y:S02]  /*29220*/  LEA R56, P1, R7.reuse, R0, 0x1 ;  /* 0x0000000007387211 */ /* 0x040fe400078208ff */
[----:B------:R-:W-:Y:S02]  /*29230*/  LEA R30, R80, R7, 0x1 ;  /* 0x00000007501e7211 */ /* 0x000fe400078e08ff */
[----:B------:R-:W-:Y:S01]  /*29240*/  LEA.HI.X.SX32 R57, R7, R60, 0x1, P1 ;  /* 0x0000003c07397211 */ /* 0x000fe200008f0eff */
[----:B------:R0:W-:Y:S01]  /*29250*/  STS.64 [R6+0x20f00], R20 ;  /* 0x020f001406007388 */ /* 0x0001e20000000a00 */
[----:B------:R-:W-:Y:S01]  /*29260*/  LEA R58, P1, R30, R0, 0x1 ;  /* 0x000000001e3a7211 */ /* 0x000fe200078208ff */
[----:B------:R-:W-:Y:S01]  /*29270*/  IMAD R7, R80, 0x2, R30 ;  /* 0x0000000250077824 */ /* 0x000fe200078e021e */
[----:B------:R-:W-:-:S02]  /*29280*/  F2FP.BF16.PACK_AB R79, R81, R79 ;  /* 0x0000004f514f723e */ /* 0x000fc400000010ff */
[----:B------:R-:W-:Y:S02]  /*29290*/  F2FP.BF16.PACK_AB R78, R77, R67 ;  /* 0x000000434d4e723e */ /* 0x000fe400000010ff */
[----:B------:R-:W-:Y:S02]  /*292a0*/  F2FP.BF16.PACK_AB R91, R96, R94 ;  /* 0x0000005e605b723e */ /* 0x000fe400000010ff */
[----:B------:R-:W-:Y:S02]  /*292b0*/  F2FP.BF16.PACK_AB R90, R92, R90 ;  /* 0x0000005a5c5a723e */ /* 0x000fe400000010ff */
[----:B------:R-:W-:Y:S02]  /*292c0*/  F2FP.BF16.PACK_AB R119, R112, R109 ;  /* 0x0000006d7077723e */ /* 0x000fe400000010ff */
[----:B------:R-:W-:Y:S02]  /*292d0*/  F2FP.BF16.PACK_AB R105, R114, R110 ;  /* 0x0000006e7269723e */ /* 0x000fe400000010ff */
[----:B------:R-:W-:-:S02]  /*292e0*/  F2FP.BF16.PACK_AB R104, R108, R104 ;  /* 0x000000686c68723e */ /* 0x000fc400000010ff */
[----:B--2---:R-:W-:Y:S02]  /*292f0*/  F2FP.BF16.PACK_AB R18, R125, R124 ;  /* 0x0000007c7d12723e */ /* 0x004fe400000010ff */
[----:B0-----:R-:W-:Y:S02]  /*29300*/  F2FP.BF16.PACK_AB R21, R123, R122 ;  /* 0x0000007a7b15723e */ /* 0x001fe400000010ff */
[----:B----4-:R-:W-:Y:S02]  /*29310*/  F2FP.BF16.PACK_AB R20, R121, R120 ;  /* 0x000000787914723e */ /* 0x010fe400000010ff */
[----:B------:R-:W-:Y:S01]  /*29320*/  LEA.HI.X.SX32 R59, R30, R60, 0x1, P1 ;  /* 0x0000003c1e3b7211 */ /* 0x000fe200008f0eff */
[----:B------:R-:W-:Y:S01]  /*29330*/  IMAD R30, R80, 0x2, R7 ;  /* 0x00000002501e7824 */ /* 0x000fe200078e0207 */
[C---:B------:R-:W-:Y:S01]  /*29340*/  LEA R74, P1, R7.reuse, R0, 0x1 ;  /* 0x00000000074a7211 */ /* 0x040fe200078208ff */
[----:B------:R3:W-:Y:S04]  /*29350*/  STS.64 [R6+0x20980], R78 ;  /* 0x0209804e06007388 */ /* 0x0007e80000000a00 */
[----:B------:R-:W-:Y:S01]  /*29360*/  STS.64 [R6+0x20a00], R90 ;  /* 0x020a005a06007388 */ /* 0x000fe20000000a00 */
[----:B------:R-:W-:-:S03]  /*29370*/  LEA.HI.X.SX32 R75, R7, R60, 0x1, P1 ;  /* 0x0000003c074b7211 */ /* 0x000fc600008f0eff */
[----:B------:R-:W-:Y:S01]  /*29380*/  STS.64 [R6+0x20280], R118 ;  /* 0x0202807606007388 */ /* 0x000fe20000000a00 */
[----:B------:R-:W-:-:S03]  /*29390*/  LEA R72, P1, R30, R0, 0x1 ;  /* 0x000000001e487211 */ /* 0x000fc600078208ff */
[----:B------:R-:W-:Y:S01]  /*293a0*/  STS.64 [R6+0x20a80], R104 ;  /* 0x020a806806007388 */ /* 0x000fe20000000a00 */
[----:B------:R-:W-:-:S03]  /*293b0*/  LEA R7, R80, R30, 0x1 ;  /* 0x0000001e50077211 */ /* 0x000fc600078e08ff */
[----:B------:R-:W-:Y:S04]  /*293c0*/  STS.64 [R6+0x20300], R116 ;  /* 0x0203007406007388 */ /* 0x000fe80000000a00 */
[----:B------:R-:W-:Y:S04]  /*293d0*/  STS.64 [R6+0x20780], R18 ;  /* 0x0207801206007388 */ /* 0x000fe80000000a00 */
[----:B------:R-:W-:Y:S04]  /*293e0*/  STS.64 [R6+0x20f80], R20 ;  /* 0x020f801406007388 */ /* 0x000fe80000000a00 */
[----:B------:R-:W-:Y:S01]  /*293f0*/  BAR.SYNC.DEFER_BLOCKING 0x0 ;  /* 0x0000000000007b1d */ /* 0x000fe20000010000 */
[----:B------:R-:W-:Y:S01]  /*29400*/  LEA.HI.X.SX32 R73, R30, R60, 0x1, P1 ;  /* 0x0000003c1e497211 */ /* 0x000fe200008f0eff */
[----:B------:R-:W-:Y:S01]  /*29410*/  IMAD R30, R80, 0x2, R7 ;  /* 0x00000002501e7824 */ /* 0x000fe200078e0207 */
[----:B------:R-:W-:-:S04]  /*29420*/  LEA R70, P1, R7, R0, 0x1 ;  /* 0x0000000007467211 */ /* 0x000fc800078208ff */
[----:B------:R-:W-:Y:S01]  /*29430*/  LEA.HI.X.SX32 R71, R7, R60, 0x1, P1 ;  /* 0x0000003c07477211 */ /* 0x000fe200008f0eff */
[----:B------:R-:W-:Y:S01]  /*29440*/  IMAD R7, R80, 0x2, R30 ;  /* 0x0000000250077824 */ /* 0x000fe200078e021e */
[----:B------:R-:W-:-:S04]  /*29450*/  LEA R68, P1, R30, R0, 0x1 ;  /* 0x000000001e447211 */ /* 0x000fc800078208ff */
[----:B------:R-:W-:Y:S02]  /*29460*/  LEA.HI.X.SX32 R69, R30, R60, 0x1, P1 ;  /* 0x0000003c1e457211 */ /* 0x000fe400008f0eff */
[C---:B------:R-:W-:Y:S02]  /*29470*/  LEA R66, P1, R7.reuse, R0, 0x1 ;  /* 0x0000000007427211 */ /* 0x040fe400078208ff */
[----:B------:R-:W-:Y:S02]  /*29480*/  LEA R30, R80, R7, 0x1 ;  /* 0x00000007501e7211 */ /* 0x000fe400078e08ff */
[----:B------:R-:W-:Y:S02]  /*29490*/  LEA.HI.X.SX32 R67, R7, R60, 0x1, P1 ;  /* 0x0000003c07437211 */ /* 0x000fe400008f0eff */
[----:B------:R-:W-:Y:S01]  /*294a0*/  LEA R64, P1, R30, R0, 0x1 ;  /* 0x000000001e407211 */ /* 0x000fe200078208ff */
[----:B------:R-:W-:-:S03]  /*294b0*/  IMAD R7, R80, 0x2, R30 ;  /* 0x0000000250077824 */ /* 0x000fc600078e021e */
[----:B------:R-:W-:Y:S02]  /*294c0*/  LEA.HI.X.SX32 R65, R30, R60, 0x1, P1 ;  /* 0x0000003c1e417211 */ /* 0x000fe400008f0eff */
[C---:B---3--:R-:W-:Y:S01]  /*294d0*/  LOP3.LUT R78, R61.reuse, 0x8, RZ, 0x3c, !PT ;  /* 0x000000083d4e7812 */ /* 0x048fe200078e3cff */
[----:B------:R-:W0:Y:S01]  /*294e0*/  LDS.64 R34, [R61] ;  /* 0x000000003d227984 */ /* 0x000e220000000a00 */
[C---:B------:R-:W-:Y:S02]  /*294f0*/  LOP3.LUT R81, R61.reuse, 0x10, RZ, 0x3c, !PT ;  /* 0x000000103d517812 */ /* 0x040fe400078e3cff */
[----:B------:R-:W-:Y:S01]  /*29500*/  LOP3.LUT R79, R61, 0x18, RZ, 0x3c, !PT ;  /* 0x000000183d4f7812 */ /* 0x000fe200078e3cff */
[----:B------:R-:W1:Y:S04]  /*29510*/  LDS.64 R18, [R78] ;  /* 0x000000004e127984 */ /* 0x000e680000000a00 */
[----:B------:R-:W2:Y:S04]  /*29520*/  LDS.64 R20, [R81] ;  /* 0x0000000051147984 */ /* 0x000ea80000000a00 */
[----:B------:R-:W3:Y:S04]  /*29530*/  LDS.64 R30, [R79] ;  /* 0x000000004f1e7984 */ /* 0x000ee80000000a00 */
[----:B------:R-:W-:Y:S04]  /*29540*/  LDS.64 R42, [R78+0x1000] ;  /* 0x001000004e2a7984 */ /* 0x000fe80000000a00 */
[----:B------:R-:W4:Y:S04]  /*29550*/  LDS.64 R54, [R81+0x1000] ;  /* 0x0010000051367984 */ /* 0x000f280000000a00 */
[----:B------:R-:W-:Y:S04]  /*29560*/  LDS.64 R76, [R79+0x2000] ;  /* 0x002000004f4c7984 */ /* 0x000fe80000000a00 */
[----:B------:R-:W-:Y:S04]  /*29570*/  LDS.64 R84, [R78+0x3000] ;  /* 0x003000004e547984 */ /* 0x000fe80000000a00 */
[----:B------:R-:W-:Y:S04]  /*29580*/  LDS.64 R86, [R81+0x4000] ;  /* 0x0040000051567984 */ /* 0x000fe80000000a00 */
[----:B0-----:R0:W-:Y:S04]  /*29590*/  STL.64 [R1+0x4a8], R34 ;  /* 0x0004a82201007387 */ /* 0x0011e80000100a00 */
[----:B-1----:R-:W-:Y:S04]  /*295a0*/  STL.64 [R1+0x490], R18 ;  /* 0x0004901201007387 */ /* 0x002fe80000100a00 */
[----:B--2---:R-:W-:Y:S04]  /*295b0*/  STL.64 [R1+0x480], R20 ;  /* 0x0004801401007387 */ /* 0x004fe80000100a00 */
[----:B---3--:R-:W-:Y:S01]  /*295c0*/  STL.64 [R1+0x478], R30 ;  /* 0x0004781e01007387 */ /* 0x008fe20000100a00 */
[----:B------:R-:W-:-:S03]  /*295d0*/  IMAD.MOV.U32 R48, RZ, RZ, R30 ;  /* 0x000000ffff307224 */ /* 0x000fc600078e001e */
[----:B------:R-:W1:Y:S01]  /*295e0*/  LDS.64 R30, [R61+0x1000] ;  /* 0x001000003d1e7984 */ /* 0x000e620000000a00 */
[----:B0-----:R-:W-:Y:S02]  /*295f0*/  IMAD.MOV.U32 R35, RZ, RZ, R34 ;  /* 0x000000ffff237224 */ /* 0x001fe400078e0022 */
[----:B------:R-:W-:Y:S02]  /*29600*/  IMAD.MOV.U32 R44, RZ, RZ, R18 ;  /* 0x000000ffff2c7224 */ /* 0x000fe400078e0012 */
[----:B------:R-:W-:Y:S01]  /*29610*/  IMAD.MOV.U32 R52, RZ, RZ, R20 ;  /* 0x000000ffff347224 */ /* 0x000fe200078e0014 */
[----:B------:R4:W-:Y:S04]  /*29620*/  STG.E.U16 [R26.64], R35 ;  /* 0x000000231a007986 */ /* 0x0009e8000c101506 */
[----:B------:R-:W-:Y:S04]  /*29630*/  STG.E.U16 [R24.64], R44 ;  /* 0x0000002c18007986 */ /* 0x000fe8000c101506 */
[----:B------:R-:W-:Y:S01]  /*29640*/  STG.E.U16 [R14.64], R52 ;  /* 0x000000340e007986 */ /* 0x000fe2000c101506 */
[----:B----4-:R-:W-:-:S03]  /*29650*/  IMAD.MOV.U32 R35, RZ, RZ, R54 ;  /* 0x000000ffff237224 */ /* 0x010fc600078e0036 */
[----:B------:R-:W-:Y:S04]  /*29660*/  LDS.64 R52, [R61+0x2000] ;  /* 0x002000003d347984 */ /* 0x000fe80000000a00 */
[----:B-1----:R-:W-:Y:S04]  /*29670*/  STL.64 [R1+0x4a0], R30 ;  /* 0x0004a01e01007387 */ /* 0x002fe80000100a00 */
[----:B------:R-:W-:Y:S04]  /*29680*/  STL.64 [R1+0x488], R42 ;  /* 0x0004882a01007387 */ /* 0x000fe80000100a00 */
[----:B------:R-:W-:Y:S04]  /*29690*/  STL.64 [R1+0x470], R54 ;  /* 0x0004703601007387 */ /* 0x000fe80000100a00 */
[----:B------:R-:W0:Y:S04]  /*296a0*/  LDS.64 R54, [R79+0x1000] ;  /* 0x001000004f367984 */ /* 0x000e280000000a00 */
[----:B0-----:R0:W-:Y:S04]  /*296b0*/  STL.64 [R1+0x460], R54 ;  /* 0x0004603601007387 */ /* 0x0011e80000100a00 */
[----:B------:R-:W-:Y:S01]  /*296c0*/  STL.64 [R1+0x458], R52 ;  /* 0x0004583401007387 */ /* 0x000fe20000100a00 */
[----:B0-----:R-:W-:-:S02]  /*296d0*/  IMAD.MOV.U32 R55, RZ, RZ, R54 ;  /* 0x000000ffff377224 */ /* 0x001fc400078e0036 */
[----:B------:R-:W-:Y:S02]  /*296e0*/  IMAD.MOV.U32 R54, RZ, RZ, R52 ;  /* 0x000000ffff367224 */ /* 0x000fe400078e0034 */
[----:B------:R-:W0:Y:S01]  /*296f0*/  LDS.64 R52, [R78+0x2000] ;  /* 0x002000004e347984 */ /* 0x000e220000000a00 */
[----:B------:R-:W-:Y:S02]  /*29700*/  MOV R34, R30 ;  /* 0x0000001e00227202 */ /* 0x000fe40000000f00 */
[----:B------:R-:W-:Y:S01]  /*29710*/  MOV R49, R42 ;  /* 0x0000002a00317202 */ /* 0x000fe20000000f00 */
[----:B0-----:R-:W-:Y:S01]  /*29720*/  STL.64 [R1+0x448], R52 ;  /* 0x0004483401007387 */ /* 0x001fe20000100a00 */
[----:B------:R-:W-:-:S03]  /*29730*/  IMAD.MOV.U32 R83, RZ, RZ, R52 ;  /* 0x000000ffff537224 */ /* 0x000fc600078e0034 */
[----:B------:R-:W0:Y:S04]  /*29740*/  LDS.64 R52, [R81+0x2000] ;  /* 0x0020000051347984 */ /* 0x000e280000000a00 */
[----:B------:R-:W-:Y:S04]  /*29750*/  STG.E.U16 [R22.64], R48 ;  /* 0x0000003016007986 */ /* 0x000fe8000c101506 */
[----:B------:R-:W-:Y:S04]  /*29760*/  STG.E.U16 [R16.64], R34 ;  /* 0x0000002210007986 */ /* 0x000fe8000c101506 */
[----:B------:R1:W-:Y:S02]  /*29770*/  STG.E.U16 [R12.64], R49 ;  /* 0x000000310c007986 */ /* 0x0003e4000c101506 */
[----:B-1----:R-:W-:-:S02]  /*29780*/  MOV R49, R76 ;  /* 0x0000004c00317202 */ /* 0x002fc40000000f00 */
[----:B0-----:R-:W-:Y:S04]  /*29790*/  STL.64 [R1+0x438], R52 ;  /* 0x0004383401007387 */ /* 0x001fe80000100a00 */
[----:B------:R-:W-:Y:S04]  /*297a0*/  STL.64 [R1+0x430], R76 ;  /* 0x0004304c01007387 */ /* 0x000fe80000100a00 */
[----:B------:R-:W0:Y:S04]  /*297b0*/  LDS.64 R76, [R61+0x3000] ;  /* 0x003000003d4c7984 */ /* 0x000e280000000a00 */
[----:B0-----:R0:W-:Y:S04]  /*297c0*/  STL.64 [R1+0x420], R76 ;  /* 0x0004204c01007387 */ /* 0x0011e80000100a00 */
[----:B------:R-:W-:Y:S01]  /*297d0*/  STL.64 [R1+0x418], R84 ;  /* 0x0004185401007387 */ /* 0x000fe20000100a00 */
[----:B0-----:R-:W-:-:S02]  /*297e0*/  IMAD.MOV.U32 R77, RZ, RZ, R76 ;  /* 0x000000ffff4d7224 */ /* 0x001fc400078e004c */
[----:B------:R-:W-:Y:S02]  /*297f0*/  IMAD.MOV.U32 R76, RZ, RZ, R84 ;  /* 0x000000ffff4c7224 */ /* 0x000fe400078e0054 */
[----:B------:R-:W0:Y:S04]  /*29800*/  LDS.64 R84, [R81+0x3000] ;  /* 0x0030000051547984 */ /* 0x000e280000000a00 */
[----:B0-----:R-:W-:Y:S01]  /*29810*/  STL.64 [R1+0x408], R84 ;  /* 0x0004085401007387 */ /* 0x001fe20000100a00 */
[----:B------:R-:W-:-:S03]  /*29820*/  IMAD.MOV.U32 R82, RZ, RZ, R84 ;  /* 0x000000ffff527224 */ /* 0x000fc600078e0054 */
[----:B------:R-:W0:Y:S04]  /*29830*/  LDS.64 R84, [R79+0x3000] ;  /* 0x003000004f547984 */ /* 0x000e280000000a00 */
[----:B0-----:R-:W-:Y:S01]  /*29840*/  STL [R1+0x404], R85 ;  /* 0x0004045501007387 */ /* 0x001fe20000100800 */
[----:B------:R-:W-:-:S03]  /*29850*/  IMAD.MOV.U32 R121, RZ, RZ, R84 ;  /* 0x000000ffff797224 */ /* 0x000fc600078e0054 */
[----:B------:R-:W0:Y:S01]  /*29860*/  LDS.64 R84, [R61+0x4000] ;  /* 0x004000003d547984 */ /* 0x000e220000000a00 */
[C---:B------:R-:W-:Y:S02]  /*29870*/  LEA R62, P1, R7.reuse, R0, 0x1 ;  /* 0x00000000073e7211 */ /* 0x040fe400078208ff */
[----:B------:R-:W-:Y:S02]  /*29880*/  LEA R6, R80, R7, 0x1 ;  /* 0x0000000750067211 */ /* 0x000fe400078e08ff */
[----:B------:R-:W-:Y:S02]  /*29890*/  LEA.HI.X.SX32 R63, R7, R60, 0x1, P1 ;  /* 0x0000003c073f7211 */ /* 0x000fe400008f0eff */
[----:B------:R-:W-:Y:S01]  /*298a0*/  LEA R50, P1, R6, R0, 0x1 ;  /* 0x0000000006327211 */ /* 0x000fe200078208ff */
[----:B------:R-:W-:-:S03]  /*298b0*/  IMAD R7, R80, 0x2, R6 ;  /* 0x0000000250077824 */ /* 0x000fc600078e0206 */
[----:B------:R-:W-:Y:S02]  /*298c0*/  LEA.HI.X.SX32 R51, R6, R60, 0x1, P1 ;  /* 0x0000003c06337211 */ /* 0x000fe400008f0eff */
[----:B------:R-:W-:Y:S02]  /*298d0*/  LEA R18, P1, R7, R0, 0x1 ;  /* 0x0000000007127211 */ /* 0x000fe400078208ff */
[----:B------:R-:W-:Y:S01]  /*298e0*/  LEA R6, R80, R7, 0x1 ;  /* 0x0000000750067211 */ /* 0x000fe200078e08ff */
[----:B0-----:R-:W-:Y:S01]  /*298f0*/  STL [R1+0x3fc], R85 ;  /* 0x0003fc5501007387 */ /* 0x001fe20000100800 */
[----:B------:R-:W-:-:S03]  /*29900*/  MOV R120, R84 ;  /* 0x0000005400787202 */ /* 0x000fc60000000f00 */
[----:B------:R-:W0:Y:S01]  /*29910*/  LDS.64 R84, [R78+0x4000] ;  /* 0x004000004e547984 */ /* 0x000e220000000a00 */
        /* <DEDUP_REMOVED lines=9> */
[----:B------:R-:W-:Y:S01]  /*299b0*/  LEA.HI.X.SX32 R41, R20, R60, 0x1, P1 ;  /* 0x0000003c14297211 */ /* 0x000fe200008f0eff */
[----:B------:R-:W-:Y:S01]  /*299c0*/  IMAD R31, R80, 0x2, R21 ;  /* 0x00000002501f7824 */ /* 0x000fe200078e0215 */
[----:B------:R-:W-:-:S03]  /*299d0*/  LEA R20, P1, R21, R0, 0x1 ;  /* 0x0000000015147211 */ /* 0x000fc600078208ff */
[C---:B------:R-:W-:Y:S01]  /*299e0*/  IMAD R30, R80.reuse, 0x2, R31 ;  /* 0x00000002501e7824 */ /* 0x040fe200078e021f */
[----:B------:R-:W-:Y:S02]  /*299f0*/  LEA.HI.X.SX32 R21, R21, R60, 0x1, P1 ;  /* 0x0000003c15157211 */ /* 0x000fe400008f0eff */
[----:B------:R-:W-:Y:S01]  /*29a00*/  LEA R38, P1, R31, R0, 0x1 ;  /* 0x000000001f267211 */ /* 0x000fe200078208ff */
[----:B------:R-:W-:-:S03]  /*29a10*/  IMAD R27, R80, 0x2, R30 ;  /* 0x00000002501b7824 */ /* 0x000fc600078e021e */
[----:B------:R-:W-:Y:S01]  /*29a20*/  LEA.HI.X.SX32 R39, R31, R60, 0x1, P1 ;  /* 0x0000003c1f277211 */ /* 0x000fe200008f0eff */
[----:B0-----:R0:W-:Y:S04]  /*29a30*/  STL.64 [R1+0x3e8], R84 ;  /* 0x0003e85401007387 */ /* 0x0011e80000100a00 */
[----:B------:R-:W-:Y:S01]  /*29a40*/  STL.64 [R1+0x3e0], R86 ;  /* 0x0003e05601007387 */ /* 0x000fe20000100a00 */
[----:B0-----:R-:W-:Y:S01]  /*29a50*/  MOV R85, R84 ;  /* 0x0000005400557202 */ /* 0x001fe20000000f00 */
[----:B------:R-:W-:Y:S02]  /*29a60*/  IMAD.MOV.U32 R84, RZ, RZ, R86 ;  /* 0x000000ffff547224 */ /* 0x000fe400078e0056 */
[----:B------:R-:W0:Y:S01]  /*29a70*/  LDS.64 R86, [R79+0x4000] ;  /* 0x004000004f567984 */ /* 0x000e220000000a00 */
[----:B------:R-:W-:-:S02]  /*29a80*/  LEA R42, P1, R30, R0, 0x1 ;  /* 0x000000001e2a7211 */ /* 0x000fc400078208ff */
[----:B------:R-:W-:Y:S02]  /*29a90*/  LEA R26, R80, R27, 0x1 ;  /* 0x0000001b501a7211 */ /* 0x000fe400078e08ff */
[----:B------:R-:W-:Y:S02]  /*29aa0*/  LEA.HI.X.SX32 R43, R30, R60, 0x1, P1 ;  /* 0x0000003c1e2b7211 */ /* 0x000fe400008f0eff */
[----:B------:R-:W-:Y:S01]  /*29ab0*/  LEA R30, P1, R27, R0, 0x1 ;  /* 0x000000001b1e7211 */ /* 0x000fe200078208ff */
[----:B------:R-:W-:-:S03]  /*29ac0*/  IMAD R24, R80, 0x2, R26 ;  /* 0x0000000250187824 */ /* 0x000fc600078e021a */
[----:B------:R-:W-:Y:S02]  /*29ad0*/  LEA.HI.X.SX32 R31, R27, R60, 0x1, P1 ;  /* 0x0000003c1b1f7211 */ /* 0x000fe400008f0eff */
[----:B------:R-:W-:Y:S02]  /*29ae0*/  LEA R44, P1, R26, R0, 0x1 ;  /* 0x000000001a2c7211 */ /* 0x000fe400078208ff */
[----:B------:R-:W-:Y:S02]  /*29af0*/  LEA R15, R80, R24, 0x1 ;  /* 0x00000018500f7211 */ /* 0x000fe400078e08ff */
[----:B------:R-:W-:Y:S02]  /*29b00*/  LEA.HI.X.SX32 R45, R26, R60, 0x1, P1 ;  /* 0x0000003c1a2d7211 */ /* 0x000fe400008f0eff */
[----:B------:R-:W-:-:S04]  /*29b10*/  LEA R26, P1, R24, R0, 0x1 ;  /* 0x00000000181a7211 */ /* 0x000fc800078208ff */
[----:B------:R-:W-:Y:S01]  /*29b20*/  LEA.HI.X.SX32 R27, R24, R60, 0x1, P1 ;  /* 0x0000003c181b7211 */ /* 0x000fe200008f0eff */
[----:B------:R-:W-:Y:S01]  /*29b30*/  IMAD R24, R80, 0x2, R15 ;  /* 0x0000000250187824 */ /* 0x000fe200078e020f */
[----:B------:R-:W-:-:S04]  /*29b40*/  LEA R14, P1, R15, R0, 0x1 ;  /* 0x000000000f0e7211 */ /* 0x000fc800078208ff */
[----:B------:R-:W-:Y:S02]  /*29b50*/  LEA.HI.X.SX32 R15, R15, R60, 0x1, P1 ;  /* 0x0000003c0f0f7211 */ /* 0x000fe400008f0eff */
[----:B------:R-:W-:Y:S02]  /*29b60*/  LEA R22, P1, R24, R0, 0x1 ;  /* 0x0000000018167211 */ /* 0x000fe400078208ff */
[----:B------:R-:W-:Y:S01]  /*29b70*/  LEA R25, R80, R24, 0x1 ;  /* 0x0000001850197211 */ /* 0x000fe200078e08ff */
[----:B------:R-:W-:Y:S01]  /*29b80*/  STG.E.U16 [R4.64], R35 ;  /* 0x0000002304007986 */ /* 0x000fe2000c101506 */
[----:B------:R-:W-:Y:S02]  /*29b90*/  LEA.HI.X.SX32 R23, R24, R60, 0x1, P1 ;  /* 0x0000003c18177211 */ /* 0x000fe400008f0eff */
[C---:B------:R-:W-:Y:S01]  /*29ba0*/  LEA R24, P1, R25.reuse, R0, 0x1 ;  /* 0x0000000019187211 */ /* 0x040fe200078208ff */
[----:B------:R-:W-:Y:S01]  /*29bb0*/  IMAD R17, R80, 0x2, R25 ;  /* 0x0000000250117824 */ /* 0x000fe200078e0219 */
[----:B------:R-:W-:Y:S04]  /*29bc0*/  STG.E.U16 [R8.64], R55 ;  /* 0x0000003708007986 */ /* 0x000fe8000c101506 */
[----:B------:R-:W-:Y:S01]  /*29bd0*/  STG.E.U16 [R2.64], R54 ;  /* 0x0000003602007986 */ /* 0x000fe2000c101506 */
[----:B------:R-:W-:-:S03]  /*29be0*/  LEA.HI.X.SX32 R25, R25, R60, 0x1, P1 ;  /* 0x0000003c19197211 */ /* 0x000fc600008f0eff */
[----:B------:R1:W-:Y:S01]  /*29bf0*/  STG.E.U16 [R10.64], R83 ;  /* 0x000000530a007986 */ /* 0x0003e2000c101506 */
[C---:B------:R-:W-:Y:S01]  /*29c00*/  LEA R16, P1, R17.reuse, R0, 0x1 ;  /* 0x0000000011107211 */ /* 0x040fe200078208ff */
[C---:B------:R-:W-:Y:S02]  /*29c10*/  IMAD R34, R80.reuse, 0x2, R17 ;  /* 0x0000000250227824 */ /* 0x040fe400078e0211 */
[----:B0-----:R-:W-:Y:S01]  /*29c20*/  STL.64 [R1+0x3d0], R86 ;  /* 0x0003d05601007387 */ /* 0x001fe20000100a00 */
[----:B------:R-:W-:Y:S01]  /*29c30*/  MOV R48, R52 ;  /* 0x0000003400307202 */ /* 0x000fe20000000f00 */
[----:B-1----:R-:W-:Y:S02]  /*29c40*/  IMAD.MOV.U32 R83, RZ, RZ, R86 ;  /* 0x000000ffff537224 */ /* 0x002fe400078e0056 */
[----:B------:R-:W0:Y:S01]  /*29c50*/  LDS.64 R86, [R61+0x5000] ;  /* 0x005000003d567984 */ /* 0x000e220000000a00 */
[----:B------:R-:W-:Y:S01]  /*29c60*/  LEA.HI.X.SX32 R17, R17, R60, 0x1, P1 ;  /* 0x0000003c11117211 */ /* 0x000fe200008f0eff */
[----:B------:R-:W-:Y:S01]  /*29c70*/  IMAD R13, R80, 0x2, R34 ;  /* 0x00000002500d7824 */ /* 0x000fe200078e0222 */
[----:B------:R-:W-:-:S03]  /*29c80*/  LEA R52, P1, R34, R0, 0x1 ;  /* 0x0000000022347211 */ /* 0x000fc600078208ff */
[----:B------:R-:W-:Y:S01]  /*29c90*/  IMAD R5, R80, 0x2, R13 ;  /* 0x0000000250057824 */ /* 0x000fe200078e020d */
[----:B------:R-:W-:Y:S02]  /*29ca0*/  LEA.HI.X.SX32 R53, R34, R60, 0x1, P1 ;  /* 0x0000003c22357211 */ /* 0x000fe400008f0eff */
[C---:B------:R-:W-:Y:S02]  /*29cb0*/  LEA R12, P1, R13.reuse, R0, 0x1 ;  /* 0x000000000d0c7211 */ /* 0x040fe400078208ff */
[C---:B------:R-:W-:Y:S02]  /*29cc0*/  LEA R35, R80.reuse, R5, 0x1 ;  /* 0x0000000550237211 */ /* 0x040fe400078e08ff */
[----:B------:R-:W-:Y:S02]  /*29cd0*/  LEA.HI.X.SX32 R13, R13, R60, 0x1, P1 ;  /* 0x0000003c0d0d7211 */ /* 0x000fe400008f0eff */
[----:B------:R-:W-:Y:S01]  /*29ce0*/  LEA R4, P1, R5, R0, 0x1 ;  /* 0x0000000005047211 */ /* 0x000fe200078208ff */
[----:B------:R-:W-:-:S03]  /*29cf0*/  IMAD R34, R80, 0x2, R35 ;  /* 0x0000000250227824 */ /* 0x000fc600078e0223 */
[----:B------:R-:W-:Y:S02]  /*29d00*/  LEA.HI.X.SX32 R5, R5, R60, 0x1, P1 ;  /* 0x0000003c05057211 */ /* 0x000fe400008f0eff */
[C---:B------:R-:W-:Y:S02]  /*29d10*/  LEA R8, P1, R35.reuse, R0, 0x1 ;  /* 0x0000000023087211 */ /* 0x040fe400078208ff */
[----:B------:R-:W-:Y:S02]  /*29d20*/  LEA R3, R80, R34, 0x1 ;  /* 0x0000002250037211 */ /* 0x000fe400078e08ff */
[----:B------:R-:W-:Y:S02]  /*29d30*/  LEA.HI.X.SX32 R9, R35, R60, 0x1, P1 ;  /* 0x0000003c23097211 */ /* 0x000fe400008f0eff */
[----:B------:R-:W-:-:S04]  /*29d40*/  LEA R54, P1, R34, R0, 0x1 ;  /* 0x0000000022367211 */ /* 0x000fc800078208ff */
[----:B------:R-:W-:Y:S01]  /*29d50*/  LEA.HI.X.SX32 R55, R34, R60, 0x1, P1 ;  /* 0x0000003c22377211 */ /* 0x000fe200008f0eff */
[----:B------:R-:W-:Y:S01]  /*29d60*/  IMAD R34, R80, 0x2, R3 ;  /* 0x0000000250227824 */ /* 0x000fe200078e0203 */
[C---:B------:R-:W-:Y:S01]  /*29d70*/  LEA R2, P1, R3.reuse, R0, 0x1 ;  /* 0x0000000003027211 */ /* 0x040fe200078208ff */
[----:B------:R1:W-:Y:S03]  /*29d80*/  STG.E.U16 [R28.64], R48 ;  /* 0x000000301c007986 */ /* 0x0003e6000c101506 */
[----:B------:R-:W-:Y:S01]  /*29d90*/  LEA.HI.X.SX32 R3, R3, R60, 0x1, P1 ;  /* 0x0000003c03037211 */ /* 0x000fe200008f0eff */
[----:B------:R-:W-:Y:S01]  /*29da0*/  STG.E.U16 [R32.64], R49 ;  /* 0x0000003120007986 */ /* 0x000fe2000c101506 */
[----:B------:R-:W-:Y:S02]  /*29db0*/  LEA R10, P1, R34, R0, 0x1 ;  /* 0x00000000220a7211 */ /* 0x000fe400078208ff */
[----:B------:R-:W-:Y:S01]  /*29dc0*/  LEA R35, R80, R34, 0x1 ;  /* 0x0000002250237211 */ /* 0x000fe200078e08ff */
[----:B------:R-:W-:Y:S01]  /*29dd0*/  STG.E.U16 [R36.64], R77 ;  /* 0x0000004d24007986 */ /* 0x000fe2000c101506 */
[----:B------:R-:W-:-:S03]  /*29de0*/  LEA.HI.X.SX32 R11, R34, R60, 0x1, P1 ;  /* 0x0000003c220b7211 */ /* 0x000fc600008f0eff */
[----:B------:R-:W-:Y:S01]  /*29df0*/  STG.E.U16 [R56.64], R76 ;  /* 0x0000004c38007986 */ /* 0x000fe2000c101506 */
[C---:B------:R-:W-:Y:S01]  /*29e00*/  LEA R34, P1, R35.reuse, R0, 0x1 ;  /* 0x0000000023227211 */ /* 0x040fe200078208ff */
[C---:B-1----:R-:W-:Y:S02]  /*29e10*/  IMAD R29, R80.reuse, 0x2, R35 ;  /* 0x00000002501d7824 */ /* 0x042fe400078e0223 */
[----:B------:R1:W-:Y:S04]  /*29e20*/  STG.E.U16 [R58.64], R82 ;  /* 0x000000523a007986 */ /* 0x0003e8000c101506 */
[----:B0-----:R-:W-:Y:S01]  /*29e30*/  STL.64 [R1+0x3c8], R86 ;  /* 0x0003c85601007387 */ /* 0x001fe20000100a00 */
[----:B------:R-:W-:Y:S01]  /*29e40*/  LEA.HI.X.SX32 R35, R35, R60, 0x1, P1 ;  /* 0x0000003c23237211 */ /* 0x000fe200008f0eff */
[----:B------:R-:W-:-:S02]  /*29e50*/  IMAD R48, R80, 0x2, R29 ;  /* 0x0000000250307824 */ /* 0x000fc400078e021d */
[----:B-1----:R-:W-:Y:S02]  /*29e60*/  IMAD.MOV.U32 R82, RZ, RZ, R86 ;  /* 0x000000ffff527224 */ /* 0x002fe400078e0056 */
[----:B------:R-:W0:Y:S01]  /*29e70*/  LDS.64 R86, [R78+0x5000] ;  /* 0x005000004e567984 */ /* 0x000e220000000a00 */
[----:B------:R-:W-:Y:S01]  /*29e80*/  LEA R28, P1, R29, R0, 0x1 ;  /* 0x000000001d1c7211 */ /* 0x000fe200078208ff */
[----:B------:R-:W-:-:S03]  /*29e90*/  IMAD R49, R80, 0x2, R48 ;  /* 0x0000000250317824 */ /* 0x000fc600078e0230 */
[----:B------:R-:W-:Y:S02]  /*29ea0*/  LEA.HI.X.SX32 R29, R29, R60, 0x1, P1 ;  /* 0x0000003c1d1d7211 */ /* 0x000fe400008f0eff */
[----:B------:R-:W-:Y:S01]  /*29eb0*/  LEA R32, P1, R48, R0, 0x1 ;  /* 0x0000000030207211 */ /* 0x000fe200078208ff */
[----:B------:R-:W-:-:S03]  /*29ec0*/  IMAD R37, R80, 0x2, R49 ;  /* 0x0000000250257824 */ /* 0x000fc600078e0231 */
[----:B------:R-:W-:Y:S02]  /*29ed0*/  LEA.HI.X.SX32 R33, R48, R60, 0x1, P1 ;  /* 0x0000003c30217211 */ /* 0x000fe400008f0eff */
[C---:B------:R-:W-:Y:S02]  /*29ee0*/  LEA R48, P1, R49.reuse, R0, 0x1 ;  /* 0x0000000031307211 */ /* 0x040fe400078208ff */
[C---:B------:R-:W-:Y:S02]  /*29ef0*/  LEA R77, R80.reuse, R37, 0x1 ;  /* 0x00000025504d7211 */ /* 0x040fe400078e08ff */
[----:B------:R-:W-:Y:S02]  /*29f00*/  LEA.HI.X.SX32 R49, R49, R60, 0x1, P1 ;  /* 0x0000003c31317211 */ /* 0x000fe400008f0eff */
[----:B------:R-:W-:Y:S01]  /*29f10*/  LEA R36, P1, R37, R0, 0x1 ;  /* 0x0000000025247211 */ /* 0x000fe200078208ff */
[----:B------:R-:W-:-:S03]  /*29f20*/  IMAD R76, R80, 0x2, R77 ;  /* 0x00000002504c7824 */ /* 0x000fc600078e024d */
[----:B------:R-:W-:Y:S02]  /*29f30*/  LEA.HI.X.SX32 R37, R37, R60, 0x1, P1 ;  /* 0x0000003c25257211 */ /* 0x000fe400008f0eff */
[----:B------:R-:W-:-:S04]  /*29f40*/  LEA R56, P1, R77, R0, 0x1 ;  /* 0x000000004d387211 */ /* 0x000fc800078208ff */
[----:B------:R-:W-:Y:S02]  /*29f50*/  LEA.HI.X.SX32 R57, R77, R60, 0x1, P1 ;  /* 0x0000003c4d397211 */ /* 0x000fe400008f0eff */
[----:B------:R-:W-:Y:S02]  /*29f60*/  LEA R58, P1, R76, R0, 0x1 ;  /* 0x000000004c3a7211 */ /* 0x000fe400078208ff */
[----:B------:R-:W-:Y:S02]  /*29f70*/  LEA R77, R80, R76, 0x1 ;  /* 0x0000004c504d7211 */ /* 0x000fe400078e08ff */
[----:B------:R-:W-:Y:S02]  /*29f80*/  LEA.HI.X.SX32 R59, R76, R60, 0x1, P1 ;  /* 0x0000003c4c3b7211 */ /* 0x000fe400008f0eff */
[C---:B------:R-:W-:Y:S01]  /*29f90*/  LEA R88, P1, R77.reuse, R0, 0x1 ;  /* 0x000000004d587211 */ /* 0x040fe200078208ff */
[----:B------:R-:W-:Y:S01]  /*29fa0*/  IMAD R76, R80, 0x2, R77 ;  /* 0x00000002504c7824 */ /* 0x000fe200078e024d */
[----:B0-----:R-:W-:Y:S02]  /*29fb0*/  STL.64 [R1+0x3b0], R86 ;  /* 0x0003b05601007387 */ /* 0x001fe40000100a00 */
[----:B------:R-:W-:Y:S01]  /*29fc0*/  LEA.HI.X.SX32 R89, R77, R60, 0x1, P1 ;  /* 0x0000003c4d597211 */ /* 0x000fe200008f0eff */
[----:B------:R-:W-:-:S02]  /*29fd0*/  IMAD.MOV.U32 R77, RZ, RZ, R86 ;  /* 0x000000ffff4d7224 */ /* 0x000fc400078e0056 */
[----:B------:R-:W0:Y:S01]  /*29fe0*/  LDS.64 R86, [R81+0x5000] ;  /* 0x0050000051567984 */ /* 0x000e220000000a00 */
[----:B------:R-:W-:-:S03]  /*29ff0*/  LEA R90, P1, R76, R0, 0x1 ;  /* 0x000000004c5a7211 */ /* 0x000fc600078208ff */
[----:B------:R1:W-:Y:S01]  /*2a000*/  STG.E.U16 [R74.64], R121 ;  /* 0x000000794a007986 */ /* 0x0003e2000c101506 */
[----:B------:R-:W-:-:S03]  /*2a010*/  LEA.HI.X.SX32 R91, R76, R60, 0x1, P1 ;  /* 0x0000003c4c5b7211 */ /* 0x000fc600008f0eff */
[----:B------:R2:W-:Y:S01]  /*2a020*/  STG.E.U16 [R72.64], R120 ;  /* 0x0000007848007986 */ /* 0x0005e2000c101506 */
[----:B-1----:R-:W-:-:S03]  /*2a030*/  LEA R74, R80, R76, 0x1 ;  /* 0x0000004c504a7211 */ /* 0x002fc600078e08ff */
[----:B------:R-:W-:Y:S01]  /*2a040*/  STL.64 [R1+0xa70], R120 ;  /* 0x000a707801007387 */ /* 0x000fe20000100a00 */
[----:B------:R-:W-:Y:S01]  /*2a050*/  LEA R94, P1, R74, R0, 0x1 ;  /* 0x000000004a5e7211 */ /* 0x000fe200078208ff */
[----:B--2---:R-:W-:Y:S02]  /*2a060*/  IMAD R73, R80, 0x2, R74 ;  /* 0x0000000250497824 */ /* 0x004fe400078e024a */
[----:B------:R1:W-:Y:S01]  /*2a070*/  STG.E.U16 [R70.64], R85 ;  /* 0x0000005546007986 */ /* 0x0003e2000c101506 */
[----:B------:R-:W-:-:S03]  /*2a080*/  LEA.HI.X.SX32 R95, R74, R60, 0x1, P1 ;  /* 0x0000003c4a5f7211 */ /* 0x000fc600008f0eff */
[----:B------:R2:W-:Y:S01]  /*2a090*/  STG.E.U16 [R68.64], R84 ;  /* 0x0000005444007986 */ /* 0x0005e2000c101506 */
[C---:B------:R-:W-:Y:S01]  /*2a0a0*/  LEA R98, P1, R73.reuse, R0, 0x1 ;  /* 0x0000000049627211 */ /* 0x040fe200078208ff */
[----:B------:R-:W-:Y:S02]  /*2a0b0*/  IMAD R72, R80, 0x2, R73 ;  /* 0x0000000250487824 */ /* 0x000fe400078e0249 */
[----:B------:R-:W-:Y:S01]  /*2a0c0*/  LDS.64 R84, [R61+0x6000] ;  /* 0x006000003d547984 */ /* 0x000fe20000000a00 */
[----:B------:R-:W-:-:S03]  /*2a0d0*/  LEA.HI.X.SX32 R99, R73, R60, 0x1, P1 ;  /* 0x0000003c49637211 */ /* 0x000fc600008f0eff */
[----:B0-----:R-:W-:Y:S01]  /*2a0e0*/  STL.64 [R1+0x398], R86 ;  /* 0x0003985601007387 */ /* 0x001fe20000100a00 */
[----:B------:R-:W-:-:S03]  /*2a0f0*/  MOV R75, R86 ;  /* 0x00000056004b7202 */ /* 0x000fc60000000f00 */
[----:B------:R-:W0:Y:S01]  /*2a100*/  LDS.64 R86, [R79+0x5000] ;  /* 0x005000004f567984 */ /* 0x000e220000000a00 */
[----:B------:R-:W-:Y:S01]  /*2a110*/  LEA R100, P1, R72, R0, 0x1 ;  /* 0x0000000048647211 */ /* 0x000fe200078208ff */
[----:B-1----:R-:W-:-:S03]  /*2a120*/  IMAD R70, R80, 0x2, R72 ;  /* 0x0000000250467824 */ /* 0x002fc600078e0248 */
[----:B------:R-:W-:Y:S01]  /*2a130*/  LEA.HI.X.SX32 R101, R72, R60, 0x1, P1 ;  /* 0x0000003c48657211 */ /* 0x000fe200008f0eff */
[----:B--2---:R-:W-:Y:S01]  /*2a140*/  IMAD R69, R80, 0x2, R70 ;  /* 0x0000000250457824 */ /* 0x004fe200078e0246 */
[----:B------:R-:W-:-:S04]  /*2a150*/  LEA R102, P1, R70, R0, 0x1 ;  /* 0x0000000046667211 */ /* 0x000fc800078208ff */
[----:B------:R-:W-:Y:S02]  /*2a160*/  LEA.HI.X.SX32 R103, R70, R60, 0x1, P1 ;  /* 0x0000003c46677211 */ /* 0x000fe400008f0eff */
[C---:B------:R-:W-:Y:S02]  /*2a170*/  LEA R108, P1, R69.reuse, R0, 0x1 ;  /* 0x00000000456c7211 */ /* 0x040fe400078208ff */
[----:B------:R-:W-:Y:S01]  /*2a180*/  LEA R68, R80, R69, 0x1 ;  /* 0x0000004550447211 */ /* 0x000fe200078e08ff */
[----:B------:R1:W-:Y:S01]  /*2a190*/  STG.E.U16 [R66.64], R83 ;  /* 0x0000005342007986 */ /* 0x0003e2000c101506 */
[----:B------:R-:W-:Y:S02]  /*2a1a0*/  LEA.HI.X.SX32 R109, R69, R60, 0x1, P1 ;  /* 0x0000003c456d7211 */ /* 0x000fe400008f0eff */
[C---:B------:R-:W-:Y:S01]  /*2a1b0*/  LEA R106, P1, R68.reuse, R0, 0x1 ;  /* 0x00000000446a7211 */ /* 0x040fe200078208ff */
[----:B------:R2:W-:Y:S03]  /*2a1c0*/  STG.E.U16 [R64.64], R82 ;  /* 0x0000005240007986 */ /* 0x0005e6000c101506 */
[----:B------:R-:W-:Y:S01]  /*2a1d0*/  LEA.HI.X.SX32 R107, R68, R60, 0x1, P1 ;  /* 0x0000003c446b7211 */ /* 0x000fe200008f0eff */
[----:B-1----:R-:W-:Y:S01]  /*2a1e0*/  IMAD R66, R80, 0x2, R68 ;  /* 0x0000000250427824 */ /* 0x002fe200078e0244 */
[----:B------:R-:W-:Y:S04]  /*2a1f0*/  LDS.64 R82, [R81+0x6000] ;  /* 0x0060000051527984 */ /* 0x000fe80000000a00 */
[----:B------:R-:W-:-:S02]  /*2a200*/  LEA R104, P1, R66, R0, 0x1 ;  /* 0x0000000042687211 */ /* 0x000fc400078208ff */
[----:B--2---:R-:W-:Y:S02]  /*2a210*/  LEA R65, R80, R66, 0x1 ;  /* 0x0000004250417211 */ /* 0x004fe400078e08ff */
[----:B------:R-:W-:Y:S02]  /*2a220*/  LEA.HI.X.SX32 R105, R66, R60, 0x1, P1 ;  /* 0x0000003c42697211 */ /* 0x000fe400008f0eff */
[C---:B------:R-:W-:Y:S01]  /*2a230*/  LEA R112, P1, R65.reuse, R0, 0x1 ;  /* 0x0000000041707211 */ /* 0x040fe200078208ff */
[----:B------:R-:W-:Y:S01]  /*2a240*/  IMAD R64, R80, 0x2, R65 ;  /* 0x0000000250407824 */ /* 0x000fe200078e0241 */
[----:B------:R1:W-:Y:S02]  /*2a250*/  STG.E.U16 [R62.64], R77 ;  /* 0x0000004d3e007986 */ /* 0x0003e4000c101506 */
[----:B------:R-:W-:Y:S02]  /*2a260*/  LEA.HI.X.SX32 R113, R65, R60, 0x1, P1 ;  /* 0x0000003c41717211 */ /* 0x000fe400008f0eff */
[C---:B------:R-:W-:Y:S01]  /*2a270*/  LEA R110, P1, R64.reuse, R0, 0x1 ;  /* 0x00000000406e7211 */ /* 0x040fe200078208ff */
[----:B0-----:R-:W-:Y:S01]  /*2a280*/  STL.64 [R1+0x388], R86 ;  /* 0x0003885601007387 */ /* 0x001fe20000100a00 */
[----:B------:R-:W-:Y:S01]  /*2a290*/  MOV R73, R86 ;  /* 0x0000005600497202 */ /* 0x000fe20000000f00 */
[----:B------:R-:W-:Y:S01]  /*2a2a0*/  IMAD.MOV.U32 R71, RZ, RZ, R84 ;  /* 0x000000ffff477224 */ /* 0x000fe200078e0054 */
[----:B------:R-:W-:Y:S01]  /*2a2b0*/  LEA.HI.X.SX32 R111, R64, R60, 0x1, P1 ;  /* 0x0000003c406f7211 */ /* 0x000fe200008f0eff */
[----:B------:R-:W-:Y:S01]  /*2a2c0*/  LDS.64 R76, [R79+0x6000] ;  /* 0x006000004f4c7984 */ /* 0x000fe20000000a00 */
[----:B-1----:R-:W-:-:S03]  /*2a2d0*/  LEA R62, R80, R64, 0x1 ;  /* 0x00000040503e7211 */ /* 0x002fc600078e08ff */
[----:B------:R-:W-:Y:S04]  /*2a2e0*/  STL.64 [R1+0x360], R84 ;  /* 0x0003605401007387 */ /* 0x000fe80000100a00 */
[----:B------:R0:W-:Y:S01]  /*2a2f0*/  STG.E.U16 [R50.64], R75 ;  /* 0x0000004b32007986 */ /* 0x0001e2000c101506 */
[----:B------:R-:W-:-:S03]  /*2a300*/  IMAD R63, R80, 0x2, R62 ;  /* 0x00000002503f7824 */ /* 0x000fc600078e023e */
[----:B------:R-:W1:Y:S04]  /*2a310*/  LDS.64 R84, [R78+0x6000] ;  /* 0x006000004e547984 */ /* 0x000e680000000a00 */
[----:B------:R-:W2:Y:S01]  /*2a320*/  LDS.64 R74, [R61+0x7000] ;  /* 0x007000003d4a7984 */ /* 0x000ea20000000a00 */
[----:B0-----:R-:W-:-:S03]  /*2a330*/  LEA R50, P1, R62, R0, 0x1 ;  /* 0x000000003e327211 */ /* 0x001fc600078208ff */
[----:B------:R0:W-:Y:S01]  /*2a340*/  STG.E.U16 [R18.64], R73 ;  /* 0x0000004912007986 */ /* 0x0001e2000c101506 */
[----:B------:R-:W-:-:S03]  /*2a350*/  LEA.HI.X.SX32 R51, R62, R60, 0x1, P1 ;  /* 0x0000003c3e337211 */ /* 0x000fc600008f0eff */
[----:B------:R-:W3:Y:S01]  /*2a360*/  LDS.64 R64, [R78+0x7000] ;  /* 0x007000004e407984 */ /* 0x000ee20000000a00 */
[C---:B------:R-:W-:Y:S01]  /*2a370*/  LEA R114, P1, R63.reuse, R0, 0x1 ;  /* 0x000000003f727211 */ /* 0x040fe200078208ff */
[----:B------:R-:W-:Y:S02]  /*2a380*/  IMAD R62, R80, 0x2, R63 ;  /* 0x00000002503e7824 */ /* 0x000fe400078e023f */
[----:B------:R4:W-:Y:S01]  /*2a390*/  STG.E.U16 [R46.64], R71 ;  /* 0x000000472e007986 */ /* 0x0009e2000c101506 */
[----:B------:R-:W-:-:S03]  /*2a3a0*/  LEA.HI.X.SX32 R115, R63, R60, 0x1, P1 ;  /* 0x0000003c3f737211 */ /* 0x000fc600008f0eff */
[----:B------:R-:W3:Y:S01]  /*2a3b0*/  LDS.64 R70, [R81+0x7000] ;  /* 0x0070000051467984 */ /* 0x000ee20000000a00 */
[----:B------:R-:W-:Y:S01]  /*2a3c0*/  LEA R118, P1, R62, R0, 0x1 ;  /* 0x000000003e767211 */ /* 0x000fe200078208ff */
[----:B0-----:R-:W-:-:S03]  /*2a3d0*/  IMAD R18, R80, 0x2, R62 ;  /* 0x0000000250127824 */ /* 0x001fc600078e023e */
[----:B------:R-:W-:Y:S02]  /*2a3e0*/  LEA.HI.X.SX32 R119, R62, R60, 0x1, P1 ;  /* 0x0000003c3e777211 */ /* 0x000fe400008f0eff */
[----:B------:R-:W0:Y:S01]  /*2a3f0*/  LDS.64 R62, [R79+0x7000] ;  /* 0x007000004f3e7984 */ /* 0x000e220000000a00 */
[----:B------:R-:W-:Y:S01]  /*2a400*/  LEA R116, P1, R18, R0, 0x1 ;  /* 0x0000000012747211 */ /* 0x000fe200078208ff */
[----:B------:R-:W-:-:S03]  /*2a410*/  IMAD R19, R80, 0x2, R18 ;  /* 0x0000000250137824 */ /* 0x000fc600078e0212 */
[----:B------:R-:W-:Y:S02]  /*2a420*/  LEA.HI.X.SX32 R117, R18, R60, 0x1, P1 ;  /* 0x0000003c12757211 */ /* 0x000fe400008f0eff */
[C---:B----4-:R-:W-:Y:S02]  /*2a430*/  LEA R46, P1, R19.reuse, R0, 0x1 ;  /* 0x00000000132e7211 */ /* 0x050fe400078208ff */
[----:B------:R-:W-:Y:S01]  /*2a440*/  LEA R18, R80, R19, 0x1 ;  /* 0x0000001350127211 */ /* 0x000fe200078e08ff */
[----:B-1----:R-:W-:Y:S04]  /*2a450*/  STL.64 [R1+0x358], R84 ;  /* 0x0003585401007387 */ /* 0x002fe80000100a00 */
[----:B------:R-:W-:Y:S04]  /*2a460*/  STL.64 [R1+0x348], R82 ;  /* 0x0003485201007387 */ /* 0x000fe80000100a00 */
[----:B------:R-:W-:Y:S01]  /*2a470*/  STL.64 [R1+0x330], R76 ;  /* 0x0003304c01007387 */ /* 0x000fe20000100a00 */
[----:B------:R-:W-:-:S03]  /*2a480*/  LEA.HI.X.SX32 R47, R19, R60, 0x1, P1 ;  /* 0x0000003c132f7211 */ /* 0x000fc600008f0eff */
[----:B--2---:R-:W-:Y:S04]  /*2a490*/  STL.64 [R1+0x328], R74 ;  /* 0x0003284a01007387 */ /* 0x004fe80000100a00 */
[----:B---3--:R1:W-:Y:S04]  /*2a4a0*/  STL.64 [R1+0x308], R64 ;  /* 0x0003084001007387 */ /* 0x0083e80000100a00 */
[----:B------:R2:W-:Y:S01]  /*2a4b0*/  STL.64 [R1+0x2f0], R70 ;  /* 0x0002f04601007387 */ /* 0x0005e20000100a00 */
[----:B-1----:R-:W-:Y:S01]  /*2a4c0*/  MOV R65, R64 ;  /* 0x0000004000417202 */ /* 0x002fe20000000f00 */
[----:B------:R-:W-:Y:S01]  /*2a4d0*/  IMAD.MOV.U32 R64, RZ, RZ, R70 ;  /* 0x000000ffff407224 */ /* 0x000fe200078e0046 */
[----:B--2---:R-:W-:-:S04]  /*2a4e0*/  LEA R70, P1, R18, R0, 0x1 ;  /* 0x0000000012467211 */ /* 0x004fc800078208ff */
[----:B------:R-:W-:Y:S01]  /*2a4f0*/  LEA.HI.X.SX32 R71, R18, R60, 0x1, P1 ;  /* 0x0000003c12477211 */ /* 0x000fe200008f0eff */
[----:B0-----:R-:W-:Y:S04]  /*2a500*/  STL.64 [R1+0x2d8], R62 ;  /* 0x0002d83e01007387 */ /* 0x001fe80000100a00 */
[----:B------:R-:W-:Y:S04]  /*2a510*/  STL.64 [R1], R70 ;  /* 0x0000004601007387 */ /* 0x000fe80000100a00 */
[----:B------:R-:W0:Y:S01]  /*2a520*/  LDS.64 R70, [R61+0x8000] ;  /* 0x008000003d467984 */ /* 0x000e220000000a00 */
[----:B------:R-:W-:-:S02]  /*2a530*/  IMAD.MOV.U32 R69, RZ, RZ, R84 ;  /* 0x000000ffff457224 */ /* 0x000fc400078e0054 */
[----:B------:R-:W-:Y:S02]  /*2a540*/  IMAD.MOV.U32 R67, RZ, RZ, R82 ;  /* 0x000000ffff437224 */ /* 0x000fe400078e0052 */
[----:B------:R-:W-:Y:S01]  /*2a550*/  IMAD.MOV.U32 R66, RZ, RZ, R76 ;  /* 0x000000ffff427224 */ /* 0x000fe200078e004c */
[----:B------:R1:W-:Y:S04]  /*2a560*/  STG.E.U16 [R6.64], R69 ;  /* 0x0000004506007986 */ /* 0x0003e8000c101506 */
[----:B------:R2:W-:Y:S04]  /*2a570*/  STG.E.U16 [R40.64], R67 ;  /* 0x0000004328007986 */ /* 0x0005e8000c101506 */
[----:B------:R-:W-:Y:S04]  /*2a580*/  STG.E.U16 [R20.64], R66 ;  /* 0x0000004214007986 */ /* 0x000fe8000c101506 */
[----:B------:R-:W3:Y:S01]  /*2a590*/  LDS.64 R20, [R78+0x8000] ;  /* 0x008000004e147984 */ /* 0x000ee20000000a00 */
[----:B------:R-:W-:-:S04]  /*2a5a0*/  IMAD.MOV.U32 R19, RZ, RZ, c[0x0][0x1c8] ;  /* 0x00007200ff137624 */ /* 0x000fc800078e00ff */
[----:B-1----:R-:W-:-:S05]  /*2a5b0*/  IMAD R6, R19, 0x2, R18 ;  /* 0x0000000213067824 */ /* 0x002fca00078e0212 */
[----:B--2---:R-:W-:Y:S01]  /*2a5c0*/  LEA R40, P1, R6, R0, 0x1 ;  /* 0x0000000006287211 */ /* 0x004fe200078208ff */
[----:B------:R-:W-:-:S03]  /*2a5d0*/  IMAD R7, R19, 0x2, R6 ;  /* 0x0000000213077824 */ /* 0x000fc600078e0206 */
[----:B------:R-:W-:Y:S02]  /*2a5e0*/  LEA.HI.X.SX32 R41, R6, R60, 0x1, P1 ;  /* 0x0000003c06297211 */ /* 0x000fe400008f0eff */
[----:B------:R-:W-:Y:S01]  /*2a5f0*/  LEA R6, R19, R7, 0x1 ;  /* 0x0000000713067211 */ /* 0x000fe200078e08ff */
[----:B0-----:R-:W-:Y:S04]  /*2a600*/  STL.64 [R1+0x2c8], R70 ;  /* 0x0002c84601007387 */ /* 0x001fe80000100a00 */
[----:B------:R0:W-:Y:S02]  /*2a610*/  STL.64 [R1+0x10], R40 ;  /* 0x0000102801007387 */ /* 0x0001e40000100a00 */
[----:B0-----:R-:W-:-:S04]  /*2a620*/  LEA R40, P1, R7, R0, 0x1 ;  /* 0x0000000007287211 */ /* 0x001fc800078208ff */
[----:B------:R-:W-:Y:S02]  /*2a630*/  LEA.HI.X.SX32 R41, R7, R60, 0x1, P1 ;  /* 0x0000003c07297211 */ /* 0x000fe400008f0eff */
[----:B------:R-:W-:-:S03]  /*2a640*/  LEA R66, P1, R6, R0, 0x1 ;  /* 0x0000000006427211 */ /* 0x000fc600078208ff */
[----:B------:R0:W-:Y:S01]  /*2a650*/  STL.64 [R1+0x18], R40 ;  /* 0x0000182801007387 */ /* 0x0001e20000100a00 */
[----:B------:R-:W-:-:S03]  /*2a660*/  LEA.HI.X.SX32 R67, R6, R60, 0x1, P1 ;  /* 0x0000003c06437211 */ /* 0x000fc600008f0eff */
[----:B---3--:R-:W-:Y:S04]  /*2a670*/  STL.64 [R1+0x2c0], R20 ;  /* 0x0002c01401007387 */ /* 0x008fe80000100a00 */
[----:B------:R-:W-:Y:S01]  /*2a680*/  STL.64 [R1+0xa8], R66 ;  /* 0x0000a84201007387 */ /* 0x000fe20000100a00 */
[----:B0-----:R-:W-:-:S05]  /*2a690*/  LOP3.LUT R40, R61, 0x10, RZ, 0x3c, !PT ;  /* 0x000000103d287812 */ /* 0x001fca00078e3cff */
[----:B------:R-:W0:Y:S01]  /*2a6a0*/  LDS.64 R66, [R40+0x8000] ;  /* 0x0080000028427984 */ /* 0x000e220000000a00 */
[----:B------:R-:W-:Y:S02]  /*2a6b0*/  MOV R68, R74 ;  /* 0x0000004a00447202 */ /* 0x000fe40000000f00 */
[----:B------:R-:W-:-:S03]  /*2a6c0*/  LOP3.LUT R41, R61, 0x18, RZ, 0x3c, !PT ;  /* 0x000000183d297812 */ /* 0x000fc600078e3cff */
[----:B------:R1:W-:Y:S04]  /*2a6d0*/  STG.E.U16 [R38.64], R68 ;  /* 0x0000004426007986 */ /* 0x0003e8000c101506 */
[----:B------:R-:W-:Y:S04]  /*2a6e0*/  STG.E.U16 [R42.64], R65 ;  /* 0x000000412a007986 */ /* 0x000fe8000c101506 */
[----:B------:R-:W2:Y:S01]  /*2a6f0*/  LDS.64 R42, [R41+0x8000] ;  /* 0x00800000292a7984 */ /* 0x000ea20000000a00 */
[----:B------:R-:W-:-:S03]  /*2a700*/  IMAD R7, R19, 0x2, R6 ;  /* 0x0000000213077824 */ /* 0x000fc600078e0206 */
[----:B------:R-:W-:Y:S02]  /*2a710*/  STG.E.U16 [R30.64], R64 ;  /* 0x000000401e007986 */ /* 0x000fe4000c101506 */
[C---:B-1----:R-:W-:Y:S02]  /*2a720*/  LEA R38, P1, R7.reuse, R0, 0x1 ;  /* 0x0000000007267211 */ /* 0x042fe400078208ff */
[----:B------:R-:W1:Y:S02]  /*2a730*/  LDS.64 R30, [R61+0x9000] ;  /* 0x009000003d1e7984 */ /* 0x000e640000000a00 */
[----:B------:R-:W-:Y:S02]  /*2a740*/  LEA.HI.X.SX32 R39, R7, R60, 0x1, P1 ;  /* 0x0000003c07277211 */ /* 0x000fe400008f0eff */
[----:B------:R-:W-:-:S05]  /*2a750*/  LEA R6, R19, R7, 0x1 ;  /* 0x0000000713067211 */ /* 0x000fca00078e08ff */
[----:B------:R-:W-:Y:S01]  /*2a760*/  IMAD R7, R19, 0x2, R6 ;  /* 0x0000000213077824 */ /* 0x000fe200078e0206 */
[----:B0-----:R-:W-:Y:S04]  /*2a770*/  STL.64 [R1+0x2b0], R66 ;  /* 0x0002b04201007387 */ /* 0x001fe80000100a00 */
[----:B------:R0:W-:Y:S02]  /*2a780*/  STL.64 [R1+0x20], R38 ;  /* 0x0000202601007387 */ /* 0x0001e40000100a00 */
[----:B0-----:R-:W-:-:S04]  /*2a790*/  LEA R38, P1, R6, R0, 0x1 ;  /* 0x0000000006267211 */ /* 0x001fc800078208ff */
[----:B------:R-:W-:-:S05]  /*2a7a0*/  LEA.HI.X.SX32 R39, R6, R60, 0x1, P1 ;  /* 0x0000003c06277211 */ /* 0x000fca00008f0eff */
[----:B------:R0:W-:Y:S01]  /*2a7b0*/  STL.64 [R1+0x98], R38 ;  /* 0x0000982601007387 */ /* 0x0001e20000100a00 */
[----:B------:R-:W-:-:S03]  /*2a7c0*/  LEA R6, R19, R7, 0x1 ;  /* 0x0000000713067211 */ /* 0x000fc600078e08ff */
[----:B--2---:R-:W-:Y:S01]  /*2a7d0*/  STL.64 [R1+0x2a0], R42 ;  /* 0x0002a02a01007387 */ /* 0x004fe20000100a00 */
[----:B0-----:R-:W-:-:S04]  /*2a7e0*/  LEA R38, P1, R7, R0, 0x1 ;  /* 0x0000000007267211 */ /* 0x001fc800078208ff */
[----:B------:R-:W-:-:S05]  /*2a7f0*/  LEA.HI.X.SX32 R39, R7, R60, 0x1, P1 ;  /* 0x0000003c07277211 */ /* 0x000fca00008f0eff */
[----:B------:R0:W-:Y:S01]  /*2a800*/  STL.64 [R1+0x28], R38 ;  /* 0x0000282601007387 */ /* 0x0001e20000100a00 */
[----:B------:R-:W-:-:S03]  /*2a810*/  MOV R63, R62 ;  /* 0x0000003e003f7202 */ /* 0x000fc60000000f00 */
[----:B-1----:R-:W-:Y:S01]  /*2a820*/  STL.64 [R1+0x298], R30 ;  /* 0x0002981e01007387 */ /* 0x002fe20000100a00 */
[----:B0-----:R-:W-:-:S04]  /*2a830*/  LEA R38, P1, R6, R0, 0x1 ;  /* 0x0000000006267211 */ /* 0x001fc800078208ff */
[----:B------:R-:W-:-:S05]  /*2a840*/  LEA.HI.X.SX32 R39, R6, R60, 0x1, P1 ;  /* 0x0000003c06277211 */ /* 0x000fca00008f0eff */
[----:B------:R0:W-:Y:S04]  /*2a850*/  STL.64 [R1+0x30], R38 ;  /* 0x0000302601007387 */ /* 0x0001e80000100a00 */
[----:B------:R-:W-:Y:S01]  /*2a860*/  STG.E.U16 [R44.64], R63 ;  /* 0x0000003f2c007986 */ /* 0x000fe2000c101506 */
[----:B0-----:R-:W-:Y:S01]  /*2a870*/  LOP3.LUT R39, R61, 0x8, RZ, 0x3c, !PT ;  /* 0x000000083d277812 */ /* 0x001fe200078e3cff */
[----:B------:R-:W-:-:S04]  /*2a880*/  IMAD.MOV.U32 R62, RZ, RZ, R70 ;  /* 0x000000ffff3e7224 */ /* 0x000fc800078e0046 */
[----:B------:R-:W0:Y:S04]  /*2a890*/  LDS.64 R44, [R39+0x9000] ;  /* 0x00900000272c7984 */ /* 0x000e280000000a00 */
[----:B------:R-:W-:Y:S04]  /*2a8a0*/  STG.E.U16 [R26.64], R62 ;  /* 0x0000003e1a007986 */ /* 0x000fe8000c101506 */
[----:B------:R-:W1:Y:S01]  /*2a8b0*/  LDS.64 R26, [R40+0x9000] ;  /* 0x00900000281a7984 */ /* 0x000e620000000a00 */
[----:B------:R-:W-:Y:S02]  /*2a8c0*/  IMAD R7, R19, 0x2, R6 ;  /* 0x0000000213077824 */ /* 0x000fe400078e0206 */
[----:B------:R-:W-:-:S03]  /*2a8d0*/  IMAD.MOV.U32 R18, RZ, RZ, R42 ;  /* 0x000000ffff127224 */ /* 0x000fc600078e002a */
[----:B------:R-:W-:Y:S01]  /*2a8e0*/  LEA R42, P1, R7, R0, 0x1 ;  /* 0x00000000072a7211 */ /* 0x000fe200078208ff */
[----:B------:R-:W-:-:S03]  /*2a8f0*/  IMAD R6, R19, 0x2, R7 ;  /* 0x0000000213067824 */ /* 0x000fc600078e0207 */
[----:B------:R-:W-:Y:S01]  /*2a900*/  LEA.HI.X.SX32 R43, R7, R60, 0x1, P1 ;  /* 0x0000003c072b7211 */ /* 0x000fe200008f0eff */
[----:B------:R-:W-:-:S04]  /*2a910*/  IMAD R7, R19, 0x2, R6 ;  /* 0x0000000213077824 */ /* 0x000fc800078e0206 */
[----:B------:R2:W-:Y:S02]  /*2a920*/  STL.64 [R1+0x38], R42 ;  /* 0x0000382a01007387 */ /* 0x0005e40000100a00 */
[----:B--2---:R-:W-:-:S04]  /*2a930*/  LEA R42, P1, R6, R0, 0x1 ;  /* 0x00000000062a7211 */ /* 0x004fc800078208ff */
[----:B------:R-:W-:Y:S01]  /*2a940*/  LEA.HI.X.SX32 R43, R6, R60, 0x1, P1 ;  /* 0x0000003c062b7211 */ /* 0x000fe200008f0eff */
[----:B------:R-:W-:Y:S01]  /*2a950*/  IMAD R6, R19, 0x2, R7 ;  /* 0x0000000213067824 */ /* 0x000fe200078e0207 */
[C---:B------:R-:W-:Y:S01]  /*2a960*/  LEA R120, P1, R7.reuse, R0, 0x1 ;  /* 0x0000000007787211 */ /* 0x040fe200078208ff */
[----:B0-----:R-:W-:Y:S03]  /*2a970*/  STL.64 [R1+0x288], R44 ;  /* 0x0002882c01007387 */ /* 0x001fe60000100a00 */
[----:B------:R-:W-:Y:S01]  /*2a980*/  LEA.HI.X.SX32 R121, R7, R60, 0x1, P1 ;  /* 0x0000003c07797211 */ /* 0x000fe200008f0eff */
[----:B------:R0:W-:Y:S04]  /*2a990*/  STL.64 [R1+0x90], R42 ;  /* 0x0000902a01007387 */ /* 0x0001e80000100a00 */
[----:B-1----:R-:W-:Y:S01]  /*2a9a0*/  STL.64 [R1+0x278], R26 ;  /* 0x0002781a01007387 */ /* 0x002fe20000100a00 */
[----:B0-----:R-:W-:-:S04]  /*2a9b0*/  LEA R42, P1, R6, R0, 0x1 ;  /* 0x00000000062a7211 */ /* 0x001fc800078208ff */
[----:B------:R-:W-:-:S05]  /*2a9c0*/  LEA.HI.X.SX32 R43, R6, R60, 0x1, P1 ;  /* 0x0000003c062b7211 */ /* 0x000fca00008f0eff */
[----:B------:R-:W-:Y:S04]  /*2a9d0*/  STL.64 [R1+0x88], R42 ;  /* 0x0000882a01007387 */ /* 0x000fe80000100a00 */
[----:B------:R-:W0:Y:S01]  /*2a9e0*/  LDS.64 R42, [R41+0x9000] ;  /* 0x00900000292a7984 */ /* 0x000e220000000a00 */
[----:B------:R-:W-:Y:S02]  /*2a9f0*/  IMAD.MOV.U32 R21, RZ, RZ, R20 ;  /* 0x000000ffff157224 */ /* 0x000fe400078e0014 */
[----:B------:R-:W-:-:S03]  /*2aa00*/  IMAD R7, R19, 0x2, R6 ;  /* 0x0000000213077824 */ /* 0x000fc600078e0206 */
[----:B------:R1:W-:Y:S02]  /*2aa10*/  STG.E.U16 [R14.64], R21 ;  /* 0x000000150e007986 */ /* 0x0003e4000c101506 */
[----:B-1----:R-:W-:-:S04]  /*2aa20*/  LEA R14, P1, R7, R0, 0x1 ;  /* 0x00000000070e7211 */ /* 0x002fc800078208ff */
[----:B------:R-:W-:Y:S01]  /*2aa30*/  LEA.HI.X.SX32 R15, R7, R60, 0x1, P1 ;  /* 0x0000003c070f7211 */ /* 0x000fe200008f0eff */
[----:B------:R-:W-:Y:S01]  /*2aa40*/  IMAD.MOV.U32 R20, RZ, RZ, R66 ;  /* 0x000000ffff147224 */ /* 0x000fe200078e0042 */
[----:B0-----:R-:W-:Y:S04]  /*2aa50*/  STL.64 [R1+0x268], R42 ;  /* 0x0002682a01007387 */ /* 0x001fe80000100a00 */
[----:B------:R-:W-:Y:S04]  /*2aa60*/  STL.64 [R1+0x48], R14 ;  /* 0x0000480e01007387 */ /* 0x000fe80000100a00 */
[----:B------:R-:W0:Y:S04]  /*2aa70*/  LDS.64 R14, [R61+0xa000] ;  /* 0x00a000003d0e7984 */ /* 0x000e280000000a00 */
[----:B------:R1:W-:Y:S04]  /*2aa80*/  STG.E.U16 [R22.64], R20 ;  /* 0x0000001416007986 */ /* 0x0003e8000c101506 */
[----:B------:R-:W2:Y:S01]  /*2aa90*/  LDS.64 R22, [R39+0xa000] ;  /* 0x00a0000027167984 */ /* 0x000ea20000000a00 */
[----:B------:R-:W-:-:S04]  /*2aaa0*/  LEA R6, R19, R7, 0x1 ;  /* 0x0000000713067211 */ /* 0x000fc800078e08ff */
[----:B------:R-:W-:Y:S01]  /*2aab0*/  LEA R96, P1, R6, R0, 0x1 ;  /* 0x0000000006607211 */ /* 0x000fe200078208ff */
[----:B------:R-:W-:-:S03]  /*2aac0*/  IMAD R7, R19, 0x2, R6 ;  /* 0x0000000213077824 */ /* 0x000fc600078e0206 */
[----:B------:R-:W-:Y:S01]  /*2aad0*/  LEA.HI.X.SX32 R97, R6, R60, 0x1, P1 ;  /* 0x0000003c06617211 */ /* 0x000fe200008f0eff */
[----:B------:R-:W-:Y:S01]  /*2aae0*/  IMAD R6, R19, 0x2, R7 ;  /* 0x0000000213067824 */ /* 0x000fe200078e0207 */
[----:B0-----:R0:W-:Y:S01]  /*2aaf0*/  STL.64 [R1+0x258], R14 ;  /* 0x0002580e01007387 */ /* 0x0011e20000100a00 */
[----:B-1----:R-:W-:Y:S02]  /*2ab00*/  MOV R20, R14 ;  /* 0x0000000e00147202 */ /* 0x002fe40000000f00 */
[----:B0-----:R-:W-:-:S04]  /*2ab10*/  LEA R14, P1, R7, R0, 0x1 ;  /* 0x00000000070e7211 */ /* 0x001fc800078208ff */
[----:B------:R-:W-:-:S05]  /*2ab20*/  LEA.HI.X.SX32 R15, R7, R60, 0x1, P1 ;  /* 0x0000003c070f7211 */ /* 0x000fca00008f0eff */
[----:B------:R0:W-:Y:S04]  /*2ab30*/  STL.64 [R1+0x50], R14 ;  /* 0x0000500e01007387 */ /* 0x0001e80000100a00 */
[----:B--2---:R-:W-:Y:S01]  /*2ab40*/  STL.64 [R1+0x240], R22 ;  /* 0x0002401601007387 */ /* 0x004fe20000100a00 */
[----:B0-----:R-:W-:-:S04]  /*2ab50*/  LEA R14, P1, R6, R0, 0x1 ;  /* 0x00000000060e7211 */ /* 0x001fc800078208ff */
[----:B------:R-:W-:-:S05]  /*2ab60*/  LEA.HI.X.SX32 R15, R6, R60, 0x1, P1 ;  /* 0x0000003c060f7211 */ /* 0x000fca00008f0eff */
[----:B------:R-:W-:Y:S04]  /*2ab70*/  STL.64 [R1+0x80], R14 ;  /* 0x0000800e01007387 */ /* 0x000fe80000100a00 */
[----:B------:R-:W0:Y:S04]  /*2ab80*/  LDS.64 R14, [R40+0xa000] ;  /* 0x00a00000280e7984 */ /* 0x000e280000000a00 */
[----:B------:R1:W-:Y:S02]  /*2ab90*/  STG.E.U16 [R24.64], R18 ;  /* 0x0000001218007986 */ /* 0x0003e4000c101506 */
[----:B-1----:R-:W-:-:S02]  /*2aba0*/  MOV R18, R22 ;  /* 0x0000001600127202 */ /* 0x002fc40000000f00 */
[----:B------:R-:W1:Y:S01]  /*2abb0*/  LDS.64 R22, [R41+0xa000] ;  /* 0x00a0000029167984 */ /* 0x000e620000000a00 */
[----:B------:R-:W-:Y:S01]  /*2abc0*/  MOV R31, R30 ;  /* 0x0000001e001f7202 */ /* 0x000fe20000000f00 */
[----:B------:R-:W-:-:S04]  /*2abd0*/  IMAD R7, R19, 0x2, R6 ;  /* 0x0000000213077824 */ /* 0x000fc800078e0206 */
[----:B------:R2:W-:Y:S01]  /*2abe0*/  STG.E.U16 [R16.64], R31 ;  /* 0x0000001f10007986 */ /* 0x0005e2000c101506 */
[----:B------:R-:W-:Y:S01]  /*2abf0*/  MOV R30, R44 ;  /* 0x0000002c001e7202 */ /* 0x000fe20000000f00 */
[----:B------:R-:W-:Y:S01]  /*2ac00*/  IMAD R6, R19, 0x2, R7 ;  /* 0x0000000213067824 */ /* 0x000fe200078e0207 */
[----:B--2---:R-:W-:-:S04]  /*2ac10*/  LEA R16, P1, R7, R0, 0x1 ;  /* 0x0000000007107211 */ /* 0x004fc800078208ff */
[----:B------:R-:W-:Y:S01]  /*2ac20*/  LEA.HI.X.SX32 R17, R7, R60, 0x1, P1 ;  /* 0x0000003c07117211 */ /* 0x000fe200008f0eff */
[----:B0-----:R-:W-:Y:S04]  /*2ac30*/  STL.64 [R1+0x230], R14 ;  /* 0x0002300e01007387 */ /* 0x001fe80000100a00 */
[----:B------:R0:W-:Y:S04]  /*2ac40*/  STL.64 [R1+0x58], R16 ;  /* 0x0000581001007387 */ /* 0x0001e80000100a00 */
[----:B------:R-:W-:Y:S04]  /*2ac50*/  STG.E.U16 [R52.64], R30 ;  /* 0x0000001e34007986 */ /* 0x000fe8000c101506 */
[----:B------:R-:W-:Y:S01]  /*2ac60*/  STG.E.U16 [R12.64], R26 ;  /* 0x0000001a0c007986 */ /* 0x000fe2000c101506 */
[----:B0-----:R-:W-:-:S03]  /*2ac70*/  LEA R16, P1, R6, R0, 0x1 ;  /* 0x0000000006107211 */ /* 0x001fc600078208ff */
[----:B------:R-:W0:Y:S01]  /*2ac80*/  LDS.64 R12, [R61+0xb000] ;  /* 0x00b000003d0c7984 */ /* 0x000e220000000a00 */
[----:B------:R-:W-:Y:S01]  /*2ac90*/  LEA.HI.X.SX32 R17, R6, R60, 0x1, P1 ;  /* 0x0000003c06117211 */ /* 0x000fe200008f0eff */
[----:B------:R-:W-:Y:S02]  /*2aca0*/  IMAD.MOV.U32 R15, RZ, RZ, R14 ;  /* 0x000000ffff0f7224 */ /* 0x000fe400078e000e */
[----:B-1----:R-:W-:Y:S02]  /*2acb0*/  IMAD.MOV.U32 R14, RZ, RZ, R22 ;  /* 0x000000ffff0e7224 */ /* 0x002fe400078e0016 */
[----:B------:R1:W-:Y:S04]  /*2acc0*/  STL.64 [R1+0x78], R16 ;  /* 0x0000781001007387 */ /* 0x0003e80000100a00 */
[----:B------:R-:W-:Y:S04]  /*2acd0*/  STL.64 [R1+0x218], R22 ;  /* 0x0002181601007387 */ /* 0x000fe80000100a00 */
[----:B------:R-:W2:Y:S01]  /*2ace0*/  LDS.64 R22, [R39+0xb000] ;  /* 0x00b0000027167984 */ /* 0x000ea20000000a00 */
[----:B------:R-:W-:-:S04]  /*2acf0*/  LEA R7, R19, R6, 0x1 ;  /* 0x0000000613077211 */ /* 0x000fc800078e08ff */
[----:B-1----:R-:W-:Y:S01]  /*2ad00*/  LEA R16, P1, R7, R0, 0x1 ;  /* 0x0000000007107211 */ /* 0x002fe200078208ff */
[----:B------:R-:W-:-:S03]  /*2ad10*/  IMAD R6, R19, 0x2, R7 ;  /* 0x0000000213067824 */ /* 0x000fc600078e0207 */
[----:B------:R-:W-:Y:S02]  /*2ad20*/  LEA.HI.X.SX32 R17, R7, R60, 0x1, P1 ;  /* 0x0000003c07117211 */ /* 0x000fe400008f0eff */
[C---:B------:R-:W-:Y:S02]  /*2ad30*/  LEA R92, P1, R6.reuse, R0, 0x1 ;  /* 0x00000000065c7211 */ /* 0x040fe400078208ff */
[----:B------:R-:W-:Y:S01]  /*2ad40*/  LEA R7, R19, R6, 0x1 ;  /* 0x0000000613077211 */ /* 0x000fe200078e08ff */
[----:B------:R1:W-:Y:S01]  /*2ad50*/  STL.64 [R1+0x60], R16 ;  /* 0x0000601001007387 */ /* 0x0003e20000100a00 */
[----:B------:R-:W-:-:S03]  /*2ad60*/  LEA.HI.X.SX32 R93, R6, R60, 0x1, P1 ;  /* 0x0000003c065d7211 */ /* 0x000fc600008f0eff */
[----:B------:R-:W-:Y:S01]  /*2ad70*/  IMAD R6, R19, 0x2, R7 ;  /* 0x0000000213067824 */ /* 0x000fe200078e0207 */
[----:B-1----:R-:W-:-:S04]  /*2ad80*/  LEA R16, P1, R7, R0, 0x1 ;  /* 0x0000000007107211 */ /* 0x002fc800078208ff */
[----:B------:R-:W-:Y:S01]  /*2ad90*/  LEA.HI.X.SX32 R17, R7, R60, 0x1, P1 ;  /* 0x0000003c07117211 */ /* 0x000fe200008f0eff */
[----:B0-----:R-:W-:Y:S04]  /*2ada0*/  STL.64 [R1+0x210], R12 ;  /* 0x0002100c01007387 */ /* 0x001fe80000100a00 */
[----:B------:R0:W-:Y:S01]  /*2adb0*/  STL.64 [R1+0x68], R16 ;  /* 0x0000681001007387 */ /* 0x0001e20000100a00 */
[----:B------:R-:W-:Y:S01]  /*2adc0*/  IMAD.MOV.U32 R21, RZ, RZ, R42 ;  /* 0x000000ffff157224 */ /* 0x000fe200078e002a */
[----:B0-----:R-:W-:-:S04]  /*2add0*/  LEA R16, P1, R6, R0, 0x1 ;  /* 0x0000000006107211 */ /* 0x001fc800078208ff */
[----:B------:R-:W-:Y:S01]  /*2ade0*/  LEA.HI.X.SX32 R17, R6, R60, 0x1, P1 ;  /* 0x0000003c06117211 */ /* 0x000fe200008f0eff */
[----:B--2---:R-:W-:Y:S04]  /*2adf0*/  STL [R1+0x200], R22 ;  /* 0x0002001601007387 */ /* 0x004fe80000100800 */
[----:B------:R-:W-:Y:S04]  /*2ae00*/  STL.64 [R1+0x70], R16 ;  /* 0x0000701001007387 */ /* 0x000fe80000100a00 */
[----:B------:R0:W-:Y:S04]  /*2ae10*/  STG.E.U16 [R4.64], R21 ;  /* 0x0000001504007986 */ /* 0x0001e8000c101506 */
[----:B------:R-:W1:Y:S04]  /*2ae20*/  LDS.64 R16, [R61+0xc000] ;  /* 0x00c000003d107984 */ /* 0x000e680000000a00 */
[----:B------:R-:W-:Y:S01]  /*2ae30*/  STG.E.U16 [R8.64], R20 ;  /* 0x0000001408007986 */ /* 0x000fe2000c101506 */
[----:B0-----:R-:W-:-:S03]  /*2ae40*/  LEA R5, R19, R6, 0x1 ;  /* 0x0000000613057211 */ /* 0x001fc600078e08ff */
[----:B------:R-:W0:Y:S04]  /*2ae50*/  LDS.64 R8, [R40+0xb000] ;  /* 0x00b0000028087984 */ /* 0x000e280000000a00 */
[----:B------:R-:W-:Y:S04]  /*2ae60*/  STG.E.U16 [R54.64], R18 ;  /* 0x0000001236007986 */ /* 0x000fe8000c101506 */
[----:B------:R-:W2:Y:S04]  /*2ae70*/  LDS.64 R6, [R41+0xb000] ;  /* 0x00b0000029067984 */ /* 0x000ea80000000a00 */
[----:B------:R-:W-:Y:S04]  /*2ae80*/  STG.E.U16 [R2.64], R15 ;  /* 0x0000000f02007986 */ /* 0x000fe8000c101506 */
[----:B------:R-:W-:Y:S04]  /*2ae90*/  STG.E.U16 [R10.64], R14 ;  /* 0x0000000e0a007986 */ /* 0x000fe8000c101506 */
[----:B------:R-:W3:Y:S04]  /*2aea0*/  LDS.64 R14, [R39+0xc000] ;  /* 0x00c00000270e7984 */ /* 0x000ee80000000a00 */
[----:B------:R-:W4:Y:S01]  /*2aeb0*/  LDS.64 R10, [R40+0xc000] ;  /* 0x00c00000280a7984 */ /* 0x000f220000000a00 */
[----:B------:R-:W-:-:S02]  /*2aec0*/  IMAD.MOV.U32 R122, RZ, RZ, R23 ;  /* 0x000000ffff7a7224 */ /* 0x000fc400078e0017 */
[----:B------:R-:W-:Y:S01]  /*2aed0*/  IMAD.MOV.U32 R13, RZ, RZ, R12 ;  /* 0x000000ffff0d7224 */ /* 0x000fe200078e000c */
[----:B------:R-:W-:Y:S01]  /*2aee0*/  LDS.64 R20, [R40+0xe000] ;  /* 0x00e0000028147984 */ /* 0x000fe20000000a00 */
[----:B-1----:R-:W-:-:S03]  /*2aef0*/  IMAD.MOV.U32 R123, RZ, RZ, R17 ;  /* 0x000000ffff7b7224 */ /* 0x002fc600078e0011 */
[----:B0-----:R-:W-:Y:S04]  /*2af00*/  STL.64 [R1+0x1f0], R8 ;  /* 0x0001f00801007387 */ /* 0x001fe80000100a00 */
[----:B--2---:R0:W-:Y:S04]  /*2af10*/  STL.64 [R1+0x1e8], R6 ;  /* 0x0001e80601007387 */ /* 0x0041e80000100a00 */
[----:B------:R-:W-:Y:S04]  /*2af20*/  STL [R1+0x1e0], R16 ;  /* 0x0001e01001007387 */ /* 0x000fe80000100800 */
[----:B------:R-:W-:Y:S01]  /*2af30*/  STL.64 [R1+0xa50], R122 ;  /* 0x000a507a01007387 */ /* 0x000fe20000100a00 */
[----:B0-----:R-:W-:-:S03]  /*2af40*/  IMAD.MOV.U32 R7, RZ, RZ, R6 ;  /* 0x000000ffff077224 */ /* 0x001fc600078e0006 */
[----:B---3--:R-:W-:Y:S01]  /*2af50*/  STL [R1+0x1d0], R14 ;  /* 0x0001d00e01007387 */ /* 0x008fe20000100800 */
[----:B----4-:R-:W-:-:S03]  /*2af60*/  IMAD.MOV.U32 R6, RZ, RZ, R10 ;  /* 0x000000ffff067224 */ /* 0x010fc600078e000a */
[----:B------:R-:W-:Y:S01]  /*2af70*/  STL [R1+0x1c0], R10 ;  /* 0x0001c00a01007387 */ /* 0x000fe20000100800 */
[----:B------:R-:W-:-:S03]  /*2af80*/  IMAD.MOV.U32 R125, RZ, RZ, R11 ;  /* 0x000000ffff7d7224 */ /* 0x000fc600078e000b */
[----:B------:R-:W0:Y:S01]  /*2af90*/  LDS.64 R10, [R41+0xc000] ;  /* 0x00c00000290a7984 */ /* 0x000e220000000a00 */
[----:B------:R-:W-:Y:S02]  /*2afa0*/  IMAD.MOV.U32 R124, RZ, RZ, R15 ;  /* 0x000000ffff7c7224 */ /* 0x000fe400078e000f */
[----:B------:R-:W-:-:S03]  /*2afb0*/  IMAD.MOV.U32 R9, RZ, RZ, R8 ;  /* 0x000000ffff097224 */ /* 0x000fc600078e0008 */
[----:B------:R-:W-:Y:S04]  /*2afc0*/  STL.64 [R1+0xa48], R124 ;  /* 0x000a487c01007387 */ /* 0x000fe80000100a00 */
[----:B0-----:R-:W-:Y:S01]  /*2afd0*/  STL.64 [R1+0x1b8], R10 ;  /* 0x0001b80a01007387 */ /* 0x001fe20000100a00 */
[----:B------:R-:W-:-:S03]  /*2afe0*/  IMAD.MOV.U32 R8, RZ, RZ, R10 ;  /* 0x000000ffff087224 */ /* 0x000fc600078e000a */
[----:B------:R-:W0:Y:S01]  /*2aff0*/  LDS.64 R10, [R61+0xd000] ;  /* 0x00d000003d0a7984 */ /* 0x000e220000000a00 */
[----:B------:R-:W-:-:S03]  /*2b000*/  IMAD.MOV.U32 R12, RZ, RZ, R22 ;  /* 0x000000ffff0c7224 */ /* 0x000fc600078e0016 */
[----:B------:R-:W-:Y:S04]  /*2b010*/  STG.E.U16 [R34.64], R13 ;  /* 0x0000000d22007986 */ /* 0x000fe8000c101506 */
[----:B------:R1:W-:Y:S01]  /*2b020*/  STG.E.U16 [R28.64], R12 ;  /* 0x0000000c1c007986 */ /* 0x0003e2000c101506 */
[----:B------:R-:W-:Y:S02]  /*2b030*/  LEA R86, P1, R5, R0, 0x1 ;  /* 0x0000000005567211 */ /* 0x000fe400078208ff */
[----:B------:R-:W-:Y:S01]  /*2b040*/  LEA R4, R19, R5, 0x1 ;  /* 0x0000000513047211 */ /* 0x000fe200078e08ff */
[----:B------:R-:W-:Y:S04]  /*2b050*/  LDS.64 R28, [R40+0xf000] ;  /* 0x00f00000281c7984 */ /* 0x000fe80000000a00 */
[----:B0-----:R-:W-:Y:S01]  /*2b060*/  STL.64 [R1+0x1a8], R10 ;  /* 0x0001a80a01007387 */ /* 0x001fe20000100a00 */
[----:B-1----:R-:W-:-:S03]  /*2b070*/  IMAD.MOV.U32 R12, RZ, RZ, R10 ;  /* 0x000000ffff0c7224 */ /* 0x002fc600078e000a */
[----:B------:R-:W0:Y:S01]  /*2b080*/  LDS.64 R10, [R39+0xd000] ;  /* 0x00d00000270a7984 */ /* 0x000e220000000a00 */
[----:B------:R-:W-:Y:S01]  /*2b090*/  LEA.HI.X.SX32 R87, R5, R60, 0x1, P1 ;  /* 0x0000003c05577211 */ /* 0x000fe200008f0eff */
[----:B------:R-:W-:Y:S01]  /*2b0a0*/  IMAD R5, R19, 0x2, R4 ;  /* 0x0000000213057824 */ /* 0x000fe200078e0204 */
[----:B------:R-:W-:-:S04]  /*2b0b0*/  LEA R84, P1, R4, R0, 0x1 ;  /* 0x0000000004547211 */ /* 0x000fc800078208ff */
[----:B------:R-:W-:Y:S02]  /*2b0c0*/  LEA.HI.X.SX32 R85, R4, R60, 0x1, P1 ;  /* 0x0000003c04557211 */ /* 0x000fe400008f0eff */
[----:B------:R-:W-:Y:S02]  /*2b0d0*/  LEA R82, P1, R5, R0, 0x1 ;  /* 0x0000000005527211 */ /* 0x000fe400078208ff */
[----:B------:R-:W-:Y:S02]  /*2b0e0*/  LEA R4, R19, R5, 0x1 ;  /* 0x0000000513047211 */ /* 0x000fe400078e08ff */
[----:B------:R-:W-:Y:S02]  /*2b0f0*/  LEA.HI.X.SX32 R83, R5, R60, 0x1, P1 ;  /* 0x0000003c05537211 */ /* 0x000fe400008f0eff */
[----:B------:R-:W-:Y:S01]  /*2b100*/  MOV R5, R16 ;  /* 0x0000001000057202 */ /* 0x000fe20000000f00 */
[----:B0-----:R-:W-:Y:S01]  /*2b110*/  STL.64 [R1+0x158], R10 ;  /* 0x0001580a01007387 */ /* 0x001fe20000100a00 */
[----:B------:R-:W-:-:S03]  /*2b120*/  IMAD.MOV.U32 R16, RZ, RZ, R10 ;  /* 0x000000ffff107224 */ /* 0x000fc600078e000a */
[----:B------:R-:W0:Y:S01]  /*2b130*/  LDS.64 R10, [R40+0xd000] ;  /* 0x00d00000280a7984 */ /* 0x000e220000000a00 */
[----:B------:R-:W-:Y:S01]  /*2b140*/  LEA R80, P1, R4, R0, 0x1 ;  /* 0x0000000004507211 */ /* 0x000fe200078208ff */
[----:B------:R-:W-:-:S03]  /*2b150*/  IMAD R2, R19, 0x2, R4 ;  /* 0x0000000213027824 */ /* 0x000fc600078e0204 */
[----:B------:R-:W-:Y:S02]  /*2b160*/  LEA.HI.X.SX32 R81, R4, R60, 0x1, P1 ;  /* 0x0000003c04517211 */ /* 0x000fe400008f0eff */
[----:B------:R-:W-:Y:S02]  /*2b170*/  MOV R4, R14 ;  /* 0x0000000e00047202 */ /* 0x000fe40000000f00 */
[----:B------:R-:W-:Y:S04]  /*2b180*/  LDS.64 R14, [R61+0xe000] ;  /* 0x00e000003d0e7984 */ /* 0x000fe80000000a00 */
[----:B0-----:R-:W-:Y:S01]  /*2b190*/  STL.64 [R1+0x148], R10 ;  /* 0x0001480a01007387 */ /* 0x001fe20000100a00 */
[----:B------:R-:W-:-:S03]  /*2b1a0*/  IMAD.MOV.U32 R24, RZ, RZ, R10 ;  /* 0x000000ffff187224 */ /* 0x000fc600078e000a */
[----:B------:R-:W0:Y:S04]  /*2b1b0*/  LDS.64 R10, [R41+0xd000] ;  /* 0x00d00000290a7984 */ /* 0x000e280000000a00 */
[----:B------:R-:W-:Y:S04]  /*2b1c0*/  STG.E.U16 [R32.64], R9 ;  /* 0x0000000920007986 */ /* 0x000fe8000c101506 */
[----:B------:R-:W-:Y:S04]  /*2b1d0*/  STG.E.U16 [R48.64], R7 ;  /* 0x0000000730007986 */ /* 0x000fe8000c101506 */
[----:B------:R-:W-:Y:S04]  /*2b1e0*/  STG.E.U16 [R36.64], R5 ;  /* 0x0000000524007986 */ /* 0x000fe8000c101506 */
[----:B------:R-:W-:Y:S04]  /*2b1f0*/  STG.E.U16 [R56.64], R4 ;  /* 0x0000000438007986 */ /* 0x000fe8000c101506 */
[----:B------:R-:W-:Y:S04]  /*2b200*/  STG.E.U16 [R58.64], R6 ;  /* 0x000000063a007986 */ /* 0x000fe8000c101506 */
[----:B------:R1:W-:Y:S04]  /*2b210*/  STG.E.U16 [R88.64], R8 ;  /* 0x0000000858007986 */ /* 0x0003e8000c101506 */
[----:B------:R-:W-:Y:S04]  /*2b220*/  STG.E.U16 [R90.64], R12 ;  /* 0x0000000c5a007986 */ /* 0x000fe8000c101506 */
[----:B------:R-:W-:Y:S04]  /*2b230*/  STG.E.U16 [R94.64], R16 ;  /* 0x000000105e007986 */ /* 0x000fe8000c101506 */
[----:B------:R-:W-:Y:S04]  /*2b240*/  LDS.64 R16, [R41+0xe000] ;  /* 0x00e0000029107984 */ /* 0x000fe80000000a00 */
[----:B0-----:R-:W-:Y:S04]  /*2b250*/  STL.64 [R1+0x100], R10 ;  /* 0x0001000a01007387 */ /* 0x001fe80000100a00 */
[----:B------:R-:W-:Y:S04]  /*2b260*/  STL.64 [R1+0xf0], R14 ;  /* 0x0000f00e01007387 */ /* 0x000fe80000100a00 */
[----:B------:R-:W0:Y:S04]  /*2b270*/  LDS.64 R14, [R39+0xe000] ;  /* 0x00e00000270e7984 */ /* 0x000e280000000a00 */
[----:B------:R2:W-:Y:S04]  /*2b280*/  STG.E.U16 [R98.64], R24 ;  /* 0x0000001862007986 */ /* 0x0005e8000c101506 */
[----:B------:R-:W3:Y:S01]  /*2b290*/  LDS.64 R32, [R41+0xf000] ;  /* 0x00f0000029207984 */ /* 0x000ee20000000a00 */
[----:B-1----:R-:W-:-:S03]  /*2b2a0*/  IMAD.MOV.U32 R89, RZ, RZ, R20 ;  /* 0x000000ffff597224 */ /* 0x002fc600078e0014 */
[----:B------:R-:W-:Y:S04]  /*2b2b0*/  LDS.64 R24, [R39+0xf000] ;  /* 0x00f0000027187984 */ /* 0x000fe80000000a00 */
[----:B0-----:R-:W-:Y:S04]  /*2b2c0*/  STL [R1+0xd4], R15 ;  /* 0x0000d40f01007387 */ /* 0x001fe80000100800 */
[----:B------:R-:W-:Y:S04]  /*2b2d0*/  STL [R1+0xa4], R21 ;  /* 0x0000a41501007387 */ /* 0x000fe80000100800 */
[----:B------:R-:W4:Y:S04]  /*2b2e0*/  LDL.LU R91, [R1+0xf0] ;  /* 0x0000f000015b7983 */ /* 0x000f280000300800 */
[----:B------:R-:W-:Y:S04]  /*2b2f0*/  STL [R1+0x9e8], R17 ;  /* 0x0009e81101007387 */ /* 0x000fe80000100800 */
[----:B--2---:R-:W2:Y:S04]  /*2b300*/  LDL.LU R99, [R1+0x100] ;  /* 0x0001000001637983 */ /* 0x004ea80000300800 */
[----:B------:R-:W-:Y:S04]  /*2b310*/  STL [R1+0x9f8], R29 ;  /* 0x0009f81d01007387 */ /* 0x000fe80000100800 */
[----:B------:R-:W3:Y:S04]  /*2b320*/  LDL.LU R52, [R1+0x4a8] ;  /* 0x0004a80001347983 */ /* 0x000ee80000300800 */
[----:B------:R-:W3:Y:S04]  /*2b330*/  LDL.LU R54, [R1+0x490] ;  /* 0x0004900001367983 */ /* 0x000ee80000300800 */
[----:B------:R-:W3:Y:S04]  /*2b340*/  LDL.LU R125, [R1+0x480] ;  /* 0x00048000017d7983 */ /* 0x000ee80000300800 */
[----:B------:R-:W0:Y:S04]  /*2b350*/  LDS.64 R20, [R61+0xf000] ;  /* 0x00f000003d147984 */ /* 0x000e280000000a00 */
[----:B------:R-:W4:Y:S01]  /*2b360*/  LDL.LU R124, [R1+0x478] ;  /* 0x00047800017c7983 */ /* 0x000f220000300800 */
[----:B------:R-:W-:Y:S01]  /*2b370*/  MOV R90, R14 ;  /* 0x0000000e005a7202 */ /* 0x000fe20000000f00 */
        /* <DEDUP_REMOVED lines=9> */
[----:B------:R-:W-:Y:S02]  /*2b410*/  LEA R72, P1, R3, R0, 0x1 ;  /* 0x0000000003487211 */ /* 0x000fe400078208ff */
[----:B------:R-:W-:-:S02]  /*2b420*/  LEA R2, R19, R3, 0x1 ;  /* 0x0000000313027211 */ /* 0x000fc400078e08ff */
[----:B------:R-:W-:Y:S02]  /*2b430*/  LEA.HI.X.SX32 R73, R3, R60, 0x1, P1 ;  /* 0x0000003c03497211 */ /* 0x000fe400008f0eff */
[----:B------:R-:W-:Y:S01]  /*2b440*/  LEA R70, P1, R2, R0, 0x1 ;  /* 0x0000000002467211 */ /* 0x000fe200078208ff */
[----:B------:R-:W-:-:S03]  /*2b450*/  IMAD R3, R19, 0x2, R2 ;  /* 0x0000000213037824 */ /* 0x000fc600078e0202 */
[----:B------:R-:W-:Y:S02]  /*2b460*/  LEA.HI.X.SX32 R71, R2, R60, 0x1, P1 ;  /* 0x0000003c02477211 */ /* 0x000fe400008f0eff */
[----:B------:R-:W-:Y:S02]  /*2b470*/  LEA R68, P1, R3, R0, 0x1 ;  /* 0x0000000003447211 */ /* 0x000fe400078208ff */
        /* <DEDUP_REMOVED lines=18> */
[----:B------:R-:W-:Y:S01]  /*2b5a0*/  LEA R9, R19, R7, 0x1 ;  /* 0x0000000713097211 */ /* 0x000fe200078e08ff */
[----:B--2---:R1:W-:Y:S04]  /*2b5b0*/  STG.E.U16 [R100.64], R99 ;  /* 0x0000006364007986 */ /* 0x0043e8000c101506 */
[----:B-1----:R-:W2:Y:S04]  /*2b5c0*/  LDL.LU.64 R100, [R1] ;  /* 0x0000000001647983 */ /* 0x002ea80000300a00 */
[----:B---3--:R-:W-:Y:S04]  /*2b5d0*/  STL [R1+0xa08], R33 ;  /* 0x000a082101007387 */ /* 0x008fe80000100800 */
[----:B------:R-:W3:Y:S04]  /*2b5e0*/  LDL.LU R122, [R1+0x4a0] ;  /* 0x0004a000017a7983 */ /* 0x000ee80000300800 */
[----:B----4-:R-:W-:Y:S04]  /*2b5f0*/  STG.E.U16 [R102.64], R91 ;  /* 0x0000005b66007986 */ /* 0x010fe8000c101506 */
[----:B------:R-:W-:Y:S04]  /*2b600*/  STG.E.U16 [R108.64], R90 ;  /* 0x0000005a6c007986 */ /* 0x000fe8000c101506 */
[----:B------:R-:W-:Y:S04]  /*2b610*/  STG.E.U16 [R106.64], R89 ;  /* 0x000000596a007986 */ /* 0x000fe8000c101506 */
[----:B------:R1:W-:Y:S04]  /*2b620*/  STG.E.U16 [R104.64], R16 ;  /* 0x0000001068007986 */ /* 0x0003e8000c101506 */
[----:B0-----:R-:W-:Y:S04]  /*2b630*/  STG.E.U16 [R112.64], R20 ;  /* 0x0000001470007986 */ /* 0x001fe8000c101506 */
[----:B------:R-:W-:Y:S04]  /*2b640*/  STG.E.U16 [R110.64], R24 ;  /* 0x000000186e007986 */ /* 0x000fe8000c101506 */
[----:B-1----:R-:W3:Y:S01]  /*2b650*/  LDL.LU.64 R104, [R1+0x10] ;  /* 0x0000100001687983 */ /* 0x002ee20000300a00 */
[----:B------:R-:W-:-:S03]  /*2b660*/  PRMT R16, R52, 0x7632, R16 ;  /* 0x0000763234107816 */ /* 0x000fc60000000010 */
[----:B------:R-:W3:Y:S04]  /*2b670*/  LDL.LU R123, [R1+0x488] ;  /* 0x00048800017b7983 */ /* 0x000ee80000300800 */
[----:B------:R-:W-:Y:S04]  /*2b680*/  STG.E.U16 [R50.64], R28 ;  /* 0x0000001c32007986 */ /* 0x000fe8000c101506 */
[----:B------:R-:W-:Y:S04]  /*2b690*/  STG.E.U16 [R114.64], R32 ;  /* 0x0000002072007986 */ /* 0x000fe8000c101506 */
[----:B------:R0:W-:Y:S04]  /*2b6a0*/  STG.E.U16 [R118.64], R16 ;  /* 0x0000001076007986 */ /* 0x0001e8000c101506 */
[----:B------:R-:W3:Y:S01]  /*2b6b0*/  LDL.LU.64 R106, [R1+0x18] ;  /* 0x00001800016a7983 */ /* 0x000ee20000300a00 */
[----:B0-----:R-:W-:-:S05]  /*2b6c0*/  PRMT R16, R54, 0x7632, R16 ;  /* 0x0000763236107816 */ /* 0x001fca0000000010 */
[----:B------:R0:W-:Y:S02]  /*2b6d0*/  STG.E.U16 [R116.64], R16 ;  /* 0x0000001074007986 */ /* 0x0001e4000c101506 */
[----:B0-----:R-:W-:Y:S02]  /*2b6e0*/  PRMT R16, R125, 0x7632, R16 ;  /* 0x000076327d107816 */ /* 0x001fe40000000010 */
[----:B------:R-:W3:Y:S01]  /*2b6f0*/  LDL.LU R125, [R1+0x470] ;  /* 0x00047000017d7983 */ /* 0x000ee20000300800 */
[----:B------:R-:W-:Y:S01]  /*2b700*/  LEA.HI.X.SX32 R7, R7, R60, 0x1, P1 ;  /* 0x0000003c07077211 */ /* 0x000fe200008f0eff */
[----:B------:R-:W-:Y:S01]  /*2b710*/  IMAD R11, R19, 0x2, R9 ;  /* 0x00000002130b7824 */ /* 0x000fe200078e0209 */
[C---:B------:R-:W-:Y:S01]  /*2b720*/  LEA R8, P1, R9.reuse, R0, 0x1 ;  /* 0x0000000009087211 */ /* 0x040fe200078208ff */
[----:B------:R-:W-:Y:S02]  /*2b730*/  IMAD.MOV.U32 R17, RZ, RZ, c[0x0][0x1c8] ;  /* 0x00007200ff117624 */ /* 0x000fe400078e00ff */
[----:B------:R-:W-:Y:S01]  /*2b740*/  IMAD.MOV.U32 R95, RZ, RZ, R47 ;  /* 0x000000ffff5f7224 */ /* 0x000fe200078e002f */
[----:B------:R-:W-:Y:S01]  /*2b750*/  LEA.HI.X.SX32 R9, R9, R60, 0x1, P1 ;  /* 0x0000003c09097211 */ /* 0x000fe200008f0eff */
[----:B------:R-:W-:Y:S01]  /*2b760*/  IMAD R13, R19, 0x2, R11 ;  /* 0x00000002130d7824 */ /* 0x000fe200078e020b */
[----:B------:R-:W-:Y:S01]  /*2b770*/  LEA R10, P1, R11, R0, 0x1 ;  /* 0x000000000b0a7211 */ /* 0x000fe200078208ff */
[----:B------:R-:W3:Y:S02]  /*2b780*/  LDL.LU.64 R108, [R1+0xa8] ;  /* 0x0000a800016c7983 */ /* 0x000ee40000300a00 */
[----:B------:R-:W-:Y:S01]  /*2b790*/  IMAD R15, R19, 0x2, R13 ;  /* 0x00000002130f7824 */ /* 0x000fe200078e020d */
[----:B------:R-:W-:-:S02]  /*2b7a0*/  LEA.HI.X.SX32 R11, R11, R60, 0x1, P1 ;  /* 0x0000003c0b0b7211 */ /* 0x000fc400008f0eff */
        /* <DEDUP_REMOVED lines=12> */
[----:B------:R-:W-:Y:S01]  /*2b870*/  LEA R26, P1, R27, R0, 0x1 ;  /* 0x000000001b1a7211 */ /* 0x000fe200078208ff */
[----:B------:R-:W-:-:S03]  /*2b880*/  IMAD R35, R17, 0x2, R31 ;  /* 0x0000000211237824 */ /* 0x000fc600078e021f */
        /* <DEDUP_REMOVED lines=20> */
[----:B------:R-:W-:Y:S01]  /*2b9d0*/  IMAD R49, R17, 0x2, R47 ;  /* 0x0000000211317824 */ /* 0x000fe200078e022f */
[----:B------:R-:W-:Y:S02]  /*2b9e0*/  MOV R94, R46 ;  /* 0x0000002e005e7202 */ /* 0x000fe40000000f00 */
[----:B------:R-:W-:Y:S02]  /*2b9f0*/  LEA.HI.X.SX32 R45, R45, R60, 0x1, P1 ;  /* 0x0000003c2d2d7211 */ /* 0x000fe400008f0eff */
[----:B------:R-:W-:Y:S02]  /*2ba00*/  LEA R46, P1, R47, R0, 0x1 ;  /* 0x000000002f2e7211 */ /* 0x000fe400078208ff */
[----:B------:R-:W-:-:S02]  /*2ba10*/  LEA R51, R17, R49, 0x1 ;  /* 0x0000003111337211 */ /* 0x000fc400078e08ff */
        /* <DEDUP_REMOVED lines=8> */
[----:B------:R0:W-:Y:S01]  /*2baa0*/  STG.E.U16 [R94.64], R16 ;  /* 0x000000105e007986 */ /* 0x0001e2000c101506 */
[----:B------:R-:W-:Y:S02]  /*2bab0*/  LEA R57, R17, R55, 0x1 ;  /* 0x0000003711397211 */ /* 0x000fe400078e08ff */
[----:B------:R-:W-:Y:S02]  /*2bac0*/  LEA.HI.X.SX32 R53, R53, R60, 0x1, P1 ;  /* 0x0000003c35357211 */ /* 0x000fe400008f0eff */
[----:B------:R-:W-:Y:S01]  /*2bad0*/  LEA R54, P1, R55, R0, 0x1 ;  /* 0x0000000037367211 */ /* 0x000fe200078208ff */
[----:B------:R-:W-:-:S03]  /*2bae0*/  IMAD R59, R17, 0x2, R57 ;  /* 0x00000002113b7824 */ /* 0x000fc600078e0239 */
[----:B------:R-:W-:Y:S02]  /*2baf0*/  LEA.HI.X.SX32 R55, R55, R60, 0x1, P1 ;  /* 0x0000003c37377211 */ /* 0x000fe400008f0eff */
[----:B0-----:R-:W-:Y:S02]  /*2bb00*/  PRMT R16, R124, 0x7632, R16 ;  /* 0x000076327c107816 */ /* 0x001fe40000000010 */
[----:B------:R-:W4:Y:S01]  /*2bb10*/  LDL.LU R124, [R1+0x460] ;  /* 0x00046000017c7983 */ /* 0x000f220000300800 */
[----:B------:R-:W-:-:S03]  /*2bb20*/  LEA R56, P1, R57, R0, 0x1 ;  /* 0x0000000039387211 */ /* 0x000fc600078208ff */
[----:B------:R-:W4:Y:S01]  /*2bb30*/  LDL.LU.64 R102, [R1+0x20] ;  /* 0x0000200001667983 */ /* 0x000f220000300a00 */
[----:B------:R-:W-:Y:S01]  /*2bb40*/  LEA.HI.X.SX32 R57, R57, R60, 0x1, P1 ;  /* 0x0000003c39397211 */ /* 0x000fe200008f0eff */
[----:B------:R-:W-:Y:S01]  /*2bb50*/  IMAD R61, R17, 0x2, R59 ;  /* 0x00000002113d7824 */ /* 0x000fe200078e023b */
[----:B------:R-:W-:-:S04]  /*2bb60*/  LEA R58, P1, R59, R0, 0x1 ;  /* 0x000000003b3a7211 */ /* 0x000fc800078208ff */
[----:B------:R-:W-:Y:S02]  /*2bb70*/  LEA.HI.X.SX32 R59, R59, R60, 0x1, P1 ;  /* 0x0000003c3b3b7211 */ /* 0x000fe400008f0eff */
[----:B------:R-:W-:Y:S02]  /*2bb80*/  LEA R94, P1, R61, R0, 0x1 ;  /* 0x000000003d5e7211 */ /* 0x000fe400078208ff */
[----:B------:R-:W-:Y:S02]  /*2bb90*/  LEA R88, R17, R61, 0x1 ;  /* 0x0000003d11587211 */ /* 0x000fe400078e08ff */
[----:B------:R-:W-:-:S03]  /*2bba0*/  LEA.HI.X.SX32 R95, R61, R60, 0x1, P1 ;  /* 0x0000003c3d5f7211 */ /* 0x000fc600008f0eff */
[----:B------:R-:W-:Y:S01]  /*2bbb0*/  IMAD R61, R17, 0x2, R88 ;  /* 0x00000002113d7824 */ /* 0x000fe200078e0258 */
[----:B--2---:R3:W-:Y:S02]  /*2bbc0*/  STG.E.U16 [R100.64], R16 ;  /* 0x0000001064007986 */ /* 0x0047e4000c101506 */
[----:B---3--:R-:W-:Y:S02]  /*2bbd0*/  PRMT R16, R122, 0x7632, R16 ;  /* 0x000076327a107816 */ /* 0x008fe40000000010 */
[----:B------:R-:W2:Y:S01]  /*2bbe0*/  LDL.LU R122, [R1+0x458] ;  /* 0x00045800017a7983 */ /* 0x000ea20000300800 */
[----:B------:R-:W-:-:S04]  /*2bbf0*/  LEA R100, P1, R88, R0, 0x1 ;  /* 0x0000000058647211 */ /* 0x000fc800078208ff */
[----:B------:R-:W-:-:S05]  /*2bc00*/  LEA.HI.X.SX32 R101, R88, R60, 0x1, P1 ;  /* 0x0000003c58657211 */ /* 0x000fca00008f0eff */
[----:B------:R0:W-:Y:S01]  /*2bc10*/  STL.64 [R1+0x228], R100 ;  /* 0x0002286401007387 */ /* 0x0001e20000100a00 */
[----:B------:R-:W-:-:S03]  /*2bc20*/  IMAD R88, R17, 0x2, R61 ;  /* 0x0000000211587824 */ /* 0x000fc600078e023d */
[----:B------:R-:W3:Y:S01]  /*2bc30*/  LDL.LU.64 R112, [R1+0x98] ;  /* 0x0000980001707983 */ /* 0x000ee20000300a00 */
[----:B0-----:R-:W-:-:S03]  /*2bc40*/  LEA R100, P1, R61, R0, 0x1 ;  /* 0x000000003d647211 */ /* 0x001fc600078208ff */
[----:B------:R0:W-:Y:S01]  /*2bc50*/  STG.E.U16 [R104.64], R16 ;  /* 0x0000001068007986 */ /* 0x0001e2000c101506 */
[----:B------:R-:W-:Y:S02]  /*2bc60*/  LEA.HI.X.SX32 R101, R61, R60, 0x1, P1 ;  /* 0x0000003c3d657211 */ /* 0x000fe400008f0eff */
[----:B0-----:R-:W-:Y:S02]  /*2bc70*/  PRMT R16, R123, 0x7632, R16 ;  /* 0x000076327b107816 */ /* 0x001fe40000000010 */
[----:B------:R-:W3:Y:S04]  /*2bc80*/  LDL.LU R123, [R1+0x448] ;  /* 0x00044800017b7983 */ /* 0x000ee80000300800 */
[----:B------:R0:W-:Y:S04]  /*2bc90*/  STL.64 [R1+0x270], R100 ;  /* 0x0002706401007387 */ /* 0x0001e80000100a00 */
[----:B------:R1:W-:Y:S04]  /*2bca0*/  STG.E.U16 [R106.64], R16 ;  /* 0x000000106a007986 */ /* 0x0003e8000c101506 */
[----:B------:R-:W3:Y:S01]  /*2bcb0*/  LDL.LU.64 R104, [R1+0x28] ;  /* 0x0000280001687983 */ /* 0x000ee20000300a00 */
[----:B0-----:R-:W-:-:S04]  /*2bcc0*/  LEA R100, P1, R88, R0, 0x1 ;  /* 0x0000000058647211 */ /* 0x001fc800078208ff */
[----:B------:R-:W-:-:S05]  /*2bcd0*/  LEA.HI.X.SX32 R101, R88, R60, 0x1, P1 ;  /* 0x0000003c58657211 */ /* 0x000fca00008f0eff */
[----:B------:R0:W-:Y:S01]  /*2bce0*/  STL.64 [R1+0x260], R100 ;  /* 0x0002606401007387 */ /* 0x0001e20000100a00 */
[----:B-1----:R-:W-:-:S03]  /*2bcf0*/  PRMT R16, R125, 0x7632, R16 ;  /* 0x000076327d107816 */ /* 0x002fc60000000010 */
[----:B------:R-:W3:Y:S01]  /*2bd00*/  LDL.LU R125, [R1+0x438] ;  /* 0x00043800017d7983 */ /* 0x000ee20000300800 */
[----:B------:R-:W-:-:S04]  /*2bd10*/  LEA R61, R17, R88, 0x1 ;  /* 0x00000058113d7211 */ /* 0x000fc800078e08ff */
[----:B0-----:R-:W-:Y:S01]  /*2bd20*/  LEA R100, P1, R61, R0, 0x1 ;  /* 0x000000003d647211 */ /* 0x001fe200078208ff */
[----:B------:R-:W-:-:S03]  /*2bd30*/  IMAD R88, R17, 0x2, R61 ;  /* 0x0000000211587824 */ /* 0x000fc600078e023d */
[----:B------:R-:W-:-:S05]  /*2bd40*/  LEA.HI.X.SX32 R101, R61, R60, 0x1, P1 ;  /* 0x0000003c3d657211 */ /* 0x000fca00008f0eff */
[----:B------:R0:W-:Y:S01]  /*2bd50*/  STL.64 [R1+0x250], R100 ;  /* 0x0002506401007387 */ /* 0x0001e20000100a00 */
[----:B------:R-:W-:-:S03]  /*2bd60*/  IMAD R61, R17, 0x2, R88 ;  /* 0x00000002113d7824 */ /* 0x000fc600078e0258 */
[----:B------:R-:W3:Y:S04]  /*2bd70*/  LDL.LU.64 R106, [R1+0x30] ;  /* 0x00003000016a7983 */ /* 0x000ee80000300a00 */
[----:B------:R-:W3:Y:S01]  /*2bd80*/  LDL.LU R29, [R1+0x430] ;  /* 0x00043000011d7983 */ /* 0x000ee20000300800 */
[----:B0-----:R-:W-:-:S04]  /*2bd90*/  LEA R100, P1, R88, R0, 0x1 ;  /* 0x0000000058647211 */ /* 0x001fc800078208ff */
[----:B------:R-:W-:-:S05]  /*2bda0*/  LEA.HI.X.SX32 R101, R88, R60, 0x1, P1 ;  /* 0x0000003c58657211 */ /* 0x000fca00008f0eff */
[----:B------:R0:W-:Y:S04]  /*2bdb0*/  STL.64 [R1+0x2f8], R100 ;  /* 0x0002f86401007387 */ /* 0x0001e80000100a00 */
[----:B------:R1:W-:Y:S01]  /*2bdc0*/  STG.E.U16 [R108.64], R16 ;  /* 0x000000106c007986 */ /* 0x0003e2000c101506 */
[----:B0-----:R-:W-:-:S04]  /*2bdd0*/  LEA R100, P1, R61, R0, 0x1 ;  /* 0x000000003d647211 */ /* 0x001fc800078208ff */
[----:B------:R-:W-:Y:S01]  /*2bde0*/  LEA.HI.X.SX32 R101, R61, R60, 0x1, P1 ;  /* 0x0000003c3d657211 */ /* 0x000fe200008f0eff */
[----:B-1----:R-:W3:Y:S04]  /*2bdf0*/  LDL.LU.64 R108, [R1+0x38] ;  /* 0x00003800016c7983 */ /* 0x002ee80000300a00 */
[----:B------:R0:W-:Y:S04]  /*2be00*/  STL.64 [R1+0x2e8], R100 ;  /* 0x0002e86401007387 */ /* 0x0001e80000100a00 */
[----:B------:R-:W3:Y:S01]  /*2be10*/  LDL.LU R98, [R1+0x420] ;  /* 0x0004200001627983 */ /* 0x000ee20000300800 */
[----:B------:R-:W-:-:S04]  /*2be20*/  LEA R88, R17, R61, 0x1 ;  /* 0x0000003d11587211 */ /* 0x000fc800078e08ff */
[----:B0-----:R-:W-:Y:S01]  /*2be30*/  LEA R100, P1, R88, R0, 0x1 ;  /* 0x0000000058647211 */ /* 0x001fe200078208ff */
[----:B------:R-:W-:-:S03]  /*2be40*/  IMAD R61, R17, 0x2, R88 ;  /* 0x00000002113d7824 */ /* 0x000fc600078e0258 */
[----:B------:R-:W-:Y:S01]  /*2be50*/  LEA.HI.X.SX32 R101, R88, R60, 0x1, P1 ;  /* 0x0000003c58657211 */ /* 0x000fe200008f0eff */
[----:B------:R-:W-:Y:S01]  /*2be60*/  IMAD R88, R17, 0x2, R61 ;  /* 0x0000000211587824 */ /* 0x000fe200078e023d */
[----:B----4-:R-:W-:-:S05]  /*2be70*/  PRMT R16, R124, 0x7632, R16 ;  /* 0x000076327c107816 */ /* 0x010fca0000000010 */
[----:B------:R0:W-:Y:S04]  /*2be80*/  STG.E.U16 [R102.64], R16 ;  /* 0x0000001066007986 */ /* 0x0001e8000c101506 */
[----:B0-----:R-:W4:Y:S01]  /*2be90*/  LDL.LU.64 R102, [R1+0x90] ;  /* 0x0000900001667983 */ /* 0x001f220000300a00 */
[----:B--2---:R-:W-:-:S03]  /*2bea0*/  PRMT R16, R122, 0x7632, R16 ;  /* 0x000076327a107816 */ /* 0x004fc60000000010 */
[----:B------:R-:W2:Y:S04]  /*2beb0*/  LDL.LU R122, [R1+0x418] ;  /* 0x00041800017a7983 */ /* 0x000ea80000300800 */
[----:B------:R0:W-:Y:S02]  /*2bec0*/  STL.64 [R1+0x2e0], R100 ;  /* 0x0002e06401007387 */ /* 0x0001e40000100a00 */
[----:B0-----:R-:W-:-:S04]  /*2bed0*/  LEA R100, P1, R61, R0, 0x1 ;  /* 0x000000003d647211 */ /* 0x001fc800078208ff */
[----:B------:R-:W-:Y:S01]  /*2bee0*/  LEA.HI.X.SX32 R101, R61, R60, 0x1, P1 ;  /* 0x0000003c3d657211 */ /* 0x000fe200008f0eff */
[----:B---3--:R0:W-:Y:S04]  /*2bef0*/  STG.E.U16 [R112.64], R16 ;  /* 0x0000001070007986 */ /* 0x0081e8000c101506 */
[----:B------:R1:W-:Y:S01]  /*2bf00*/  STL.64 [R1+0x320], R100 ;  /* 0x0003206401007387 */ /* 0x0003e20000100a00 */
[----:B0-----:R-:W-:-:S03]  /*2bf10*/  PRMT R16, R123, 0x7632, R16 ;  /* 0x000076327b107816 */ /* 0x001fc60000000010 */
[----:B------:R-:W3:Y:S01]  /*2bf20*/  LDL.LU R123, [R1+0x408] ;  /* 0x00040800017b7983 */ /* 0x000ee20000300800 */
[----:B-1----:R-:W-:-:S04]  /*2bf30*/  LEA R100, P1, R88, R0, 0x1 ;  /* 0x0000000058647211 */ /* 0x002fc800078208ff */
[----:B------:R-:W-:Y:S01]  /*2bf40*/  LEA.HI.X.SX32 R101, R88, R60, 0x1, P1 ;  /* 0x0000003c58657211 */ /* 0x000fe200008f0eff */
[----:B------:R0:W-:Y:S04]  /*2bf50*/  STG.E.U16 [R104.64], R16 ;  /* 0x0000001068007986 */ /* 0x0001e8000c101506 */
[----:B------:R1:W-:Y:S01]  /*2bf60*/  STL.64 [R1+0x318], R100 ;  /* 0x0003186401007387 */ /* 0x0003e20000100a00 */
[----:B0-----:R-:W-:-:S03]  /*2bf70*/  PRMT R16, R125, 0x7632, R16 ;  /* 0x000076327d107816 */ /* 0x001fc60000000010 */
[----:B------:R-:W3:Y:S01]  /*2bf80*/  LDL.LU.64 R124, [R1+0x88] ;  /* 0x00008800017c7983 */ /* 0x000ee20000300a00 */
[----:B------:R-:W-:-:S04]  /*2bf90*/  LEA R61, R17, R88, 0x1 ;  /* 0x00000058113d7211 */ /* 0x000fc800078e08ff */
[----:B-1----:R-:W-:Y:S01]  /*2bfa0*/  LEA R100, P1, R61, R0, 0x1 ;  /* 0x000000003d647211 */ /* 0x002fe200078208ff */
[----:B------:R-:W-:-:S03]  /*2bfb0*/  IMAD R88, R17, 0x2, R61 ;  /* 0x0000000211587824 */ /* 0x000fc600078e023d */
[----:B------:R-:W-:-:S05]  /*2bfc0*/  LEA.HI.X.SX32 R101, R61, R60, 0x1, P1 ;  /* 0x0000003c3d657211 */ /* 0x000fca00008f0eff */
[----:B------:R0:W-:Y:S01]  /*2bfd0*/  STL.64 [R1+0x310], R100 ;  /* 0x0003106401007387 */ /* 0x0001e20000100a00 */
[----:B------:R-:W-:Y:S01]  /*2bfe0*/  IMAD R61, R17, 0x2, R88 ;  /* 0x00000002113d7824 */ /* 0x000fe200078e0258 */
[----:B0-----:R-:W-:-:S04]  /*2bff0*/  LEA R100, P1, R88, R0, 0x1 ;  /* 0x0000000058647211 */ /* 0x001fc800078208ff */
[----:B------:R-:W-:-:S05]  /*2c000*/  LEA.HI.X.SX32 R101, R88, R60, 0x1, P1 ;  /* 0x0000003c58657211 */ /* 0x000fca00008f0eff */
[----:B------:R0:W-:Y:S01]  /*2c010*/  STL.64 [R1+0x350], R100 ;  /* 0x0003506401007387 */ /* 0x0001e20000100a00 */
[----:B------:R-:W-:-:S03]  /*2c020*/  LEA R88, R17, R61, 0x1 ;  /* 0x0000003d11587211 */ /* 0x000fc600078e08ff */
[----:B------:R1:W-:Y:S01]  /*2c030*/  STG.E.U16 [R106.64], R16 ;  /* 0x000000106a007986 */ /* 0x0003e2000c101506 */
[----:B0-----:R-:W-:-:S04]  /*2c040*/  LEA R100, P1, R61, R0, 0x1 ;  /* 0x000000003d647211 */ /* 0x001fc800078208ff */
[----:B------:R-:W-:Y:S01]  /*2c050*/  LEA.HI.X.SX32 R101, R61, R60, 0x1, P1 ;  /* 0x0000003c3d657211 */ /* 0x000fe200008f0eff */
[----:B-1----:R-:W3:Y:S01]  /*2c060*/  LDL.LU.64 R106, [R1+0x48] ;  /* 0x00004800016a7983 */ /* 0x002ee20000300a00 */
[----:B------:R-:W-:-:S03]  /*2c070*/  PRMT R16, R29, 0x7632, R16 ;  /* 0x000076321d107816 */ /* 0x000fc60000000010 */
[----:B------:R0:W-:Y:S01]  /*2c080*/  STL.64 [R1+0x340], R100 ;  /* 0x0003406401007387 */ /* 0x0001e20000100a00 */
[----:B------:R-:W-:-:S03]  /*2c090*/  IMAD R61, R17, 0x2, R88 ;  /* 0x00000002113d7824 */ /* 0x000fc600078e0258 */
[----:B------:R1:W-:Y:S01]  /*2c0a0*/  STG.E.U16 [R108.64], R16 ;  /* 0x000000106c007986 */ /* 0x0003e2000c101506 */
[----:B0-----:R-:W-:-:S04]  /*2c0b0*/  LEA R100, P1, R88, R0, 0x1 ;  /* 0x0000000058647211 */ /* 0x001fc800078208ff */
[----:B------:R-:W-:Y:S02]  /*2c0c0*/  LEA.HI.X.SX32 R101, R88, R60, 0x1, P1 ;  /* 0x0000003c58657211 */ /* 0x000fe400008f0eff */
[----:B-1----:R-:W-:-:S03]  /*2c0d0*/  PRMT R16, R98, 0x7632, R16 ;  /* 0x0000763262107816 */ /* 0x002fc60000000010 */
[----:B------:R0:W-:Y:S02]  /*2c0e0*/  STL.64 [R1+0x338], R100 ;  /* 0x0003386401007387 */ /* 0x0001e40000100a00 */
[----:B0-----:R-:W-:-:S04]  /*2c0f0*/  LEA R100, P1, R61, R0, 0x1 ;  /* 0x000000003d647211 */ /* 0x001fc800078208ff */
[----:B------:R-:W-:Y:S01]  /*2c100*/  LEA.HI.X.SX32 R101, R61, R60, 0x1, P1 ;  /* 0x0000003c3d657211 */ /* 0x000fe200008f0eff */
[----:B------:R-:W-:-:S05]  /*2c110*/  IMAD R88, R17, 0x2, R61 ;  /* 0x0000000211587824 */ /* 0x000fca00078e023d */
[----:B------:R-:W-:Y:S01]  /*2c120*/  LEA R61, R17, R88, 0x1 ;  /* 0x00000058113d7211 */ /* 0x000fe200078e08ff */
[----:B----4-:R2:W-:Y:S02]  /*2c130*/  STG.E.U16 [R102.64], R16 ;  /* 0x0000001066007986 */ /* 0x0105e4000c101506 */
[----:B--2---:R-:W-:Y:S02]  /*2c140*/  PRMT R16, R122, 0x7632, R16 ;  /* 0x000076327a107816 */ /* 0x004fe40000000010 */
[----:B------:R-:W2:Y:S04]  /*2c150*/  LDL.LU R122, [R1+0x3e8] ;  /* 0x0003e800017a7983 */ /* 0x000ea80000300800 */
[----:B------:R-:W-:Y:S04]  /*2c160*/  STL.64 [R1+0x380], R100 ;  /* 0x0003806401007387 */ /* 0x000fe80000100a00 */
[----:B------:R0:W-:Y:S04]  /*2c170*/  STG.E.U16 [R120.64], R16 ;  /* 0x0000001078007986 */ /* 0x0001e8000c101506 */
[----:B0-----:R-:W4:Y:S01]  /*2c180*/  LDL.LU.64 R120, [R1+0xa70] ;  /* 0x000a700001787983 */ /* 0x001f220000300a00 */
[----:B------:R-:W-:-:S03]  /*2c190*/  LEA R100, P1, R88, R0, 0x1 ;  /* 0x0000000058647211 */ /* 0x000fc600078208ff */
[----:B------:R-:W2:Y:S01]  /*2c1a0*/  LDL.LU.64 R108, [R1+0x50] ;  /* 0x00005000016c7983 */ /* 0x000ea20000300a00 */
[----:B------:R-:W-:-:S05]  /*2c1b0*/  LEA.HI.X.SX32 R101, R88, R60, 0x1, P1 ;  /* 0x0000003c58657211 */ /* 0x000fca00008f0eff */
[----:B------:R0:W-:Y:S01]  /*2c1c0*/  STL.64 [R1+0x378], R100 ;  /* 0x0003786401007387 */ /* 0x0001e20000100a00 */
[----:B---3--:R-:W-:-:S03]  /*2c1d0*/  PRMT R16, R123, 0x7632, R16 ;  /* 0x000076327b107816 */ /* 0x008fc60000000010 */
[----:B------:R-:W3:Y:S01]  /*2c1e0*/  LDL.LU R123, [R1+0x3e0] ;  /* 0x0003e000017b7983 */ /* 0x000ee20000300800 */
[----:B0-----:R-:W-:-:S04]  /*2c1f0*/  LEA R100, P1, R61, R0, 0x1 ;  /* 0x000000003d647211 */ /* 0x001fc800078208ff */
[----:B------:R-:W-:-:S05]  /*2c200*/  LEA.HI.X.SX32 R101, R61, R60, 0x1, P1 ;  /* 0x0000003c3d657211 */ /* 0x000fca00008f0eff */
[----:B------:R-:W-:Y:S04]  /*2c210*/  STL.64 [R1+0x370], R100 ;  /* 0x0003706401007387 */ /* 0x000fe80000100a00 */
[----:B------:R-:W3:Y:S04]  /*2c220*/  LDL.LU.64 R102, [R1+0x80] ;  /* 0x0000800001667983 */ /* 0x000ee80000300a00 */
[----:B------:R0:W-:Y:S04]  /*2c230*/  STG.E.U16 [R124.64], R16 ;  /* 0x000000107c007986 */ /* 0x0001e8000c101506 */
[----:B0-----:R-:W3:Y:S01]  /*2c240*/  LDL.LU R125, [R1+0x3d0] ;  /* 0x0003d000017d7983 */ /* 0x001ee20000300800 */
[----:B------:R-:W-:-:S05]  /*2c250*/  IMAD R88, R17, 0x2, R61 ;  /* 0x0000000211587824 */ /* 0x000fca00078e023d */
[----:B------:R-:W-:Y:S01]  /*2c260*/  LEA R100, P1, R88, R0, 0x1 ;  /* 0x0000000058647211 */ /* 0x000fe200078208ff */
[----:B------:R-:W-:-:S03]  /*2c270*/  IMAD R61, R17, 0x2, R88 ;  /* 0x00000002113d7824 */ /* 0x000fc600078e0258 */
[----:B------:R-:W-:-:S05]  /*2c280*/  LEA.HI.X.SX32 R101, R88, R60, 0x1, P1 ;  /* 0x0000003c58657211 */ /* 0x000fca00008f0eff */
[----:B------:R0:W-:Y:S02]  /*2c290*/  STL.64 [R1+0x3a8], R100 ;  /* 0x0003a86401007387 */ /* 0x0001e40000100a00 */
[----:B0-----:R-:W-:-:S04]  /*2c2a0*/  LEA R100, P1, R61, R0, 0x1 ;  /* 0x000000003d647211 */ /* 0x001fc800078208ff */
[----:B------:R-:W-:Y:S02]  /*2c2b0*/  LEA.HI.X.SX32 R101, R61, R60, 0x1, P1 ;  /* 0x0000003c3d657211 */ /* 0x000fe400008f0eff */
[----:B------:R-:W-:-:S03]  /*2c2c0*/  LEA R88, R17, R61, 0x1 ;  /* 0x0000003d11587211 */ /* 0x000fc600078e08ff */
[----:B------:R0:W-:Y:S01]  /*2c2d0*/  STL.64 [R1+0x3a0], R100 ;  /* 0x0003a06401007387 */ /* 0x0001e20000100a00 */
[C---:B------:R-:W-:Y:S01]  /*2c2e0*/  LEA R104, P1, R88.reuse, R0, 0x1 ;  /* 0x0000000058687211 */ /* 0x040fe200078208ff */
[----:B------:R-:W-:Y:S02]  /*2c2f0*/  IMAD R61, R17, 0x2, R88 ;  /* 0x00000002113d7824 */ /* 0x000fe400078e0258 */
[----:B0-----:R-:W3:Y:S01]  /*2c300*/  LDL.LU.64 R100, [R1+0x58] ;  /* 0x0000580001647983 */ /* 0x001ee20000300a00 */
[----:B------:R-:W-:-:S03]  /*2c310*/  LEA.HI.X.SX32 R105, R88, R60, 0x1, P1 ;  /* 0x0000003c58697211 */ /* 0x000fc600008f0eff */
[----:B------:R-:W3:Y:S01]  /*2c320*/  LDL.LU R124, [R1+0x3c8] ;  /* 0x0003c800017c7983 */ /* 0x000ee20000300800 */
[----:B------:R-:W-:-:S03]  /*2c330*/  IMAD R88, R17, 0x2, R61 ;  /* 0x0000000211587824 */ /* 0x000fc600078e023d */
[----:B------:R-:W-:Y:S01]  /*2c340*/  STL.64 [R1+0x390], R104 ;  /* 0x0003906801007387 */ /* 0x000fe20000100a00 */
[----:B----4-:R-:W-:-:S05]  /*2c350*/  PRMT R16, R121, 0x7632, R16 ;  /* 0x0000763279107816 */ /* 0x010fca0000000010 */
[----:B------:R0:W-:Y:S02]  /*2c360*/  STG.E.U16 [R106.64], R16 ;  /* 0x000000106a007986 */ /* 0x0001e4000c101506 */
[----:B0-----:R-:W-:Y:S02]  /*2c370*/  PRMT R16, R120, 0x7632, R16 ;  /* 0x0000763278107816 */ /* 0x001fe40000000010 */
[----:B------:R-:W4:Y:S01]  /*2c380*/  LDL.LU.64 R106, [R1+0x78] ;  /* 0x00007800016a7983 */ /* 0x000f220000300a00 */
[----:B------:R-:W-:-:S03]  /*2c390*/  LEA R120, P1, R61, R0, 0x1 ;  /* 0x000000003d787211 */ /* 0x000fc600078208ff */
[----:B------:R2:W-:Y:S01]  /*2c3a0*/  STG.E.U16 [R96.64], R16 ;  /* 0x0000001060007986 */ /* 0x0005e2000c101506 */
[----:B------:R-:W-:Y:S02]  /*2c3b0*/  LEA.HI.X.SX32 R121, R61, R60, 0x1, P1 ;  /* 0x0000003c3d797211 */ /* 0x000fe400008f0eff */
[----:B------:R-:W-:Y:S02]  /*2c3c0*/  LEA R61, R17, R88, 0x1 ;  /* 0x00000058113d7211 */ /* 0x000fe400078e08ff */
[----:B--2---:R-:W-:Y:S02]  /*2c3d0*/  PRMT R16, R122, 0x7632, R16 ;  /* 0x000076327a107816 */ /* 0x004fe40000000010 */
[----:B------:R-:W2:Y:S01]  /*2c3e0*/  LDL.LU R122, [R1+0x3b0] ;  /* 0x0003b000017a7983 */ /* 0x000ea20000300800 */
[----:B------:R-:W-:-:S04]  /*2c3f0*/  LEA R96, P1, R88, R0, 0x1 ;  /* 0x0000000058607211 */ /* 0x000fc800078208ff */
[----:B------:R-:W-:Y:S01]  /*2c400*/  LEA.HI.X.SX32 R97, R88, R60, 0x1, P1 ;  /* 0x0000003c58617211 */ /* 0x000fe200008f0eff */
[----:B------:R0:W-:Y:S01]  /*2c410*/  STG.E.U16 [R108.64], R16 ;  /* 0x000000106c007986 */ /* 0x0001e2000c101506 */
[----:B------:R-:W-:-:S03]  /*2c420*/  IMAD R88, R17, 0x2, R61 ;  /* 0x0000000211587824 */ /* 0x000fc600078e023d */
[----:B0-----:R-:W2:Y:S01]  /*2c430*/  LDL.LU.64 R108, [R1+0x60] ;  /* 0x00006000016c7983 */ /* 0x001ea20000300a00 */
[----:B---3--:R-:W-:-:S03]  /*2c440*/  PRMT R16, R123, 0x7632, R16 ;  /* 0x000076327b107816 */ /* 0x008fc60000000010 */
[----:B------:R0:W-:Y:S04]  /*2c450*/  STL.64 [R1+0x498], R96 ;  /* 0x0004986001007387 */ /* 0x0001e80000100a00 */
[----:B------:R-:W3:Y:S01]  /*2c460*/  LDL.LU R123, [R1+0x398] ;  /* 0x00039800017b7983 */ /* 0x000ee20000300800 */
[----:B0-----:R-:W-:-:S04]  /*2c470*/  LEA R96, P1, R61, R0, 0x1 ;  /* 0x000000003d607211 */ /* 0x001fc800078208ff */
[----:B------:R-:W-:Y:S01]  /*2c480*/  LEA.HI.X.SX32 R97, R61, R60, 0x1, P1 ;  /* 0x0000003c3d617211 */ /* 0x000fe200008f0eff */
[----:B------:R0:W-:Y:S04]  /*2c490*/  STG.E.U16 [R102.64], R16 ;  /* 0x0000001066007986 */ /* 0x0001e8000c101506 */
[----:B------:R1:W-:Y:S01]  /*2c4a0*/  STL.64 [R1+0x468], R96 ;  /* 0x0004686001007387 */ /* 0x0003e20000100a00 */
[----:B------:R-:W-:Y:S01]  /*2c4b0*/  IMAD R61, R17, 0x2, R88 ;  /* 0x00000002113d7824 */ /* 0x000fe200078e0258 */
[----:B0-----:R-:W-:Y:S02]  /*2c4c0*/  PRMT R16, R125, 0x7632, R16 ;  /* 0x000076327d107816 */ /* 0x001fe40000000010 */
[----:B------:R-:W3:Y:S01]  /*2c4d0*/  LDL.LU R125, [R1+0x388] ;  /* 0x00038800017d7983 */ /* 0x000ee20000300800 */
[----:B-1----:R-:W-:-:S04]  /*2c4e0*/  LEA R96, P1, R88, R0, 0x1 ;  /* 0x0000000058607211 */ /* 0x002fc800078208ff */
[----:B------:R-:W-:-:S05]  /*2c4f0*/  LEA.HI.X.SX32 R97, R88, R60, 0x1, P1 ;  /* 0x0000003c58617211 */ /* 0x000fca00008f0eff */
[----:B------:R0:W-:Y:S04]  /*2c500*/  STL.64 [R1+0x450], R96 ;  /* 0x0004506001007387 */ /* 0x0001e80000100a00 */
[----:B------:R-:W3:Y:S01]  /*2c510*/  LDL.LU.64 R102, [R1+0x68] ;  /* 0x0000680001667983 */ /* 0x000ee20000300a00 */
[----:B0-----:R-:W-:-:S04]  /*2c520*/  LEA R96, P1, R61, R0, 0x1 ;  /* 0x000000003d607211 */ /* 0x001fc800078208ff */
[----:B------:R-:W-:-:S05]  /*2c530*/  LEA.HI.X.SX32 R97, R61, R60, 0x1, P1 ;  /* 0x0000003c3d617211 */ /* 0x000fca00008f0eff */
[----:B------:R0:W-:Y:S04]  /*2c540*/  STL.64 [R1+0x440], R96 ;  /* 0x0004406001007387 */ /* 0x0001e80000100a00 */
[----:B------:R-:W3:Y:S01]  /*2c550*/  LDL.LU R98, [R1+0x360] ;  /* 0x0003600001627983 */ /* 0x000ee20000300800 */
[----:B------:R-:W-:-:S04]  /*2c560*/  LEA R88, R17, R61, 0x1 ;  /* 0x0000003d11587211 */ /* 0x000fc800078e08ff */
[----:B0-----:R-:W-:Y:S01]  /*2c570*/  LEA R96, P1, R88, R0, 0x1 ;  /* 0x0000000058607211 */ /* 0x001fe200078208ff */
[----:B------:R-:W-:-:S03]  /*2c580*/  IMAD R61, R17, 0x2, R88 ;  /* 0x00000002113d7824 */ /* 0x000fc600078e0258 */
[----:B------:R-:W-:Y:S01]  /*2c590*/  LEA.HI.X.SX32 R97, R88, R60, 0x1, P1 ;  /* 0x0000003c58617211 */ /* 0x000fe200008f0eff */
[----:B------:R0:W-:Y:S01]  /*2c5a0*/  STG.E.U16 [R100.64], R16 ;  /* 0x0000001064007986 */ /* 0x0001e2000c101506 */
[----:B------:R-:W-:-:S03]  /*2c5b0*/  IMAD R88, R17, 0x2, R61 ;  /* 0x0000000211587824 */ /* 0x000fc600078e023d */
[----:B0-----:R-:W3:Y:S04]  /*2c5c0*/  LDL.LU.64 R100, [R1+0x70] ;  /* 0x0000700001647983 */ /* 0x001ee80000300a00 */
[----:B------:R0:W-:Y:S01]  /*2c5d0*/  STL.64 [R1+0x428], R96 ;  /* 0x0004286001007387 */ /* 0x0001e20000100a00 */
[----:B------:R-:W-:-:S03]  /*2c5e0*/  PRMT R16, R124, 0x7632, R16 ;  /* 0x000076327c107816 */ /* 0x000fc60000000010 */
[----:B------:R-:W3:Y:S01]  /*2c5f0*/  LDL.LU R124, [R1+0x358] ;  /* 0x00035800017c7983 */ /* 0x000ee20000300800 */
[----:B0-----:R-:W-:-:S04]  /*2c600*/  LEA R96, P1, R61, R0, 0x1 ;  /* 0x000000003d607211 */ /* 0x001fc800078208ff */
[----:B------:R-:W-:-:S05]  /*2c610*/  LEA.HI.X.SX32 R97, R61, R60, 0x1, P1 ;  /* 0x0000003c3d617211 */ /* 0x000fca00008f0eff */
[----:B------:R0:W-:Y:S01]  /*2c620*/  STL.64 [R1+0x410], R96 ;  /* 0x0004106001007387 */ /* 0x0001e20000100a00 */
[----:B------:R-:W-:Y:S02]  /*2c630*/  LEA R61, R17, R88, 0x1 ;  /* 0x00000058113d7211 */ /* 0x000fe400078e08ff */
[----:B0-----:R-:W-:-:S04]  /*2c640*/  LEA R96, P1, R88, R0, 0x1 ;  /* 0x0000000058607211 */ /* 0x001fc800078208ff */
[----:B------:R-:W-:Y:S01]  /*2c650*/  LEA.HI.X.SX32 R97, R88, R60, 0x1, P1 ;  /* 0x0000003c58617211 */ /* 0x000fe200008f0eff */
[----:B------:R-:W-:Y:S01]  /*2c660*/  IMAD R88, R17, 0x2, R61 ;  /* 0x0000000211587824 */ /* 0x000fe200078e023d */
[----:B----4-:R2:W-:Y:S02]  /*2c670*/  STG.E.U16 [R106.64], R16 ;  /* 0x000000106a007986 */ /* 0x0105e4000c101506 */
[----:B--2---:R-:W-:Y:S02]  /*2c680*/  PRMT R16, R122, 0x7632, R16 ;  /* 0x000076327a107816 */ /* 0x004fe40000000010 */
[----:B------:R-:W2:Y:S04]  /*2c690*/  LDL.LU R122, [R1+0x348] ;  /* 0x00034800017a7983 */ /* 0x000ea80000300800 */
[----:B------:R0:W-:Y:S02]  /*2c6a0*/  STL.64 [R1+0x3f0], R96 ;  /* 0x0003f06001007387 */ /* 0x0001e40000100a00 */
[----:B0-----:R-:W-:-:S02]  /*2c6b0*/  LEA R96, P1, R61, R0, 0x1 ;  /* 0x000000003d607211 */ /* 0x001fc400078208ff */
[----:B------:R3:W-:Y:S02]  /*2c6c0*/  STG.E.U16 [R108.64], R16 ;  /* 0x000000106c007986 */ /* 0x0007e4000c101506 */
[----:B------:R-:W-:Y:S01]  /*2c6d0*/  LEA.HI.X.SX32 R97, R61, R60, 0x1, P1 ;  /* 0x0000003c3d617211 */ /* 0x000fe200008f0eff */
[----:B------:R-:W-:Y:S01]  /*2c6e0*/  IMAD R61, R17, 0x2, R88 ;  /* 0x00000002113d7824 */ /* 0x000fe200078e0258 */
[----:B---3--:R-:W-:Y:S02]  /*2c6f0*/  PRMT R16, R123, 0x7632, R16 ;  /* 0x000076327b107816 */ /* 0x008fe40000000010 */
[----:B------:R-:W3:Y:S04]  /*2c700*/  LDL.LU R123, [R1+0x330] ;  /* 0x00033000017b7983 */ /* 0x000ee80000300800 */
[----:B------:R0:W-:Y:S04]  /*2c710*/  STL.64 [R1+0x3d8], R96 ;  /* 0x0003d86001007387 */ /* 0x0001e80000100a00 */
[----:B------:R1:W-:Y:S01]  /*2c720*/  STG.E.U16 [R92.64], R16 ;  /* 0x000000105c007986 */ /* 0x0003e2000c101506 */
[----:B0-----:R-:W-:-:S04]  /*2c730*/  LEA R96, P1, R88, R0, 0x1 ;  /* 0x0000000058607211 */ /* 0x001fc800078208ff */
[----:B------:R-:W-:Y:S02]  /*2c740*/  LEA.HI.X.SX32 R97, R88, R60, 0x1, P1 ;  /* 0x0000003c58617211 */ /* 0x000fe400008f0eff */
[----:B-1----:R-:W-:Y:S02]  /*2c750*/  LEA R92, P1, R61, R0, 0x1 ;  /* 0x000000003d5c7211 */ /* 0x002fe400078208ff */
[----:B------:R-:W-:Y:S01]  /*2c760*/  PRMT R16, R125, 0x7632, R16 ;  /* 0x000076327d107816 */ /* 0x000fe20000000010 */
[----:B------:R-:W-:Y:S01]  /*2c770*/  STL.64 [R1+0x3b8], R96 ;  /* 0x0003b86001007387 */ /* 0x000fe20000100a00 */
[----:B------:R-:W-:-:S03]  /*2c780*/  LEA.HI.X.SX32 R93, R61, R60, 0x1, P1 ;  /* 0x0000003c3d5d7211 */ /* 0x000fc600008f0eff */
[----:B------:R-:W4:Y:S01]  /*2c790*/  LDL.LU R125, [R1+0x328] ;  /* 0x00032800017d7983 */ /* 0x000f220000300800 */
[----:B------:R-:W-:-:S03]  /*2c7a0*/  LEA R88, R17, R61, 0x1 ;  /* 0x0000003d11587211 */ /* 0x000fc600078e08ff */
[----:B------:R0:W-:Y:S04]  /*2c7b0*/  STL.64 [R1+0x368], R92 ;  /* 0x0003685c01007387 */ /* 0x0001e80000100a00 */
[----:B------:R1:W-:Y:S01]  /*2c7c0*/  STG.E.U16 [R102.64], R16 ;  /* 0x0000001066007986 */ /* 0x0003e2000c101506 */
[----:B0-----:R-:W-:-:S04]  /*2c7d0*/  LEA R92, P1, R88, R0, 0x1 ;  /* 0x00000000585c7211 */ /* 0x001fc800078208ff */
[----:B------:R-:W-:-:S05]  /*2c7e0*/  LEA.HI.X.SX32 R93, R88, R60, 0x1, P1 ;  /* 0x0000003c585d7211 */ /* 0x000fca00008f0eff */
[----:B------:R0:W-:Y:S01]  /*2c7f0*/  STL.64 [R1+0x300], R92 ;  /* 0x0003005c01007387 */ /* 0x0001e20000100a00 */
[----:B-1----:R-:W-:-:S03]  /*2c800*/  PRMT R16, R98, 0x7632, R16 ;  /* 0x0000763262107816 */ /* 0x002fc60000000010 */
[----:B------:R-:W4:Y:S01]  /*2c810*/  LDL.LU R98, [R1+0x308] ;  /* 0x0003080001627983 */ /* 0x000f220000300800 */
[----:B------:R-:W-:-:S05]  /*2c820*/  IMAD R61, R17, 0x2, R88 ;  /* 0x00000002113d7824 */ /* 0x000fca00078e0258 */
[----:B0-----:R-:W-:Y:S01]  /*2c830*/  LEA R92, P1, R61, R0, 0x1 ;  /* 0x000000003d5c7211 */ /* 0x001fe200078208ff */
[----:B------:R-:W-:-:S03]  /*2c840*/  IMAD R88, R17, 0x2, R61 ;  /* 0x0000000211587824 */ /* 0x000fc600078e023d */
[----:B------:R-:W-:-:S05]  /*2c850*/  LEA.HI.X.SX32 R93, R61, R60, 0x1, P1 ;  /* 0x0000003c3d5d7211 */ /* 0x000fca00008f0eff */
[----:B------:R0:W-:Y:S01]  /*2c860*/  STL.64 [R1+0x2d0], R92 ;  /* 0x0002d05c01007387 */ /* 0x0001e20000100a00 */
[----:B------:R-:W-:-:S03]  /*2c870*/  LEA R61, R17, R88, 0x1 ;  /* 0x00000058113d7211 */ /* 0x000fc600078e08ff */
[----:B------:R1:W-:Y:S01]  /*2c880*/  STG.E.U16 [R100.64], R16 ;  /* 0x0000001064007986 */ /* 0x0003e2000c101506 */
[----:B0-----:R-:W-:-:S04]  /*2c890*/  LEA R92, P1, R88, R0, 0x1 ;  /* 0x00000000585c7211 */ /* 0x001fc800078208ff */
[----:B------:R-:W-:Y:S02]  /*2c8a0*/  LEA.HI.X.SX32 R93, R88, R60, 0x1, P1 ;  /* 0x0000003c585d7211 */ /* 0x000fe400008f0eff */
[----:B-1----:R-:W-:Y:S02]  /*2c8b0*/  PRMT R16, R124, 0x7632, R16 ;  /* 0x000076327c107816 */ /* 0x002fe40000000010 */
[----:B------:R-:W4:Y:S04]  /*2c8c0*/  LDL.LU R124, [R1+0x2f0] ;  /* 0x0002f000017c7983 */ /* 0x000f280000300800 */
[----:B------:R0:W-:Y:S04]  /*2c8d0*/  STL.64 [R1+0x2b8], R92 ;  /* 0x0002b85c01007387 */ /* 0x0001e80000100a00 */
[----:B------:R1:W-:Y:S01]  /*2c8e0*/  STG.E.U16 [R86.64], R16 ;  /* 0x0000001056007986 */ /* 0x0003e2000c101506 */
[----:B0-----:R-:W-:-:S04]  /*2c8f0*/  LEA R92, P1, R61, R0, 0x1 ;  /* 0x000000003d5c7211 */ /* 0x001fc800078208ff */
[----:B------:R-:W-:Y:S01]  /*2c900*/  LEA.HI.X.SX32 R93, R61, R60, 0x1, P1 ;  /* 0x0000003c3d5d7211 */ /* 0x000fe200008f0eff */
[----:B-1----:R-:W-:-:S04]  /*2c910*/  IMAD R86, R17, 0x2, R61 ;  /* 0x0000000211567824 */ /* 0x002fc800078e023d */
[----:B------:R-:W-:Y:S01]  /*2c920*/  IMAD R61, R17, 0x2, R86 ;  /* 0x00000002113d7824 */ /* 0x000fe200078e0256 */
[----:B--2---:R-:W-:Y:S02]  /*2c930*/  PRMT R16, R122, 0x7632, R16 ;  /* 0x000076327a107816 */ /* 0x004fe40000000010 */
[----:B------:R-:W2:Y:S04]  /*2c940*/  LDL.LU R122, [R1+0x2d8] ;  /* 0x0002d800017a7983 */ /* 0x000ea80000300800 */
[----:B------:R0:W-:Y:S04]  /*2c950*/  STL.64 [R1+0x2a8], R92 ;  /* 0x0002a85c01007387 */ /* 0x0001e80000100a00 */
[----:B------:R1:W-:Y:S01]  /*2c960*/  STG.E.U16 [R84.64], R16 ;  /* 0x0000001054007986 */ /* 0x0003e2000c101506 */
[----:B0-----:R-:W-:-:S04]  /*2c970*/  LEA R92, P1, R86, R0, 0x1 ;  /* 0x00000000565c7211 */ /* 0x001fc800078208ff */
[----:B------:R-:W-:Y:S02]  /*2c980*/  LEA.HI.X.SX32 R93, R86, R60, 0x1, P1 ;  /* 0x0000003c565d7211 */ /* 0x000fe400008f0eff */
[----:B-1----:R-:W-:-:S03]  /*2c990*/  LEA R84, R17, R61, 0x1 ;  /* 0x0000003d11547211 */ /* 0x002fc600078e08ff */
[----:B------:R0:W-:Y:S01]  /*2c9a0*/  STL.64 [R1+0x290], R92 ;  /* 0x0002905c01007387 */ /* 0x0001e20000100a00 */
[----:B---3--:R-:W-:-:S03]  /*2c9b0*/  PRMT R16, R123, 0x7632, R16 ;  /* 0x000076327b107816 */ /* 0x008fc60000000010 */
[----:B------:R-:W3:Y:S01]  /*2c9c0*/  LDL.LU R123, [R1+0x2c8] ;  /* 0x0002c800017b7983 */ /* 0x000ee20000300800 */
[----:B0-----:R-:W-:-:S03]  /*2c9d0*/  LEA R92, P1, R61, R0, 0x1 ;  /* 0x000000003d5c7211 */ /* 0x001fc600078208ff */
[----:B------:R0:W-:Y:S01]  /*2c9e0*/  STG.E.U16 [R82.64], R16 ;  /* 0x0000001052007986 */ /* 0x0001e2000c101506 */
[----:B------:R-:W-:Y:S01]  /*2c9f0*/  LEA.HI.X.SX32 R93, R61, R60, 0x1, P1 ;  /* 0x0000003c3d5d7211 */ /* 0x000fe200008f0eff */
[----:B------:R-:W-:Y:S01]  /*2ca00*/  IMAD R61, R17, 0x2, R84 ;  /* 0x00000002113d7824 */ /* 0x000fe200078e0254 */
[----:B0-----:R-:W-:-:S03]  /*2ca10*/  LEA R82, P1, R84, R0, 0x1 ;  /* 0x0000000054527211 */ /* 0x001fc600078208ff */
[----:B------:R-:W-:Y:S01]  /*2ca20*/  STL.64 [R1+0x280], R92 ;  /* 0x0002805c01007387 */ /* 0x000fe20000100a00 */
[----:B------:R-:W-:Y:S02]  /*2ca30*/  LEA.HI.X.SX32 R83, R84, R60, 0x1, P1 ;  /* 0x0000003c54537211 */ /* 0x000fe400008f0eff */
[----:B----4-:R-:W-:Y:S02]  /*2ca40*/  PRMT R16, R125, 0x7632, R16 ;  /* 0x000076327d107816 */ /* 0x010fe40000000010 */
[----:B------:R-:W4:Y:S01]  /*2ca50*/  LDL.LU R125, [R1+0x2c0] ;  /* 0x0002c000017d7983 */ /* 0x000f220000300800 */
[----:B------:R-:W-:-:S03]  /*2ca60*/  LEA R86, P1, R61, R0, 0x1 ;  /* 0x000000003d567211 */ /* 0x000fc600078208ff */
[----:B------:R0:W-:Y:S01]  /*2ca70*/  STL.64 [R1+0x248], R82 ;  /* 0x0002485201007387 */ /* 0x0001e20000100a00 */
[----:B------:R-:W-:-:S03]  /*2ca80*/  LEA.HI.X.SX32 R87, R61, R60, 0x1, P1 ;  /* 0x0000003c3d577211 */ /* 0x000fc600008f0eff */
[----:B------:R1:W-:Y:S01]  /*2ca90*/  STG.E.U16 [R80.64], R16 ;  /* 0x0000001050007986 */ /* 0x0003e2000c101506 */
[----:B0-----:R-:W-:-:S05]  /*2caa0*/  IMAD R82, R17, 0x2, R61 ;  /* 0x0000000211527824 */ /* 0x001fca00078e023d */
[----:B-1----:R-:W-:-:S04]  /*2cab0*/  LEA R80, P1, R82, R0, 0x1 ;  /* 0x0000000052507211 */ /* 0x002fc800078208ff */
[----:B------:R-:W-:Y:S01]  /*2cac0*/  LEA.HI.X.SX32 R81, R82, R60, 0x1, P1 ;  /* 0x0000003c52517211 */ /* 0x000fe200008f0eff */
[----:B------:R-:W-:Y:S01]  /*2cad0*/  STL.64 [R1+0x238], R86 ;  /* 0x0002385601007387 */ /* 0x000fe20000100a00 */
[----:B------:R-:W-:-:S03]  /*2cae0*/  PRMT R16, R98, 0x7632, R16 ;  /* 0x0000763262107816 */ /* 0x000fc60000000010 */
[----:B------:R0:W-:Y:S04]  /*2caf0*/  STL.64 [R1+0x220], R80 ;  /* 0x0002205001007387 */ /* 0x0001e80000100a00 */
[----:B------:R-:W4:Y:S01]  /*2cb00*/  LDL.LU R98, [R1+0x2b0] ;  /* 0x0002b00001627983 */ /* 0x000f220000300800 */
[----:B------:R-:W-:-:S03]  /*2cb10*/  LEA R61, R17, R82, 0x1 ;  /* 0x00000052113d7211 */ /* 0x000fc600078e08ff */
[----:B------:R1:W-:Y:S01]  /*2cb20*/  STG.E.U16 [R78.64], R16 ;  /* 0x000000104e007986 */ /* 0x0003e2000c101506 */
[----:B0-----:R-:W-:-:S04]  /*2cb30*/  LEA R80, P1, R61, R0, 0x1 ;  /* 0x000000003d507211 */ /* 0x001fc800078208ff */
[----:B------:R-:W-:Y:S01]  /*2cb40*/  LEA.HI.X.SX32 R81, R61, R60, 0x1, P1 ;  /* 0x0000003c3d517211 */ /* 0x000fe200008f0eff */
[----:B-1----:R-:W-:-:S04]  /*2cb50*/  IMAD R78, R17, 0x2, R61 ;  /* 0x00000002114e7824 */ /* 0x002fc800078e023d */
[----:B------:R0:W-:Y:S01]  /*2cb60*/  STL.64 [R1+0x208], R80 ;  /* 0x0002085001007387 */ /* 0x0001e20000100a00 */
[----:B------:R-:W-:-:S03]  /*2cb70*/  IMAD R61, R17, 0x2, R78 ;  /* 0x00000002113d7824 */ /* 0x000fc600078e024e */
[----:B------:R-:W4:Y:S01]  /*2cb80*/  LDL.LU R33, [R1+0x2a0] ;  /* 0x0002a00001217983 */ /* 0x000f220000300800 */
[----:B0-----:R-:W-:-:S04]  /*2cb90*/  LEA R80, P1, R78, R0, 0x1 ;  /* 0x000000004e507211 */ /* 0x001fc800078208ff */
[----:B------:R-:W-:-:S05]  /*2cba0*/  LEA.HI.X.SX32 R81, R78, R60, 0x1, P1 ;  /* 0x0000003c4e517211 */ /* 0x000fca00008f0eff */
[----:B------:R0:W-:Y:S01]  /*2cbb0*/  STL.64 [R1+0x1f8], R80 ;  /* 0x0001f85001007387 */ /* 0x0001e20000100a00 */
[----:B------:R-:W-:Y:S02]  /*2cbc0*/  PRMT R16, R124, 0x7632, R16 ;  /* 0x000076327c107816 */ /* 0x000fe40000000010 */
[----:B0-----:R-:W-:-:S04]  /*2cbd0*/  LEA R80, P1, R61, R0, 0x1 ;  /* 0x000000003d507211 */ /* 0x001fc800078208ff */
[----:B------:R-:W-:Y:S01]  /*2cbe0*/  LEA.HI.X.SX32 R81, R61, R60, 0x1, P1 ;  /* 0x0000003c3d517211 */ /* 0x000fe200008f0eff */
[----:B------:R0:W-:Y:S04]  /*2cbf0*/  STG.E.U16 [R76.64], R16 ;  /* 0x000000104c007986 */ /* 0x0001e8000c101506 */
[----:B------:R-:W-:Y:S04]  /*2cc00*/  STL.64 [R1+0x1d8], R80 ;  /* 0x0001d85001007387 */ /* 0x000fe80000100a00 */
[----:B------:R-:W4:Y:S01]  /*2cc10*/  LDL.LU R100, [R1+0x298] ;  /* 0x0002980001647983 */ /* 0x000f220000300800 */
[----:B0-----:R-:W-:-:S05]  /*2cc20*/  LEA R76, R17, R61, 0x1 ;  /* 0x0000003d114c7211 */ /* 0x001fca00078e08ff */
[----:B------:R-:W-:Y:S01]  /*2cc30*/  IMAD R61, R17, 0x2, R76 ;  /* 0x00000002113d7824 */ /* 0x000fe200078e024c */
[----:B--2---:R-:W-:-:S05]  /*2cc40*/  PRMT R16, R122, 0x7632, R16 ;  /* 0x000076327a107816 */ /* 0x004fca0000000010 */
[----:B------:R0:W-:Y:S02]  /*2cc50*/  STG.E.U16 [R74.64], R16 ;  /* 0x000000104a007986 */ /* 0x0001e4000c101506 */
[----:B0-----:R-:W-:-:S04]  /*2cc60*/  LEA R74, P1, R76, R0, 0x1 ;  /* 0x000000004c4a7211 */ /* 0x001fc800078208ff */
[----:B------:R-:W-:Y:S02]  /*2cc70*/  LEA.HI.X.SX32 R75, R76, R60, 0x1, P1 ;  /* 0x0000003c4c4b7211 */ /* 0x000fe400008f0eff */
[----:B------:R-:W-:-:S03]  /*2cc80*/  LEA R122, P1, R61, R0, 0x1 ;  /* 0x000000003d7a7211 */ /* 0x000fc600078208ff */
[----:B------:R0:W-:Y:S04]  /*2cc90*/  STL.64 [R1+0x1c8], R74 ;  /* 0x0001c84a01007387 */ /* 0x0001e80000100a00 */
[----:B------:R-:W2:Y:S01]  /*2cca0*/  LDL.LU R101, [R1+0x288] ;  /* 0x0002880001657983 */ /* 0x000ea20000300800 */
[----:B---3--:R-:W-:Y:S02]  /*2ccb0*/  PRMT R16, R123, 0x7632, R16 ;  /* 0x000076327b107816 */ /* 0x008fe40000000010 */
[----:B------:R-:W-:Y:S01]  /*2ccc0*/  LEA.HI.X.SX32 R123, R61, R60, 0x1, P1 ;  /* 0x0000003c3d7b7211 */ /* 0x000fe200008f0eff */
[----:B0-----:R-:W-:Y:S02]  /*2ccd0*/  IMAD R74, R17, 0x2, R61 ;  /* 0x00000002114a7824 */ /* 0x001fe400078e023d */
[----:B------:R0:W-:Y:S04]  /*2cce0*/  STG.E.U16 [R72.64], R16 ;  /* 0x0000001048007986 */ /* 0x0001e8000c101506 */
[----:B------:R-:W-:Y:S01]  /*2ccf0*/  STL [R1+0xa5c], R122 ;  /* 0x000a5c7a01007387 */ /* 0x000fe20000100800 */
[----:B0-----:R-:W-:-:S04]  /*2cd00*/  LEA R72, P1, R74, R0, 0x1 ;  /* 0x000000004a487211 */ /* 0x001fc800078208ff */
[----:B------:R-:W-:Y:S01]  /*2cd10*/  LEA.HI.X.SX32 R73, R74, R60, 0x1, P1 ;  /* 0x0000003c4a497211 */ /* 0x000fe200008f0eff */
[----:B------:R-:W-:Y:S01]  /*2cd20*/  STL [R1+0xa58], R123 ;  /* 0x000a587b01007387 */ /* 0x000fe20000100800 */
[----:B----4-:R-:W-:-:S03]  /*2cd30*/  PRMT R16, R125, 0x7632, R16 ;  /* 0x000076327d107816 */ /* 0x010fc60000000010 */
[----:B------:R-:W-:Y:S04]  /*2cd40*/  STL.64 [R1+0x1a0], R72 ;  /* 0x0001a04801007387 */ /* 0x000fe80000100a00 */
[----:B------:R-:W3:Y:S04]  /*2cd50*/  LDL.LU R29, [R1+0x278] ;  /* 0x00027800011d7983 */ /* 0x000ee80000300800 */
[----:B------:R0:W-:Y:S02]  /*2cd60*/  STG.E.U16 [R70.64], R16 ;  /* 0x0000001046007986 */ /* 0x0001e4000c101506 */
[----:B0-----:R-:W-:-:S02]  /*2cd70*/  PRMT R16, R98, 0x7632, R16 ;  /* 0x0000763262107816 */ /* 0x001fc40000000010 */
[----:B------:R-:W4:Y:S01]  /*2cd80*/  LDL.LU R98, [R1+0x268] ;  /* 0x0002680001627983 */ /* 0x000f220000300800 */
[----:B------:R-:W-:-:S04]  /*2cd90*/  LEA R61, R17, R74, 0x1 ;  /* 0x0000004a113d7211 */ /* 0x000fc800078e08ff */
[----:B------:R-:W-:Y:S01]  /*2cda0*/  LEA R124, P1, R61, R0, 0x1 ;  /* 0x000000003d7c7211 */ /* 0x000fe200078208ff */
[----:B------:R-:W-:-:S03]  /*2cdb0*/  IMAD R70, R17, 0x2, R61 ;  /* 0x0000000211467824 */ /* 0x000fc600078e023d */
[----:B------:R-:W-:Y:S02]  /*2cdc0*/  LEA.HI.X.SX32 R125, R61, R60, 0x1, P1 ;  /* 0x0000003c3d7d7211 */ /* 0x000fe400008f0eff */
[----:B------:R-:W-:Y:S01]  /*2cdd0*/  LEA R72, P1, R70, R0, 0x1 ;  /* 0x0000000046487211 */ /* 0x000fe200078208ff */
[----:B------:R-:W-:-:S03]  /*2cde0*/  IMAD R61, R17, 0x2, R70 ;  /* 0x00000002113d7824 */ /* 0x000fc600078e0246 */
[----:B------:R-:W-:Y:S01]  /*2cdf0*/  LEA.HI.X.SX32 R73, R70, R60, 0x1, P1 ;  /* 0x0000003c46497211 */ /* 0x000fe200008f0eff */
[----:B------:R-:W-:Y:S04]  /*2ce00*/  STL [R1+0xa64], R124 ;  /* 0x000a647c01007387 */ /* 0x000fe80000100800 */
[----:B------:R-:W-:Y:S04]  /*2ce10*/  STL [R1+0xa60], R125 ;  /* 0x000a607d01007387 */ /* 0x000fe80000100800 */
[----:B------:R0:W-:Y:S04]  /*2ce20*/  STL.64 [R1+0x140], R72 ;  /* 0x0001404801007387 */ /* 0x0001e80000100a00 */
[----:B------:R1:W-:Y:S01]  /*2ce30*/  STG.E.U16 [R68.64], R16 ;  /* 0x0000001044007986 */ /* 0x0003e2000c101506 */
[----:B0-----:R-:W-:-:S02]  /*2ce40*/  LEA R72, P1, R61, R0, 0x1 ;  /* 0x000000003d487211 */ /* 0x001fc400078208ff */
[----:B-1----:R-:W-:Y:S02]  /*2ce50*/  PRMT R16, R33, 0x7632, R16 ;  /* 0x0000763221107816 */ /* 0x002fe40000000010 */
[----:B------:R-:W-:Y:S02]  /*2ce60*/  LEA.HI.X.SX32 R73, R61, R60, 0x1, P1 ;  /* 0x0000003c3d497211 */ /* 0x000fe400008f0eff */
[C---:B------:R-:W-:Y:S01]  /*2ce70*/  LEA R68, R17.reuse, R61, 0x1 ;  /* 0x0000003d11447211 */ /* 0x040fe200078e08ff */
[----:B------:R0:W-:Y:S04]  /*2ce80*/  STG.E.U16 [R66.64], R16 ;  /* 0x0000001042007986 */ /* 0x0001e8000c101506 */
[----:B------:R-:W-:Y:S04]  /*2ce90*/  STL.64 [R1+0xf8], R72 ;  /* 0x0000f84801007387 */ /* 0x000fe80000100a00 */
[----:B------:R-:W4:Y:S01]  /*2cea0*/  LDL.LU R33, [R1+0x258] ;  /* 0x0002580001217983 */ /* 0x000f220000300800 */
[----:B0-----:R-:W-:Y:S01]  /*2ceb0*/  LEA R66, P1, R68, R0, 0x1 ;  /* 0x0000000044427211 */ /* 0x001fe200078208ff */
[----:B------:R-:W-:-:S03]  /*2cec0*/  IMAD R61, R17, 0x2, R68 ;  /* 0x00000002113d7824 */ /* 0x000fc600078e0244 */
[----:B------:R-:W-:Y:S02]  /*2ced0*/  LEA.HI.X.SX32 R67, R68, R60, 0x1, P1 ;  /* 0x0000003c44437211 */ /* 0x000fe400008f0eff */
[----:B------:R-:W-:Y:S02]  /*2cee0*/  PRMT R16, R100, 0x7632, R16 ;  /* 0x0000763264107816 */ /* 0x000fe40000000010 */
[C---:B------:R-:W-:Y:S01]  /*2cef0*/  LEA R70, P1, R61.reuse, R0, 0x1 ;  /* 0x000000003d467211 */ /* 0x040fe200078208ff */
[----:B------:R0:W-:Y:S03]  /*2cf00*/  STL.64 [R1+0xe8], R66 ;  /* 0x0000e84201007387 */ /* 0x0001e60000100a00 */
[----:B------:R-:W-:Y:S01]  /*2cf10*/  LEA.HI.X.SX32 R71, R61, R60, 0x1, P1 ;  /* 0x0000003c3d477211 */ /* 0x000fe200008f0eff */
[----:B------:R1:W-:Y:S04]  /*2cf20*/  STG.E.U16 [R64.64], R16 ;  /* 0x0000001040007986 */ /* 0x0003e8000c101506 */
[----:B------:R-:W4:Y:S01]  /*2cf30*/  LDL.LU R100, [R1+0x240] ;  /* 0x0002400001647983 */ /* 0x000f220000300800 */
[----:B0-----:R-:W-:-:S05]  /*2cf40*/  IMAD R66, R17, 0x2, R61 ;  /* 0x0000000211427824 */ /* 0x001fca00078e023d */
[----:B-1----:R-:W-:-:S04]  /*2cf50*/  LEA R64, P1, R66, R0, 0x1 ;  /* 0x0000000042407211 */ /* 0x002fc800078208ff */
[----:B------:R-:W-:Y:S01]  /*2cf60*/  LEA.HI.X.SX32 R65, R66, R60, 0x1, P1 ;  /* 0x0000003c42417211 */ /* 0x000fe200008f0eff */
[----:B------:R-:W-:Y:S01]  /*2cf70*/  STL.64 [R1+0xe0], R70 ;  /* 0x0000e04601007387 */ /* 0x000fe20000100a00 */
[----:B------:R-:W-:-:S03]  /*2cf80*/  LEA R61, R17, R66, 0x1 ;  /* 0x00000042113d7211 */ /* 0x000fc600078e08ff */
[----:B------:R0:W-:Y:S02]  /*2cf90*/  STL.64 [R1+0xd8], R64 ;  /* 0x0000d84001007387 */ /* 0x0001e40000100a00 */
[----:B0-----:R-:W-:-:S04]  /*2cfa0*/  LEA R64, P1, R61, R0, 0x1 ;  /* 0x000000003d407211 */ /* 0x001fc800078208ff */
[----:B------:R-:W-:Y:S02]  /*2cfb0*/  LEA.HI.X.SX32 R65, R61, R60, 0x1, P1 ;  /* 0x0000003c3d417211 */ /* 0x000fe400008f0eff */
[----:B--2---:R-:W-:Y:S02]  /*2cfc0*/  PRMT R16, R101, 0x7632, R16 ;  /* 0x0000763265107816 */ /* 0x004fe40000000010 */
[----:B------:R-:W2:Y:S04]  /*2cfd0*/  LDL.LU R101, [R1+0x230] ;  /* 0x0002300001657983 */ /* 0x000ea80000300800 */
[----:B------:R0:W-:Y:S04]  /*2cfe0*/  STG.E.U16 [R62.64], R16 ;  /* 0x000000103e007986 */ /* 0x0001e8000c101506 */
[----:B------:R1:W-:Y:S01]  /*2cff0*/  STL.64 [R1+0xc8], R64 ;  /* 0x0000c84001007387 */ /* 0x0003e20000100a00 */
[----:B0-----:R-:W-:-:S05]  /*2d000*/  IMAD R62, R17, 0x2, R61 ;  /* 0x00000002113e7824 */ /* 0x001fca00078e023d */
[----:B-1----:R-:W-:-:S04]  /*2d010*/  LEA R64, P1, R62, R0, 0x1 ;  /* 0x000000003e407211 */ /* 0x002fc800078208ff */
[----:B------:R-:W-:Y:S02]  /*2d020*/  LEA.HI.X.SX32 R65, R62, R60, 0x1, P1 ;  /* 0x0000003c3e417211 */ /* 0x000fe400008f0eff */
[----:B---3--:R-:W-:Y:S02]  /*2d030*/  PRMT R16, R29, 0x7632, R16 ;  /* 0x000076321d107816 */ /* 0x008fe40000000010 */
[----:B------:R-:W3:Y:S04]  /*2d040*/  LDL.LU R29, [R1+0x218] ;  /* 0x00021800011d7983 */ /* 0x000ee80000300800 */
[----:B------:R4:W-:Y:S04]  /*2d050*/  STG.E.U16 [R2.64], R16 ;  /* 0x0000001002007986 */ /* 0x0009e8000c101506 */
[----:B------:R0:W-:Y:S01]  /*2d060*/  STL.64 [R1+0xc0], R64 ;  /* 0x0000c04001007387 */ /* 0x0001e20000100a00 */
[----:B----4-:R-:W-:-:S03]  /*2d070*/  PRMT R3, R98, 0x7632, R3 ;  /* 0x0000763262037816 */ /* 0x010fc60000000003 */
[----:B------:R-:W4:Y:S01]  /*2d080*/  LDL.LU R98, [R1+0x210] ;  /* 0x0002100001627983 */ /* 0x000f220000300800 */
[----:B------:R-:W-:-:S05]  /*2d090*/  IMAD R61, R17, 0x2, R62 ;  /* 0x00000002113d7824 */ /* 0x000fca00078e023e */
[----:B0-----:R-:W-:Y:S02]  /*2d0a0*/  LEA R64, P1, R61, R0, 0x1 ;  /* 0x000000003d407211 */ /* 0x001fe400078208ff */
[----:B------:R-:W-:Y:S02]  /*2d0b0*/  LEA R2, R17, R61, 0x1 ;  /* 0x0000003d11027211 */ /* 0x000fe400078e08ff */
[----:B------:R-:W-:Y:S02]  /*2d0c0*/  LEA.HI.X.SX32 R65, R61, R60, 0x1, P1 ;  /* 0x0000003c3d417211 */ /* 0x000fe400008f0eff */
[C---:B------:R-:W-:Y:S01]  /*2d0d0*/  LEA R62, P1, R2.reuse, R0, 0x1 ;  /* 0x00000000023e7211 */ /* 0x040fe200078208ff */
[----:B------:R0:W-:Y:S03]  /*2d0e0*/  STG.E.U16 [R4.64], R3 ;  /* 0x0000000304007986 */ /* 0x0001e6000c101506 */
[----:B------:R-:W-:Y:S01]  /*2d0f0*/  LEA.HI.X.SX32 R63, R2, R60, 0x1, P1 ;  /* 0x0000003c023f7211 */ /* 0x000fe200008f0eff */
[----:B------:R-:W-:Y:S04]  /*2d100*/  STL [R1+0xa28], R61 ;  /* 0x000a283d01007387 */ /* 0x000fe80000100800 */
[----:B------:R-:W-:Y:S01]  /*2d110*/  STL.64 [R1+0xb8], R64 ;  /* 0x0000b84001007387 */ /* 0x000fe20000100a00 */
[----:B0-----:R-:W-:-:S04]  /*2d120*/  IMAD R3, R17, 0x2, R2 ;  /* 0x0000000211037824 */ /* 0x001fc800078e0202 */
[----:B------:R-:W-:Y:S01]  /*2d130*/  IMAD R2, R17, 0x2, R3 ;  /* 0x0000000211027824 */ /* 0x000fe200078e0203 */
[----:B------:R-:W-:Y:S02]  /*2d140*/  PRMT R4, R33, 0x7632, R4 ;  /* 0x0000763221047816 */ /* 0x000fe40000000004 */
[----:B------:R-:W4:Y:S04]  /*2d150*/  LDL.LU R33, [R1+0x200] ;  /* 0x0002000001217983 */ /* 0x000f280000300800 */
[----:B------:R0:W-:Y:S04]  /*2d160*/  STL.64 [R1+0xb0], R62 ;  /* 0x0000b03e01007387 */ /* 0x0001e80000100a00 */
[----:B------:R1:W-:Y:S01]  /*2d170*/  STG.E.U16 [R6.64], R4 ;  /* 0x0000000406007986 */ /* 0x0003e2000c101506 */
[----:B0-----:R-:W-:-:S04]  /*2d180*/  LEA R62, P1, R3, R0, 0x1 ;  /* 0x00000000033e7211 */ /* 0x001fc800078208ff */
[----:B------:R-:W-:Y:S02]  /*2d190*/  LEA.HI.X.SX32 R63, R3, R60, 0x1, P1 ;  /* 0x0000003c033f7211 */ /* 0x000fe400008f0eff */
[C---:B-1----:R-:W-:Y:S02]  /*2d1a0*/  LEA R6, P1, R2.reuse, R0, 0x1 ;  /* 0x0000000002067211 */ /* 0x042fe400078208ff */
[----:B------:R-:W-:Y:S02]  /*2d1b0*/  LEA R3, R17, R2, 0x1 ;  /* 0x0000000211037211 */ /* 0x000fe400078e08ff */
[----:B------:R-:W-:Y:S01]  /*2d1c0*/  LEA.HI.X.SX32 R7, R2, R60, 0x1, P1 ;  /* 0x0000003c02077211 */ /* 0x000fe200008f0eff */
[----:B------:R-:W-:Y:S01]  /*2d1d0*/  STL.64 [R1+0xa8], R62 ;  /* 0x0000a83e01007387 */ /* 0x000fe20000100a00 */
[----:B------:R-:W-:-:S03]  /*2d1e0*/  PRMT R4, R100, 0x7632, R4 ;  /* 0x0000763264047816 */ /* 0x000fc60000000004 */
[----:B------:R-:W4:Y:S04]  /*2d1f0*/  LDL.LU R100, [R1+0x1f0] ;  /* 0x0001f00001647983 */ /* 0x000f280000300800 */
[----:B------:R0:W-:Y:S01]  /*2d200*/  STL.64 [R1+0x98], R6 ;  /* 0x0000980601007387 */ /* 0x0001e20000100a00 */
[----:B------:R-:W-:-:S03]  /*2d210*/  IMAD R2, R17, 0x2, R3 ;  /* 0x0000000211027824 */ /* 0x000fc600078e0203 */
[----:B------:R2:W-:Y:S01]  /*2d220*/  STG.E.U16 [R8.64], R4 ;  /* 0x0000000408007986 */ /* 0x0005e2000c101506 */
[----:B0-----:R-:W-:-:S04]  /*2d230*/  LEA R6, P1, R3, R0, 0x1 ;  /* 0x0000000003067211 */ /* 0x001fc800078208ff */
[----:B------:R-:W-:Y:S01]  /*2d240*/  LEA.HI.X.SX32 R7, R3, R60, 0x1, P1 ;  /* 0x0000003c03077211 */ /* 0x000fe200008f0eff */
[----:B------:R-:W-:Y:S01]  /*2d250*/  IMAD R3, R17, 0x2, R2 ;  /* 0x0000000211037824 */ /* 0x000fe200078e0202 */
[----:B--2---:R-:W-:Y:S02]  /*2d260*/  PRMT R4, R101, 0x7632, R4 ;  /* 0x0000763265047816 */ /* 0x004fe40000000004 */
[----:B------:R-:W2:Y:S04]  /*2d270*/  LDL.LU R101, [R1+0x1e8] ;  /* 0x0001e80001657983 */ /* 0x000ea80000300800 */
[----:B------:R0:W-:Y:S02]  /*2d280*/  STL.64 [R1+0x90], R6 ;  /* 0x0000900601007387 */ /* 0x0001e40000100a00 */
[----:B0-----:R-:W-:-:S04]  /*2d290*/  LEA R6, P1, R2, R0, 0x1 ;  /* 0x0000000002067211 */ /* 0x001fc800078208ff */
[----:B------:R-:W-:Y:S01]  /*2d2a0*/  LEA.HI.X.SX32 R7, R2, R60, 0x1, P1 ;  /* 0x0000003c02077211 */ /* 0x000fe200008f0eff */
[----:B------:R3:W-:Y:S04]  /*2d2b0*/  STG.E.U16 [R10.64], R4 ;  /* 0x000000040a007986 */ /* 0x0007e8000c101506 */
[----:B------:R0:W-:Y:S01]  /*2d2c0*/  STL.64 [R1+0x88], R6 ;  /* 0x0000880601007387 */ /* 0x0001e20000100a00 */
[----:B---3--:R-:W-:-:S03]  /*2d2d0*/  PRMT R4, R29, 0x7632, R4 ;  /* 0x000076321d047816 */ /* 0x008fc60000000004 */
[----:B------:R-:W3:Y:S01]  /*2d2e0*/  LDL.LU R29, [R1+0x1e0] ;  /* 0x0001e000011d7983 */ /* 0x000ee20000300800 */
[----:B0-----:R-:W-:-:S04]  /*2d2f0*/  LEA R6, P1, R3, R0, 0x1 ;  /* 0x0000000003067211 */ /* 0x001fc800078208ff */
[----:B------:R-:W-:Y:S01]  /*2d300*/  LEA.HI.X.SX32 R7, R3, R60, 0x1, P1 ;  /* 0x0000003c03077211 */ /* 0x000fe200008f0eff */
[----:B------:R4:W-:Y:S04]  /*2d310*/  STG.E.U16 [R12.64], R4 ;  /* 0x000000040c007986 */ /* 0x0009e8000c101506 */
[----:B------:R0:W-:Y:S01]  /*2d320*/  STL.64 [R1+0x80], R6 ;  /* 0x0000800601007387 */ /* 0x0001e20000100a00 */
[----:B----4-:R-:W-:-:S03]  /*2d330*/  PRMT R4, R98, 0x7632, R4 ;  /* 0x0000763262047816 */ /* 0x010fc60000000004 */
[----:B------:R-:W4:Y:S01]  /*2d340*/  LDL.LU R98, [R1+0x1d0] ;  /* 0x0001d00001627983 */ /* 0x000f220000300800 */
[----:B------:R-:W-:-:S04]  /*2d350*/  LEA R2, R17, R3, 0x1 ;  /* 0x0000000311027211 */ /* 0x000fc800078e08ff */
[----:B0-----:R-:W-:Y:S01]  /*2d360*/  LEA R6, P1, R2, R0, 0x1 ;  /* 0x0000000002067211 */ /* 0x001fe200078208ff */
        /* <DEDUP_REMOVED lines=13> */
[----:B------:R0:W-:Y:S01]  /*2d440*/  STL.64 [R1+0x68], R6 ;  /* 0x0000680601007387 */ /* 0x0001e20000100a00 */
[----:B------:R-:W-:-:S03]  /*2d450*/  IMAD R2, R17, 0x2, R3 ;  /* 0x0000000211027824 */ /* 0x000fc600078e0203 */
[----:B------:R1:W-:Y:S01]  /*2d460*/  STG.E.U16 [R18.64], R4 ;  /* 0x0000000412007986 */ /* 0x0003e2000c101506 */
[----:B0-----:R-:W-:-:S04]  /*2d470*/  LEA R6, P1, R3, R0, 0x1 ;  /* 0x0000000003067211 */ /* 0x001fc800078208ff */
[----:B------:R-:W-:Y:S02]  /*2d480*/  LEA.HI.X.SX32 R7, R3, R60, 0x1, P1 ;  /* 0x0000003c03077211 */ /* 0x000fe400008f0eff */
[----:B-1----:R-:W-:Y:S02]  /*2d490*/  PRMT R4, R100, 0x7632, R4 ;  /* 0x0000763264047816 */ /* 0x002fe40000000004 */
[----:B------:R-:W4:Y:S04]  /*2d4a0*/  LDL.LU R100, [R1+0x1b8] ;  /* 0x0001b80001647983 */ /* 0x000f280000300800 */
        /* <DEDUP_REMOVED lines=9> */
[----:B--2---:R-:W-:Y:S02]  /*2d540*/  PRMT R4, R101, 0x7632, R4 ;  /* 0x0000763265047816 */ /* 0x004fe40000000004 */
[----:B------:R-:W2:Y:S04]  /*2d550*/  LDL.LU R101, [R1+0x1a8] ;  /* 0x0001a80001657983 */ /* 0x000ea80000300800 */
[----:B------:R0:W-:Y:S04]  /*2d560*/  STL.64 [R1+0x50], R6 ;  /* 0x0000500601007387 */ /* 0x0001e80000100a00 */
[----:B------:R3:W-:Y:S01]  /*2d570*/  STG.E.U16 [R26.64], R4 ;  /* 0x000000041a007986 */ /* 0x0007e2000c101506 */
[----:B0-----:R-:W-:-:S04]  /*2d580*/  LEA R6, P1, R2, R0, 0x1 ;  /* 0x0000000002067211 */ /* 0x001fc800078208ff */
        /* <DEDUP_REMOVED lines=8> */
[----:B0-----:R-:W-:Y:S01]  /*2d610*/  LEA R6, P1, R3, R0, 0x1 ;  /* 0x0000000003067211 */ /* 0x001fe200078208ff */
[----:B------:R-:W-:-:S03]  /*2d620*/  IMAD R2, R17, 0x2, R3 ;  /* 0x0000000211027824 */ /* 0x000fc600078e0203 */
[----:B------:R-:W-:-:S05]  /*2d630*/  LEA.HI.X.SX32 R7, R3, R60, 0x1, P1 ;  /* 0x0000003c03077211 */ /* 0x000fca00008f0eff */
[----:B------:R0:W-:Y:S01]  /*2d640*/  STL.64 [R1+0x40], R6 ;  /* 0x0000400601007387 */ /* 0x0001e20000100a00 */
[----:B------:R-:W-:Y:S02]  /*2d650*/  LEA R3, R17, R2, 0x1 ;  /* 0x0000000211037211 */ /* 0x000fe400078e08ff */
[----:B0-----:R-:W-:-:S04]  /*2d660*/  LEA R6, P1, R2, R0, 0x1 ;  /* 0x0000000002067211 */ /* 0x001fc800078208ff */
[----:B------:R-:W-:-:S05]  /*2d670*/  LEA.HI.X.SX32 R7, R2, R60, 0x1, P1 ;  /* 0x0000003c02077211 */ /* 0x000fca00008f0eff */
[----:B------:R0:W-:Y:S01]  /*2d680*/  STL.64 [R1+0x38], R6 ;  /* 0x0000380601007387 */ /* 0x0001e20000100a00 */
[----:B------:R-:W-:Y:S01]  /*2d690*/  IMAD R2, R17, 0x2, R3 ;  /* 0x0000000211027824 */ /* 0x000fe200078e0203 */
[----:B0-----:R-:W-:-:S04]  /*2d6a0*/  LEA R6, P1, R3, R0, 0x1 ;  /* 0x0000000003067211 */ /* 0x001fc800078208ff */
[----:B------:R-:W-:-:S05]  /*2d6b0*/  LEA.HI.X.SX32 R7, R3, R60, 0x1, P1 ;  /* 0x0000003c03077211 */ /* 0x000fca00008f0eff */
[----:B------:R0:W-:Y:S01]  /*2d6c0*/  STL.64 [R1+0x30], R6 ;  /* 0x0000300601007387 */ /* 0x0001e20000100a00 */
[----:B------:R-:W-:Y:S01]  /*2d6d0*/  IMAD R3, R17, 0x2, R2 ;  /* 0x0000000211037824 */ /* 0x000fe200078e0202 */
[----:B0-----:R-:W-:-:S04]  /*2d6e0*/  LEA R6, P1, R2, R0, 0x1 ;  /* 0x0000000002067211 */ /* 0x001fc800078208ff */
        /* <DEDUP_REMOVED lines=16> */
[----:B------:R-:W-:Y:S01]  /*2d7f0*/  LEA.HI.X.SX32 R7, R2, R60, 0x1, P1 ;  /* 0x0000003c02077211 */ /* 0x000fe200008f0eff */
[----:B------:R-:W-:-:S04]  /*2d800*/  IMAD R2, R17, 0x2, R3 ;  /* 0x0000000211027824 */ /* 0x000fc800078e0203 */
[----:B------:R0:W-:Y:S02]  /*2d810*/  STL.64 [R1+0x8], R6 ;  /* 0x0000080601007387 */ /* 0x0001e40000100a00 */
[----:B0-----:R-:W-:-:S04]  /*2d820*/  LEA R6, P1, R3, R0, 0x1 ;  /* 0x0000000003067211 */ /* 0x001fc800078208ff */
[----:B------:R-:W-:Y:S01]  /*2d830*/  LEA.HI.X.SX32 R7, R3, R60, 0x1, P1 ;  /* 0x0000003c03077211 */ /* 0x000fe200008f0eff */
[----:B------:R-:W-:Y:S01]  /*2d840*/  IMAD R3, R17, 0x2, R2 ;  /* 0x0000000211037824 */ /* 0x000fe200078e0202 */
[----:B------:R-:W-:-:S04]  /*2d850*/  LEA R118, P1, R2, R0, 0x1 ;  /* 0x0000000002767211 */ /* 0x000fc800078208ff */
[----:B------:R-:W-:Y:S02]  /*2d860*/  LEA.HI.X.SX32 R119, R2, R60, 0x1, P1 ;  /* 0x0000003c02777211 */ /* 0x000fe400008f0eff */
[----:B------:R-:W-:Y:S02]  /*2d870*/  LEA R116, P1, R3, R0, 0x1 ;  /* 0x0000000003747211 */ /* 0x000fe400078208ff */
[----:B------:R-:W-:Y:S02]  /*2d880*/  LEA R2, R17, R3, 0x1 ;  /* 0x0000000311027211 */ /* 0x000fe400078e08ff */
[----:B------:R-:W-:Y:S02]  /*2d890*/  LEA.HI.X.SX32 R117, R3, R60, 0x1, P1 ;  /* 0x0000003c03757211 */ /* 0x000fe400008f0eff */
[----:B------:R-:W-:Y:S01]  /*2d8a0*/  LEA R114, P1, R2, R0, 0x1 ;  /* 0x0000000002727211 */ /* 0x000fe200078208ff */
[----:B------:R-:W-:-:S03]  /*2d8b0*/  IMAD R3, R17, 0x2, R2 ;  /* 0x0000000211037824 */ /* 0x000fc600078e0202 */
[----:B------:R-:W-:Y:S01]  /*2d8c0*/  LEA.HI.X.SX32 R115, R2, R60, 0x1, P1 ;  /* 0x0000003c02737211 */ /* 0x000fe200008f0eff */
[----:B------:R-:W-:Y:S01]  /*2d8d0*/  IMAD R2, R17, 0x2, R3 ;  /* 0x0000000211027824 */ /* 0x000fe200078e0203 */
[C---:B------:R-:W-:Y:S01]  /*2d8e0*/  LEA R112, P1, R3.reuse, R0, 0x1 ;  /* 0x0000000003707211 */ /* 0x040fe200078208ff */
[----:B------:R0:W-:Y:S03]  /*2d8f0*/  STG.E.U16 [R34.64], R4 ;  /* 0x0000000422007986 */ /* 0x0001e6000c101506 */
[----:B------:R-:W-:Y:S02]  /*2d900*/  LEA.HI.X.SX32 R113, R3, R60, 0x1, P1 ;  /* 0x0000003c03717211 */ /* 0x000fe400008f0eff */
[----:B------:R-:W-:Y:S02]  /*2d910*/  LEA R110, P1, R2, R0, 0x1 ;  /* 0x00000000026e7211 */ /* 0x000fe400078208ff */
[----:B------:R-:W-:-:S02]  /*2d920*/  LEA R3, R17, R2, 0x1 ;  /* 0x0000000211037211 */ /* 0x000fc400078e08ff */
[----:B------:R-:W-:Y:S02]  /*2d930*/  LEA.HI.X.SX32 R111, R2, R60, 0x1, P1 ;  /* 0x0000003c026f7211 */ /* 0x000fe400008f0eff */
[----:B0-----:R-:W-:Y:S01]  /*2d940*/  PRMT R4, R33, 0x7632, R4 ;  /* 0x0000763221047816 */ /* 0x001fe20000000004 */
[----:B------:R-:W-:Y:S01]  /*2d950*/  IMAD R2, R17, 0x2, R3 ;  /* 0x0000000211027824 */ /* 0x000fe200078e0203 */
[----:B------:R-:W-:-:S03]  /*2d960*/  LEA R108, P1, R3, R0, 0x1 ;  /* 0x00000000036c7211 */ /* 0x000fc600078208ff */
[----:B------:R0:W-:Y:S01]  /*2d970*/  STG.E.U16 [R36.64], R4 ;  /* 0x0000000424007986 */ /* 0x0001e2000c101506 */
[----:B------:R-:W-:Y:S01]  /*2d980*/  LEA.HI.X.SX32 R109, R3, R60, 0x1, P1 ;  /* 0x0000003c036d7211 */ /* 0x000fe200008f0eff */
[----:B------:R-:W-:Y:S01]  /*2d990*/  IMAD R3, R17, 0x2, R2 ;  /* 0x0000000211037824 */ /* 0x000fe200078e0202 */
[----:B------:R-:W-:Y:S02]  /*2d9a0*/  LEA R106, P1, R2, R0, 0x1 ;  /* 0x00000000026a7211 */ /* 0x000fe400078208ff */
[----:B0-----:R-:W-:Y:S02]  /*2d9b0*/  PRMT R4, R100, 0x7632, R4 ;  /* 0x0000763264047816 */ /* 0x001fe40000000004 */
[----:B------:R-:W-:-:S03]  /*2d9c0*/  LEA.HI.X.SX32 R107, R2, R60, 0x1, P1 ;  /* 0x0000003c026b7211 */ /* 0x000fc600008f0eff */
[----:B------:R2:W-:Y:S01]  /*2d9d0*/  STG.E.U16 [R38.64], R4 ;  /* 0x0000000426007986 */ /* 0x0005e2000c101506 */
[----:B------:R-:W-:Y:S02]  /*2d9e0*/  LEA R104, P1, R3, R0, 0x1 ;  /* 0x0000000003687211 */ /* 0x000fe400078208ff */
[----:B------:R-:W-:Y:S02]  /*2d9f0*/  LEA R2, R17, R3, 0x1 ;  /* 0x0000000311027211 */ /* 0x000fe400078e08ff */
[----:B------:R-:W-:Y:S02]  /*2da00*/  LEA.HI.X.SX32 R105, R3, R60, 0x1, P1 ;  /* 0x0000003c03697211 */ /* 0x000fe400008f0eff */
[----:B--2---:R-:W-:Y:S01]  /*2da10*/  PRMT R4, R101, 0x7632, R4 ;  /* 0x0000763265047816 */ /* 0x004fe20000000004 */
[----:B------:R-:W-:Y:S01]  /*2da20*/  IMAD R3, R17, 0x2, R2 ;  /* 0x0000000211037824 */ /* 0x000fe200078e0202 */
[----:B------:R-:W-:-:S03]  /*2da30*/  LEA R102, P1, R2, R0, 0x1 ;  /* 0x0000000002667211 */ /* 0x000fc600078208ff */
[----:B------:R3:W-:Y:S01]  /*2da40*/  STG.E.U16 [R40.64], R4 ;  /* 0x0000000428007986 */ /* 0x0007e2000c101506 */
[----:B------:R-:W-:Y:S01]  /*2da50*/  LEA.HI.X.SX32 R103, R2, R60, 0x1, P1 ;  /* 0x0000003c02677211 */ /* 0x000fe200008f0eff */
[----:B------:R-:W-:Y:S01]  /*2da60*/  IMAD R2, R17, 0x2, R3 ;  /* 0x0000000211027824 */ /* 0x000fe200078e0203 */
[C---:B------:R-:W-:Y:S01]  /*2da70*/  LEA R100, P1, R3.reuse, R0, 0x1 ;  /* 0x0000000003647211 */ /* 0x040fe200078208ff */
[----:B------:R-:W-:Y:S03]  /*2da80*/  STL.64 [R1], R6 ;  /* 0x0000000601007387 */ /* 0x000fe60000100a00 */
[----:B------:R-:W-:Y:S02]  /*2da90*/  LEA.HI.X.SX32 R101, R3, R60, 0x1, P1 ;  /* 0x0000003c03657211 */ /* 0x000fe400008f0eff */
[----:B------:R-:W-:Y:S02]  /*2daa0*/  LEA R3, R17, R2, 0x1 ;  /* 0x0000000211037211 */ /* 0x000fe400078e08ff */
[----:B---3--:R-:W-:-:S05]  /*2dab0*/  PRMT R4, R29, 0x7632, R4 ;  /* 0x000076321d047816 */ /* 0x008fca0000000004 */
[----:B------:R4:W-:Y:S04]  /*2dac0*/  STG.E.U16 [R42.64], R4 ;  /* 0x000000042a007986 */ /* 0x0009e8000c101506 */
[----:B------:R-:W-:Y:S04]  /*2dad0*/  STL.64 [R1+0x918], R118 ;  /* 0x0009187601007387 */ /* 0x000fe80000100a00 */
[----:B------:R-:W-:Y:S04]  /*2dae0*/  STL.64 [R1+0x928], R116 ;  /* 0x0009287401007387 */ /* 0x000fe80000100a00 */
[----:B------:R-:W-:Y:S04]  /*2daf0*/  STL [R1+0x940], R114 ;  /* 0x0009407201007387 */ /* 0x000fe80000100800 */
[----:B------:R-:W-:Y:S01]  /*2db00*/  STL [R1+0x930], R115 ;  /* 0x0009307301007387 */ /* 0x000fe20000100800 */
[----:B----4-:R-:W-:-:S02]  /*2db10*/  PRMT R4, R98, 0x7632, R4 ;  /* 0x0000763262047816 */ /* 0x010fc40000000004 */
[----:B------:R-:W-:-:S03]  /*2db20*/  LEA R98, P1, R2, R0, 0x1 ;  /* 0x0000000002627211 */ /* 0x000fc600078208ff */
[----:B------:R0:W-:Y:S04]  /*2db30*/  STG.E.U16 [R44.64], R4 ;  /* 0x000000042c007986 */ /* 0x0001e8000c101506 */
[----:B------:R-:W-:Y:S01]  /*2db40*/  STL.64 [R1+0x938], R112 ;  /* 0x0009387001007387 */ /* 0x000fe20000100a00 */
[----:B0-----:R-:W-:Y:S02]  /*2db50*/  PRMT R4, R99, 0x7632, R4 ;  /* 0x0000763263047816 */ /* 0x001fe40000000004 */
[----:B------:R-:W-:Y:S01]  /*2db60*/  LEA.HI.X.SX32 R99, R2, R60, 0x1, P1 ;  /* 0x0000003c02637211 */ /* 0x000fe200008f0eff */
[----:B------:R-:W-:Y:S01]  /*2db70*/  IMAD R2, R17, 0x2, R3 ;  /* 0x0000000211027824 */ /* 0x000fe200078e0203 */
[C---:B------:R-:W-:Y:S01]  /*2db80*/  LEA R96, P1, R3.reuse, R0, 0x1 ;  /* 0x0000000003607211 */ /* 0x040fe200078208ff */
[----:B------:R0:W-:Y:S04]  /*2db90*/  STG.E.U16 [R46.64], R4 ;  /* 0x000000042e007986 */ /* 0x0001e8000c101506 */
[----:B------:R-:W-:Y:S01]  /*2dba0*/  STL [R1+0x950], R110 ;  /* 0x0009506e01007387 */ /* 0x000fe20000100800 */
[----:B------:R-:W-:Y:S01]  /*2dbb0*/  LEA.HI.X.SX32 R97, R3, R60, 0x1, P1 ;  /* 0x0000003c03617211 */ /* 0x000fe200008f0eff */
[----:B------:R-:W-:-:S02]  /*2dbc0*/  IMAD R3, R17, 0x2, R2 ;  /* 0x0000000211037824 */ /* 0x000fc400078e0202 */
[----:B------:R-:W-:Y:S01]  /*2dbd0*/  STL [R1+0x920], R111 ;  /* 0x0009206f01007387 */ /* 0x000fe20000100800 */
[C---:B------:R-:W-:Y:S02]  /*2dbe0*/  LEA R92, P1, R2.reuse, R0, 0x1 ;  /* 0x00000000025c7211 */ /* 0x040fe400078208ff */
[----:B0-----:R-:W-:Y:S01]  /*2dbf0*/  PRMT R4, R91, 0x7632, R4 ;  /* 0x000076325b047816 */ /* 0x001fe20000000004 */
[----:B------:R-:W-:Y:S04]  /*2dc00*/  STL [R1+0x960], R108 ;  /* 0x0009606c01007387 */ /* 0x000fe80000100800 */
[----:B------:R-:W-:Y:S01]  /*2dc10*/  STL [R1+0x910], R109 ;  /* 0x0009106d01007387 */ /* 0x000fe20000100800 */
[----:B------:R-:W-:-:S03]  /*2dc20*/  LEA.HI.X.SX32 R93, R2, R60, 0x1, P1 ;  /* 0x0000003c025d7211 */ /* 0x000fc600008f0eff */
[----:B------:R-:W-:Y:S04]  /*2dc30*/  STL [R1+0x970], R106 ;  /* 0x0009706a01007387 */ /* 0x000fe80000100800 */
[----:B------:R-:W-:Y:S04]  /*2dc40*/  STL [R1+0x90c], R107 ;  /* 0x00090c6b01007387 */ /* 0x000fe80000100800 */
[----:B------:R0:W-:Y:S04]  /*2dc50*/  STG.E.U16 [R48.64], R4 ;  /* 0x0000000430007986 */ /* 0x0001e8000c101506 */
[----:B------:R-:W-:Y:S04]  /*2dc60*/  STL [R1+0x980], R104 ;  /* 0x0009806801007387 */ /* 0x000fe80000100800 */
[----:B------:R-:W-:Y:S01]  /*2dc70*/  STL [R1+0x908], R105 ;  /* 0x0009086901007387 */ /* 0x000fe20000100800 */
[----:B0-----:R-:W-:-:S03]  /*2dc80*/  PRMT R4, R90, 0x7632, R4 ;  /* 0x000076325a047816 */ /* 0x001fc60000000004 */
[----:B------:R-:W-:Y:S01]  /*2dc90*/  STL [R1+0x990], R102 ;  /* 0x0009906601007387 */ /* 0x000fe20000100800 */
[----:B------:R-:W-:-:S03]  /*2dca0*/  LEA R90, P1, R3, R0, 0x1 ;  /* 0x00000000035a7211 */ /* 0x000fc600078208ff */
[----:B------:R-:W-:Y:S01]  /*2dcb0*/  STL [R1+0x904], R103 ;  /* 0x0009046701007387 */ /* 0x000fe20000100800 */
[----:B------:R-:W-:-:S03]  /*2dcc0*/  LEA.HI.X.SX32 R91, R3, R60, 0x1, P1 ;  /* 0x0000003c035b7211 */ /* 0x000fc600008f0eff */
        /* <DEDUP_REMOVED lines=8> */
[----:B------:R-:W2:Y:S04]  /*2dd50*/  LDL.LU.64 R72, [R1+0x228] ;  /* 0x0002280001487983 */ /* 0x000ea80000300a00 */
[----:B------:R-:W3:Y:S04]  /*2dd60*/  LDL.LU.64 R70, [R1+0x270] ;  /* 0x0002700001467983 */ /* 0x000ee80000300a00 */
[----:B------:R-:W3:Y:S01]  /*2dd70*/  LDL R33, [R1+0x4ac] ;  /* 0x0004ac0001217983 */ /* 0x000ee20000100800 */
[----:B------:R-:W-:-:S03]  /*2dd80*/  LEA R2, R17, R3, 0x1 ;  /* 0x0000000311027211 */ /* 0x000fc600078e08ff */
[----:B------:R-:W4:Y:S04]  /*2dd90*/  LDL.LU.64 R124, [R1+0x260] ;  /* 0x00026000017c7983 */ /* 0x000f280000300a00 */
[----:B------:R-:W4:Y:S01]  /*2dda0*/  LDL R29, [R1+0x494] ;  /* 0x00049400011d7983 */ /* 0x000f220000100800 */
[----:B------:R-:W-:-:S03]  /*2ddb0*/  IMAD R3, R17, 0x2, R2 ;  /* 0x0000000211037824 */ /* 0x000fc600078e0202 */
[----:B------:R-:W4:Y:S04]  /*2ddc0*/  LDL.LU.64 R122, [R1+0x250] ;  /* 0x00025000017a7983 */ /* 0x000f280000300a00 */
[----:B------:R-:W4:Y:S01]  /*2ddd0*/  LDL R17, [R1+0x484] ;  /* 0x0004840001117983 */ /* 0x000f220000100800 */
[----:B------:R-:W-:-:S03]  /*2dde0*/  PRMT R16, R16, 0x7632, R16 ;  /* 0x0000763210107816 */ /* 0x000fc60000000010 */
[----:B------:R0:W-:Y:S01]  /*2ddf0*/  STG.E.U16 [R50.64], R4 ;  /* 0x0000000432007986 */ /* 0x0001e2000c101506 */
[----:B------:R-:W-:Y:S02]  /*2de00*/  PRMT R20, R20, 0x7632, R20 ;  /* 0x0000763214147816 */ /* 0x000fe40000000014 */
[----:B------:R-:W-:Y:S02]  /*2de10*/  PRMT R24, R24, 0x7632, R24 ;  /* 0x0000763218187816 */ /* 0x000fe40000000018 */
[----:B0-----:R-:W-:-:S05]  /*2de20*/  PRMT R4, R89, 0x7632, R4 ;  /* 0x0000763259047816 */ /* 0x001fca0000000004 */
[----:B------:R-:W-:Y:S01]  /*2de30*/  STG.E.U16 [R52.64], R4 ;  /* 0x0000000434007986 */ /* 0x000fe2000c101506 */
[----:B------:R-:W-:-:S03]  /*2de40*/  LEA R88, P1, R2, R0, 0x1 ;  /* 0x0000000002587211 */ /* 0x000fc600078208ff */
[----:B------:R-:W-:Y:S04]  /*2de50*/  STG.E.U16 [R54.64], R16 ;  /* 0x0000001036007986 */ /* 0x000fe8000c101506 */
[----:B------:R-:W-:Y:S04]  /*2de60*/  STG.E.U16 [R56.64], R20 ;  /* 0x0000001438007986 */ /* 0x000fe8000c101506 */
[----:B------:R0:W-:Y:S01]  /*2de70*/  STG.E.U16 [R58.64], R24 ;  /* 0x000000183a007986 */ /* 0x0001e2000c101506 */
[----:B------:R-:W-:Y:S02]  /*2de80*/  LEA.HI.X.SX32 R89, R2, R60, 0x1, P1 ;  /* 0x0000003c02597211 */ /* 0x000fe400008f0eff */
[----:B------:R-:W-:Y:S01]  /*2de90*/  LEA R86, P1, R3, R0, 0x1 ;  /* 0x0000000003567211 */ /* 0x000fe200078208ff */
[----:B0-----:R-:W-:-:S03]  /*2dea0*/  IMAD.MOV.U32 R59, RZ, RZ, c[0x0][0x1c8] ;  /* 0x00007200ff3b7624 */ /* 0x001fc600078e00ff */
[----:B------:R-:W-:Y:S02]  /*2deb0*/  LEA.HI.X.SX32 R87, R3, R60, 0x1, P1 ;  /* 0x0000003c03577211 */ /* 0x000fe400008f0eff */
[----:B------:R-:W-:-:S04]  /*2dec0*/  LEA R2, R59, R3, 0x1 ;  /* 0x000000033b027211 */ /* 0x000fc800078e08ff */
[----:B------:R-:W-:Y:S01]  /*2ded0*/  LEA R84, P1, R2, R0, 0x1 ;  /* 0x0000000002547211 */ /* 0x000fe200078208ff */
[----:B------:R-:W-:-:S03]  /*2dee0*/  IMAD R3, R59, 0x2, R2 ;  /* 0x000000023b037824 */ /* 0x000fc600078e0202 */
        /* <DEDUP_REMOVED lines=11> */
[----:B------:R-:W-:Y:S02]  /*2dfa0*/  LEA R76, P1, R2, R0, 0x1 ;  /* 0x00000000024c7211 */ /* 0x000fe400078208ff */
[----:B------:R-:W-:Y:S02]  /*2dfb0*/  PRMT R28, R28, 0x7632, R28 ;  /* 0x000076321c1c7816 */ /* 0x000fe4000000001c */
[----:B------:R-:W-:Y:S02]  /*2dfc0*/  PRMT R32, R32, 0x7632, R32 ;  /* 0x0000763220207816 */ /* 0x000fe40000000020 */
[----:B------:R-:W-:Y:S02]  /*2dfd0*/  LEA.HI.X.SX32 R77, R2, R60, 0x1, P1 ;  /* 0x0000003c024d7211 */ /* 0x000fe400008f0eff */
[----:B------:R-:W-:-:S02]  /*2dfe0*/  LEA R74, P1, R3, R0, 0x1 ;  /* 0x00000000034a7211 */ /* 0x000fc400078208ff */
[----:B------:R-:W-:Y:S01]  /*2dff0*/  LEA R2, R59, R3, 0x1 ;  /* 0x000000033b027211 */ /* 0x000fe200078e08ff */
[----:B------:R-:W-:Y:S01]  /*2e000*/  STG.E.U16 [R94.64], R28 ;  /* 0x0000001c5e007986 */ /* 0x000fe2000c101506 */
[----:B------:R-:W-:-:S03]  /*2e010*/  LEA.HI.X.SX32 R75, R3, R60, 0x1, P1 ;  /* 0x0000003c034b7211 */ /* 0x000fc600008f0eff */
[----:B------:R-:W-:Y:S01]  /*2e020*/  IMAD R3, R59, 0x2, R2 ;  /* 0x000000023b037824 */ /* 0x000fe200078e0202 */
        /* <DEDUP_REMOVED lines=8> */
[----:B--2---:R0:W-:Y:S04]  /*2e0b0*/  STG.E.U16 [R72.64], R32 ;  /* 0x0000002048007986 */ /* 0x0041e8000c101506 */
[----:B---3--:R1:W-:Y:S01]  /*2e0c0*/  STG.E.U16 [R70.64], R33 ;  /* 0x0000002146007986 */ /* 0x0083e2000c101506 */
[----:B0-----:R-:W-:-:S04]  /*2e0d0*/  LEA R72, P1, R2, R0, 0x1 ;  /* 0x0000000002487211 */ /* 0x001fc800078208ff */
[----:B------:R-:W-:Y:S01]  /*2e0e0*/  LEA.HI.X.SX32 R73, R2, R60, 0x1, P1 ;  /* 0x0000003c02497211 */ /* 0x000fe200008f0eff */
[----:B------:R-:W-:Y:S01]  /*2e0f0*/  IMAD R2, R59, 0x2, R3 ;  /* 0x000000023b027824 */ /* 0x000fe200078e0203 */
[----:B-1----:R-:W-:-:S04]  /*2e100*/  LEA R70, P1, R3, R0, 0x1 ;  /* 0x0000000003467211 */ /* 0x002fc800078208ff */
[----:B------:R-:W-:Y:S02]  /*2e110*/  LEA.HI.X.SX32 R71, R3, R60, 0x1, P1 ;  /* 0x0000003c03477211 */ /* 0x000fe400008f0eff */
[C---:B------:R-:W-:Y:S02]  /*2e120*/  LEA R68, P1, R2.reuse, R0, 0x1 ;  /* 0x0000000002447211 */ /* 0x040fe400078208ff */
[----:B------:R-:W-:Y:S02]  /*2e130*/  LEA R3, R59, R2, 0x1 ;  /* 0x000000023b037211 */ /* 0x000fe400078e08ff */
[----:B------:R-:W-:Y:S02]  /*2e140*/  LEA.HI.X.SX32 R69, R2, R60, 0x1, P1 ;  /* 0x0000003c02457211 */ /* 0x000fe400008f0eff */
[----:B------:R-:W-:Y:S01]  /*2e150*/  LEA R66, P1, R3, R0, 0x1 ;  /* 0x0000000003427211 */ /* 0x000fe200078208ff */
[----:B------:R-:W-:Y:S01]  /*2e160*/  IMAD R2, R59, 0x2, R3 ;  /* 0x000000023b027824 */ /* 0x000fe200078e0203 */
[----:B------:R-:W-:Y:S02]  /*2e170*/  STL [R1+0x8cc], R73 ;  /* 0x0008cc4901007387 */ /* 0x000fe40000100800 */
[----:B------:R-:W-:Y:S01]  /*2e180*/  LEA.HI.X.SX32 R67, R3, R60, 0x1, P1 ;  /* 0x0000003c03437211 */ /* 0x000fe200008f0eff */
[----:B------:R-:W-:Y:S01]  /*2e190*/  IMAD R3, R59, 0x2, R2 ;  /* 0x000000023b037824 */ /* 0x000fe200078e0202 */
[C---:B------:R-:W-:Y:S01]  /*2e1a0*/  LEA R64, P1, R2.reuse, R0, 0x1 ;  /* 0x0000000002407211 */ /* 0x040fe200078208ff */
[----:B------:R-:W-:Y:S04]  /*2e1b0*/  STL [R1+0x8c8], R71 ;  /* 0x0008c84701007387 */ /* 0x000fe80000100800 */
[----:B----4-:R0:W-:Y:S01]  /*2e1c0*/  STG.E.U16 [R124.64], R29 ;  /* 0x0000001d7c007986 */ /* 0x0101e2000c101506 */
[----:B------:R-:W-:-:S03]  /*2e1d0*/  LEA.HI.X.SX32 R65, R2, R60, 0x1, P1 ;  /* 0x0000003c02417211 */ /* 0x000fc600008f0eff */
[----:B------:R-:W2:Y:S01]  /*2e1e0*/  LDL.LU.64 R12, [R1+0x2f8] ;  /* 0x0002f800010c7983 */ /* 0x000ea20000300a00 */
[----:B------:R-:W-:-:S03]  /*2e1f0*/  LEA R62, P1, R3, R0, 0x1 ;  /* 0x00000000033e7211 */ /* 0x000fc600078208ff */
[----:B------:R1:W-:Y:S04]  /*2e200*/  STG.E.U16 [R122.64], R17 ;  /* 0x000000117a007986 */ /* 0x0003e8000c101506 */
[----:B0-----:R-:W2:Y:S04]  /*2e210*/  LDL.LU R124, [R1+0x47c] ;  /* 0x00047c00017c7983 */ /* 0x001ea80000300800 */
[----:B------:R-:W3:Y:S04]  /*2e220*/  LDL.LU R125, [R1+0x4a4] ;  /* 0x0004a400017d7983 */ /* 0x000ee80000300800 */
[----:B------:R-:W-:Y:S01]  /*2e230*/  STL [R1+0x8c4], R69 ;  /* 0x0008c44501007387 */ /* 0x000fe20000100800 */
[----:B------:R-:W-:-:S03]  /*2e240*/  LEA.HI.X.SX32 R63, R3, R60, 0x1, P1 ;  /* 0x0000003c033f7211 */ /* 0x000fc600008f0eff */
[----:B------:R-:W-:Y:S04]  /*2e250*/  STL [R1+0x8c0], R67 ;  /* 0x0008c04301007387 */ /* 0x000fe80000100800 */
[----:B-1----:R-:W3:Y:S04]  /*2e260*/  LDL.LU.64 R122, [R1+0x2e8] ;  /* 0x0002e800017a7983 */ /* 0x002ee80000300a00 */
[----:B------:R-:W4:Y:S04]  /*2e270*/  LDL.LU.64 R10, [R1+0x2e0] ;  /* 0x0002e000010a7983 */ /* 0x000f280000300a00 */
[----:B------:R-:W4:Y:S04]  /*2e280*/  LDL.LU R96, [R1+0x48c] ;  /* 0x00048c0001607983 */ /* 0x000f280000300800 */
[----:B------:R-:W3:Y:S04]  /*2e290*/  LDL.LU R112, [R1+0x474] ;  /* 0x0004740001707983 */ /* 0x000ee80000300800 */
[----:B------:R-:W-:Y:S04]  /*2e2a0*/  STL [R1+0x8bc], R65 ;  /* 0x0008bc4101007387 */ /* 0x000fe80000100800 */
[----:B------:R-:W-:Y:S04]  /*2e2b0*/  STL [R1+0x8b8], R63 ;  /* 0x0008b83f01007387 */ /* 0x000fe80000100800 */
[----:B------:R-:W4:Y:S04]  /*2e2c0*/  LDL.LU.64 R8, [R1+0x320] ;  /* 0x0003200001087983 */ /* 0x000f280000300a00 */
[----:B------:R-:W0:Y:S01]  /*2e2d0*/  S2R R17, SR_TID.X ;  /* 0x0000000000117919 */ /* 0x000e220000002100 */
[----:B------:R-:W-:-:S03]  /*2e2e0*/  IMAD R2, R59, 0x2, R3 ;  /* 0x000000023b027824 */ /* 0x000fc600078e0203 */
[----:B------:R-:W4:Y:S02]  /*2e2f0*/  LDL.LU.64 R14, [R1+0x318] ;  /* 0x00031800010e7983 */ /* 0x000f240000300a00 */
[C---:B------:R-:W-:Y:S02]  /*2e300*/  LEA R56, P1, R2.reuse, R0, 0x1 ;  /* 0x0000000002387211 */ /* 0x040fe400078208ff */
[----:B------:R-:W-:Y:S02]  /*2e310*/  LEA R3, R59, R2, 0x1 ;  /* 0x000000023b037211 */ /* 0x000fe400078e08ff */
[----:B------:R-:W-:Y:S02]  /*2e320*/  LEA.HI.X.SX32 R57, R2, R60, 0x1, P1 ;  /* 0x0000003c02397211 */ /* 0x000fe400008f0eff */
[----:B------:R-:W-:Y:S01]  /*2e330*/  LEA R54, P1, R3, R0, 0x1 ;  /* 0x0000000003367211 */ /* 0x000fe200078208ff */
[----:B------:R-:W-:Y:S02]  /*2e340*/  IMAD R2, R59, 0x2, R3 ;  /* 0x000000023b027824 */ /* 0x000fe400078e0203 */
[C---:B0-----:R-:W-:Y:S01]  /*2e350*/  IMAD.SHL.U32 R6, R17.reuse, 0x10, RZ ;  /* 0x0000001011067824 */ /* 0x041fe200078e00ff */
[----:B------:R-:W-:-:S02]  /*2e360*/  SHF.L.U32 R5, R17, 0x2, RZ ;  /* 0x0000000211057819 */ /* 0x000fc400000006ff */
[----:B------:R-:W-:Y:S02]  /*2e370*/  SHF.R.U32.HI R4, RZ, 0x1, R17 ;  /* 0x00000001ff047819 */ /* 0x000fe40000011611 */
[----:B------:R-:W-:Y:S02]  /*2e380*/  LOP3.LUT R6, R6, 0x70, RZ, 0xc0, !PT ;  /* 0x0000007006067812 */ /* 0x000fe400078ec0ff */
[----:B------:R-:W-:Y:S02]  /*2e390*/  LOP3.LUT R5, R5, 0x380, RZ, 0xc0, !PT ;  /* 0x0000038005057812 */ /* 0x000fe400078ec0ff */
[----:B------:R-:W-:-:S04]  /*2e3a0*/  LOP3.LUT R4, R4, 0xc, RZ, 0xc0, !PT ;  /* 0x0000000c04047812 */ /* 0x000fc800078ec0ff */
[----:B------:R-:W-:Y:S02]  /*2e3b0*/  IADD3 R4, R4, R6, R5 ;  /* 0x0000000604047210 */ /* 0x000fe40007ffe005 */
[----:B------:R-:W-:Y:S01]  /*2e3c0*/  LEA.HI.X.SX32 R55, R3, R60, 0x1, P1 ;  /* 0x0000003c03377211 */ /* 0x000fe200008f0eff */
[----:B------:R-:W-:Y:S01]  /*2e3d0*/  IMAD R3, R59, 0x2, R2 ;  /* 0x000000023b037824 */ /* 0x000fe200078e0202 */
[C---:B------:R-:W-:Y:S01]  /*2e3e0*/  LEA R52, P1, R2.reuse, R0, 0x1 ;  /* 0x0000000002347211 */ /* 0x040fe200078208ff */
[----:B------:R-:W-:Y:S04]  /*2e3f0*/  STL [R1+0x268], R4 ;  /* 0x0002680401007387 */ /* 0x000fe80000100800 */
[----:B------:R-:W4:Y:S01]  /*2e400*/  LDL.LU R113, [R1+0x464] ;  /* 0x0004640001717983 */ /* 0x000f220000300800 */
[----:B------:R-:W-:-:S03]  /*2e410*/  LEA.HI.X.SX32 R53, R2, R60, 0x1, P1 ;  /* 0x0000003c02357211 */ /* 0x000fc600008f0eff */
[----:B------:R-:W-:Y:S01]  /*2e420*/  STL [R1+0x8a4], R56 ;  /* 0x0008a43801007387 */ /* 0x000fe20000100800 */
[----:B------:R-:W-:-:S03]  /*2e430*/  LEA R50, P1, R3, R0, 0x1 ;  /* 0x0000000003327211 */ /* 0x000fc600078208ff */
[----:B------:R-:W-:Y:S01]  /*2e440*/  STL [R1+0x8a0], R57 ;  /* 0x0008a03901007387 */ /* 0x000fe20000100800 */
[----:B------:R-:W-:-:S03]  /*2e450*/  LEA.HI.X.SX32 R51, R3, R60, 0x1, P1 ;  /* 0x0000003c03337211 */ /* 0x000fc600008f0eff */
[----:B--2---:R0:W-:Y:S04]  /*2e460*/  STG.E.U16 [R12.64], R124 ;  /* 0x0000007c0c007986 */ /* 0x0041e8000c101506 */
[----:B0-----:R-:W2:Y:S04]  /*2e470*/  LDL.LU.64 R12, [R1+0x310] ;  /* 0x00031000010c7983 */ /* 0x001ea80000300a00 */
[----:B------:R-:W2:Y:S04]  /*2e480*/  LDL.LU R116, [R1+0x45c] ;  /* 0x00045c0001747983 */ /* 0x000ea80000300800 */
[----:B------:R-:W-:Y:S04]  /*2e490*/  STL [R1+0x8ac], R54 ;  /* 0x0008ac3601007387 */ /* 0x000fe80000100800 */
[----:B------:R-:W-:Y:S04]  /*2e4a0*/  STL [R1+0x8a8], R55 ;  /* 0x0008a83701007387 */ /* 0x000fe80000100800 */
[----:B---3--:R0:W-:Y:S04]  /*2e4b0*/  STG.E.U16 [R122.64], R125 ;  /* 0x0000007d7a007986 */ /* 0x0081e8000c101506 */
[----:B----4-:R1:W-:Y:S04]  /*2e4c0*/  STG.E.U16 [R10.64], R96 ;  /* 0x000000600a007986 */ /* 0x0103e8000c101506 */
[----:B0-----:R-:W3:Y:S04]  /*2e4d0*/  LDL.LU.64 R122, [R1+0x350] ;  /* 0x00035000017a7983 */ /* 0x001ee80000300a00 */
[----:B------:R-:W3:Y:S04]  /*2e4e0*/  LDL.LU R117, [R1+0x44c] ;  /* 0x00044c0001757983 */ /* 0x000ee80000300800 */
[----:B------:R-:W4:Y:S04]  /*2e4f0*/  LDL.LU R118, [R1+0x43c] ;  /* 0x00043c0001767983 */ /* 0x000f280000300800 */
[----:B------:R-:W-:Y:S04]  /*2e500*/  STL [R1+0x8b4], R52 ;  /* 0x0008b43401007387 */ /* 0x000fe80000100800 */
[----:B------:R-:W-:Y:S04]  /*2e510*/  STL [R1+0x8b0], R53 ;  /* 0x0008b03501007387 */ /* 0x000fe80000100800 */
[----:B-1----:R-:W4:Y:S04]  /*2e520*/  LDL.LU.64 R10, [R1+0x340] ;  /* 0x00034000010a7983 */ /* 0x002f280000300a00 */
[----:B------:R-:W4:Y:S04]  /*2e530*/  LDL.LU R61, [R1+0x434] ;  /* 0x00043400013d7983 */ /* 0x000f280000300800 */
[----:B------:R-:W-:Y:S04]  /*2e540*/  STL.64 [R1+0x948], R50 ;  /* 0x0009483201007387 */ /* 0x000fe80000100a00 */
[----:B------:R0:W-:Y:S04]  /*2e550*/  STG.E.U16 [R8.64], R112 ;  /* 0x0000007008007986 */ /* 0x0001e8000c101506 */
[----:B0-----:R-:W4:Y:S01]  /*2e560*/  LDL.LU.64 R8, [R1+0x338] ;  /* 0x0003380001087983 */ /* 0x001f220000300a00 */
        /* <DEDUP_REMOVED lines=8> */
[----:B------:R-:W-:Y:S01]  /*2e5f0*/  LEA R3, R59, R2, 0x1 ;  /* 0x000000023b037211 */ /* 0x000fe200078e08ff */
[----:B------:R-:W-:Y:S01]  /*2e600*/  STL.64 [R1+0x958], R48 ;  /* 0x0009583001007387 */ /* 0x000fe20000100a00 */
[----:B------:R-:W-:Y:S02]  /*2e610*/  LEA.HI.X.SX32 R45, R2, R60, 0x1, P1 ;  /* 0x0000003c022d7211 */ /* 0x000fe400008f0eff */
[----:B------:R-:W-:Y:S01]  /*2e620*/  LEA R42, P1, R3, R0, 0x1 ;  /* 0x00000000032a7211 */ /* 0x000fe200078208ff */
[----:B------:R-:W-:Y:S01]  /*2e630*/  IMAD R2, R59, 0x2, R3 ;  /* 0x000000023b027824 */ /* 0x000fe200078e0203 */
[----:B------:R-:W4:Y:S02]  /*2e640*/  LDL.LU.64 R22, [R1+0x380] ;  /* 0x0003800001167983 */ /* 0x000f240000300a00 */
[----:B------:R-:W-:-:S02]  /*2e650*/  LEA.HI.X.SX32 R43, R3, R60, 0x1, P1 ;  /* 0x0000003c032b7211 */ /* 0x000fc400008f0eff */
[----:B------:R-:W4:Y:S01]  /*2e660*/  LDL.LU R33, [R1+0x424] ;  /* 0x0004240001217983 */ /* 0x000f220000300800 */
[----:B------:R-:W-:-:S03]  /*2e670*/  LEA R40, P1, R2, R0, 0x1 ;  /* 0x0000000002287211 */ /* 0x000fc600078208ff */
[----:B------:R-:W4:Y:S04]  /*2e680*/  LDL.LU R29, [R1+0x41c] ;  /* 0x00041c00011d7983 */ /* 0x000f280000300800 */
[----:B------:R-:W-:Y:S04]  /*2e690*/  STL.64 [R1+0x968], R46 ;  /* 0x0009682e01007387 */ /* 0x000fe80000100a00 */
[----:B------:R-:W4:Y:S01]  /*2e6a0*/  LDL.LU.64 R18, [R1+0x378] ;  /* 0x0003780001127983 */ /* 0x000f220000300a00 */
[----:B------:R-:W-:-:S03]  /*2e6b0*/  LEA.HI.X.SX32 R41, R2, R60, 0x1, P1 ;  /* 0x0000003c02297211 */ /* 0x000fc600008f0eff */
[----:B------:R-:W4:Y:S04]  /*2e6c0*/  LDL.LU R119, [R1+0x40c] ;  /* 0x00040c0001777983 */ /* 0x000f280000300800 */
[----:B------:R0:W-:Y:S04]  /*2e6d0*/  STG.E.U16 [R14.64], R113 ;  /* 0x000000710e007986 */ /* 0x0001e8000c101506 */
[----:B------:R-:W-:Y:S04]  /*2e6e0*/  STL [R1+0x89c], R45 ;  /* 0x00089c2d01007387 */ /* 0x000fe80000100800 */
[----:B0-----:R-:W4:Y:S04]  /*2e6f0*/  LDL.LU.64 R14, [R1+0x370] ;  /* 0x00037000010e7983 */ /* 0x001f280000300a00 */
[----:B--2---:R0:W-:Y:S04]  /*2e700*/  STG.E.U16 [R12.64], R116 ;  /* 0x000000740c007986 */ /* 0x0041e8000c101506 */
[----:B0-----:R-:W2:Y:S04]  /*2e710*/  LDL.LU.64 R12, [R1+0x3a8] ;  /* 0x0003a800010c7983 */ /* 0x001ea80000300a00 */
[----:B---3--:R0:W-:Y:S04]  /*2e720*/  STG.E.U16 [R122.64], R117 ;  /* 0x000000757a007986 */ /* 0x0081e8000c101506 */
[----:B0-----:R-:W2:Y:S04]  /*2e730*/  LDL.LU R122, [R1+0x404] ;  /* 0x00040400017a7983 */ /* 0x001ea80000300800 */
[----:B------:R-:W-:Y:S04]  /*2e740*/  STL [R1+0x898], R43 ;  /* 0x0008982b01007387 */ /* 0x000fe80000100800 */
[----:B----4-:R0:W-:Y:S04]  /*2e750*/  STG.E.U16 [R10.64], R118 ;  /* 0x000000760a007986 */ /* 0x0101e8000c101506 */
[----:B0-----:R-:W3:Y:S04]  /*2e760*/  LDL.LU.64 R10, [R1+0x3a0] ;  /* 0x0003a000010a7983 */ /* 0x001ee80000300a00 */
[----:B------:R-:W3:Y:S04]  /*2e770*/  LDL.LU R123, [R1+0x3fc] ;  /* 0x0003fc00017b7983 */ /* 0x000ee80000300800 */
[----:B------:R-:W-:Y:S04]  /*2e780*/  STL [R1+0x894], R41 ;  /* 0x0008942901007387 */ /* 0x000fe80000100800 */
[----:B------:R0:W-:Y:S04]  /*2e790*/  STG.E.U16 [R8.64], R61 ;  /* 0x0000003d08007986 */ /* 0x0001e8000c101506 */
[----:B0-----:R-:W4:Y:S04]  /*2e7a0*/  LDL.LU.64 R8, [R1+0x390] ;  /* 0x0003900001087983 */ /* 0x001f280000300a00 */
[----:B------:R-:W4:Y:S04]  /*2e7b0*/  LDL.LU R17, [R1+0x3ec] ;  /* 0x0003ec0001117983 */ /* 0x000f280000300800 */
[----:B------:R-:W4:Y:S01]  /*2e7c0*/  LDL.LU R47, [R1+0x3e4] ;  /* 0x0003e400012f7983 */ /* 0x000f220000300800 */
[----:B------:R-:W-:-:S05]  /*2e7d0*/  IMAD R3, R59, 0x2, R2 ;  /* 0x000000023b037824 */ /* 0x000fca00078e0202 */
[----:B------:R-:W-:Y:S02]  /*2e7e0*/  LEA R38, P1, R3, R0, 0x1 ;  /* 0x0000000003267211 */ /* 0x000fe400078208ff */
[----:B------:R-:W-:Y:S02]  /*2e7f0*/  LEA R2, R59, R3, 0x1 ;  /* 0x000000033b027211 */ /* 0x000fe400078e08ff */
[----:B------:R-:W-:Y:S02]  /*2e800*/  LEA.HI.X.SX32 R39, R3, R60, 0x1, P1 ;  /* 0x0000003c03277211 */ /* 0x000fe400008f0eff */
        /* <DEDUP_REMOVED lines=10> */
[----:B------:R-:W-:Y:S01]  /*2e8b0*/  IMAD R2, R59, 0x2, R3 ;  /* 0x000000023b027824 */ /* 0x000fe200078e0203 */
[----:B------:R0:W-:Y:S02]  /*2e8c0*/  STG.E.U16 [R22.64], R33 ;  /* 0x0000002116007986 */ /* 0x0001e4000c101506 */
[----:B------:R-:W-:Y:S01]  /*2e8d0*/  LEA.HI.X.SX32 R27, R3, R60, 0x1, P1 ;  /* 0x0000003c031b7211 */ /* 0x000fe200008f0eff */
[----:B------:R-:W-:Y:S01]  /*2e8e0*/  IMAD R3, R59, 0x2, R2 ;  /* 0x000000023b037824 */ /* 0x000fe200078e0202 */
[----:B------:R1:W-:Y:S01]  /*2e8f0*/  STG.E.U16 [R18.64], R29 ;  /* 0x0000001d12007986 */ /* 0x0003e2000c101506 */
[----:B0-----:R-:W-:-:S04]  /*2e900*/  LEA R22, P1, R2, R0, 0x1 ;  /* 0x0000000002167211 */ /* 0x001fc800078208ff */
[----:B------:R-:W-:Y:S02]  /*2e910*/  LEA.HI.X.SX32 R23, R2, R60, 0x1, P1 ;  /* 0x0000003c02177211 */ /* 0x000fe400008f0eff */
[C---:B-1----:R-:W-:Y:S01]  /*2e920*/  LEA R18, P1, R3.reuse, R0, 0x1 ;  /* 0x0000000003127211 */ /* 0x042fe200078208ff */
[----:B------:R-:W-:Y:S03]  /*2e930*/  STL [R1+0x890], R39 ;  /* 0x0008902701007387 */ /* 0x000fe60000100800 */
[----:B------:R-:W-:Y:S01]  /*2e940*/  LEA.HI.X.SX32 R19, R3, R60, 0x1, P1 ;  /* 0x0000003c03137211 */ /* 0x000fe200008f0eff */
[----:B------:R-:W-:Y:S04]  /*2e950*/  STL [R1+0x88c], R37 ;  /* 0x00088c2501007387 */ /* 0x000fe80000100800 */
[----:B------:R-:W-:Y:S04]  /*2e960*/  STL [R1+0x888], R35 ;  /* 0x0008882301007387 */ /* 0x000fe80000100800 */
[----:B------:R-:W-:Y:S04]  /*2e970*/  STG.E.U16 [R14.64], R119 ;  /* 0x000000770e007986 */ /* 0x000fe8000c101506 */
[----:B------:R-:W-:Y:S04]  /*2e980*/  STL [R1+0x884], R31 ;  /* 0x0008841f01007387 */ /* 0x000fe80000100800 */
[----:B------:R-:W-:Y:S04]  /*2e990*/  STL [R1+0x880], R27 ;  /* 0x0008801b01007387 */ /* 0x000fe80000100800 */
[----:B------:R-:W-:Y:S04]  /*2e9a0*/  STL [R1+0x87c], R23 ;  /* 0x00087c1701007387 */ /* 0x000fe80000100800 */
[----:B------:R-:W-:Y:S04]  /*2e9b0*/  STL [R1+0x878], R19 ;  /* 0x0008781301007387 */ /* 0x000fe80000100800 */
[----:B--2---:R-:W-:Y:S04]  /*2e9c0*/  STG.E.U16 [R12.64], R122 ;  /* 0x0000007a0c007986 */ /* 0x004fe8000c101506 */
[----:B---3--:R-:W-:Y:S04]  /*2e9d0*/  STG.E.U16 [R10.64], R123 ;  /* 0x0000007b0a007986 */ /* 0x008fe8000c101506 */
[----:B----4-:R-:W-:Y:S04]  /*2e9e0*/  STG.E.U16 [R8.64], R17 ;  /* 0x0000001108007986 */ /* 0x010fe8000c101506 */
[----:B------:R0:W-:Y:S04]  /*2e9f0*/  STG.E.U16 [R120.64], R47 ;  /* 0x0000002f78007986 */ /* 0x0001e8000c101506 */
[----:B0-----:R-:W2:Y:S04]  /*2ea00*/  LDL.LU.64 R120, [R1+0xa68] ;  /* 0x000a680001787983 */ /* 0x001ea80000300a00 */
[----:B------:R-:W3:Y:S04]  /*2ea10*/  LDL.LU R46, [R1+0x5c8] ;  /* 0x0005c800012e7983 */ /* 0x000ee80000300800 */
[----:B------:R-:W4:Y:S04]  /*2ea20*/  LDL.LU R48, [R1+0x4b0] ;  /* 0x0004b00001307983 */ /* 0x000f280000300800 */
[----:B------:R-:W2:Y:S04]  /*2ea30*/  LDL.LU R49, [R1+0x4ac] ;  /* 0x0004ac0001317983 */ /* 0x000ea80000300800 */
[----:B------:R-:W2:Y:S04]  /*2ea40*/  LDL.LU R50, [R1+0x494] ;  /* 0x0004940001327983 */ /* 0x000ea80000300800 */
[----:B------:R-:W2:Y:S01]  /*2ea50*/  LDL.LU R51, [R1+0x484] ;  /* 0x0004840001337983 */ /* 0x000ea20000300800 */
        /* <DEDUP_REMOVED lines=14> */
[----:B------:R-:W-:-:S04]  /*2eb40*/  LEA R6, P1, R2, R0, 0x1 ;  /* 0x0000000002067211 */ /* 0x000fc800078208ff */
[----:B------:R-:W-:Y:S02]  /*2eb50*/  LEA R16, R59, R3, 0x1 ;  /* 0x000000033b107211 */ /* 0x000fe400078e08ff */
[----:B------:R-:W-:Y:S02]  /*2eb60*/  LEA.HI.X.SX32 R7, R2, R60, 0x1, P1 ;  /* 0x0000003c02077211 */ /* 0x000fe400008f0eff */
[----:B------:R-:W-:Y:S01]  /*2eb70*/  LEA R4, P1, R3, R0, 0x1 ;  /* 0x0000000003047211 */ /* 0x000fe200078208ff */
[----:B------:R-:W-:-:S03]  /*2eb80*/  IMAD R20, R59, 0x2, R16 ;  /* 0x000000023b147824 */ /* 0x000fc600078e0210 */
[----:B------:R-:W-:Y:S01]  /*2eb90*/  LEA.HI.X.SX32 R5, R3, R60, 0x1, P1 ;  /* 0x0000003c03057211 */ /* 0x000fe200008f0eff */
[----:B------:R-:W-:Y:S01]  /*2eba0*/  IMAD R24, R59, 0x2, R20 ;  /* 0x000000023b187824 */ /* 0x000fe200078e0214 */
[C---:B------:R-:W-:Y:S01]  /*2ebb0*/  LEA R2, P1, R16.reuse, R0, 0x1 ;  /* 0x0000000010027211 */ /* 0x040fe200078208ff */
[----:B------:R-:W-:Y:S03]  /*2ebc0*/  STL.64 [R1+0x978], R14 ;  /* 0x0009780e01007387 */ /* 0x000fe60000100a00 */
[----:B------:R-:W-:Y:S01]  /*2ebd0*/  LEA.HI.X.SX32 R3, R16, R60, 0x1, P1 ;  /* 0x0000003c10037211 */ /* 0x000fe200008f0eff */
[----:B------:R-:W-:Y:S01]  /*2ebe0*/  STL [R1+0x874], R13 ;  /* 0x0008740d01007387 */ /* 0x000fe20000100800 */
[-C--:B------:R-:W-:Y:S02]  /*2ebf0*/  LEA R94, P1, R24, R0.reuse, 0x1 ;  /* 0x00000000185e7211 */ /* 0x080fe400078208ff */
[----:B------:R-:W-:Y:S01]  /*2ec00*/  LEA R58, P3, R20, R0, 0x1 ;  /* 0x00000000143a7211 */ /* 0x000fe200078608ff */
[----:B------:R-:W-:Y:S01]  /*2ec10*/  STL.64 [R1+0x988], R10 ;  /* 0x0009880a01007387 */ /* 0x000fe20000100a00 */
[----:B------:R-:W-:-:S03]  /*2ec20*/  LEA.HI.X.SX32 R95, R24, R60, 0x1, P1 ;  /* 0x0000003c185f7211 */ /* 0x000fc600008f0eff */
[----:B------:R-:W-:Y:S01]  /*2ec30*/  STL.64 [R1+0x998], R8 ;  /* 0x0009980801007387 */ /* 0x000fe20000100a00 */
[----:B------:R-:W-:-:S03]  /*2ec40*/  LEA.HI.X.SX32 R59, R20, R60, 0x1, P3 ;  /* 0x0000003c143b7211 */ /* 0x000fc600018f0eff */
[----:B------:R-:W-:Y:S04]  /*2ec50*/  STL.64 [R1+0x9a8], R6 ;  /* 0x0009a80601007387 */ /* 0x000fe80000100a00 */
[----:B------:R-:W-:Y:S04]  /*2ec60*/  STL.64 [R1+0x9b8], R4 ;  /* 0x0009b80401007387 */ /* 0x000fe80000100a00 */
[----:B------:R3:W-:Y:S01]  /*2ec70*/  STL.64 [R1+0x9c0], R2 ;  /* 0x0009c00201007387 */ /* 0x0007e20000100a00 */
[----:B------:R-:W-:-:S03]  /*2ec80*/  PRMT R114, R113, 0x7632, R114 ;  /* 0x0000763271727816 */ /* 0x000fc60000000072 */
[----:B------:R0:W-:Y:S01]  /*2ec90*/  STL.64 [R1+0x9f0], R24 ;  /* 0x0009f01801007387 */ /* 0x0001e20000100a00 */
[----:B------:R-:W-:-:S03]  /*2eca0*/  PRMT R115, R116, 0x7632, R115 ;  /* 0x0000763274737816 */ /* 0x000fc60000000073 */
[----:B------:R-:W-:Y:S01]  /*2ecb0*/  STL.64 [R1+0x9c8], R94 ;  /* 0x0009c85e01007387 */ /* 0x000fe20000100a00 */
[----:B------:R-:W-:-:S03]  /*2ecc0*/  PRMT R104, R124, 0x7632, R104 ;  /* 0x000076327c687816 */ /* 0x000fc60000000068 */
[----:B------:R-:W-:Y:S01]  /*2ecd0*/  STL.64 [R1+0x9e0], R20 ;  /* 0x0009e01401007387 */ /* 0x000fe20000100a00 */
[----:B------:R-:W-:-:S03]  /*2ece0*/  PRMT R106, R125, 0x7632, R106 ;  /* 0x000076327d6a7816 */ /* 0x000fc6000000006a */
[----:B------:R-:W-:Y:S01]  /*2ecf0*/  STL.64 [R1+0x9d0], R58 ;  /* 0x0009d03a01007387 */ /* 0x000fe20000100a00 */
[----:B------:R-:W-:Y:S02]  /*2ed00*/  PRMT R110, R112, 0x7632, R110 ;  /* 0x00007632706e7816 */ /* 0x000fe4000000006e */
[----:B------:R-:W-:Y:S02]  /*2ed10*/  PRMT R111, R117, 0x7632, R111 ;  /* 0x00007632756f7816 */ /* 0x000fe4000000006f */
[----:B------:R-:W-:Y:S02]  /*2ed20*/  PRMT R108, R96, 0x7632, R108 ;  /* 0x00007632606c7816 */ /* 0x000fe4000000006c */
[----:B------:R-:W-:Y:S02]  /*2ed30*/  PRMT R109, R118, 0x7632, R109 ;  /* 0x00007632766d7816 */ /* 0x000fe4000000006d */
[----:B------:R-:W-:Y:S02]  /*2ed40*/  PRMT R107, R61, 0x7632, R107 ;  /* 0x000076323d6b7816 */ /* 0x000fe4000000006b */
[----:B---3--:R-:W-:-:S05]  /*2ed50*/  FSEL R2, R46, -INF , P6 ;  /* 0xff8000002e027808 */ /* 0x008fca0003000000 */
[----:B------:R-:W-:Y:S01]  /*2ed60*/  STL [R1+0x1c0], R2 ;  /* 0x0001c00201007387 */ /* 0x000fe20000100800 */
[----:B----4-:R-:W-:-:S03]  /*2ed70*/  FSETP.NEU.AND P3, PT, R48, RZ, PT ;  /* 0x000000ff3000720b */ /* 0x010fc60003f6d000 */
[----:B------:R-:W3:Y:S01]  /*2ed80*/  LDL.LU R124, [R1+0xa64] ;  /* 0x000a6400017c7983 */ /* 0x000ee20000300800 */
[----:B--2---:R-:W-:-:S03]  /*2ed90*/  PRMT R98, R49, 0x7632, R98 ;  /* 0x0000763231627816 */ /* 0x004fc60000000062 */
[----:B------:R-:W3:Y:S04]  /*2eda0*/  LDL.LU R125, [R1+0xa60] ;  /* 0x000a6000017d7983 */ /* 0x000ee80000300800 */
[----:B------:R-:W2:Y:S04]  /*2edb0*/  LDL.LU R96, [R1+0x3d4] ;  /* 0x0003d40001607983 */ /* 0x000ea80000300800 */
[----:B------:R-:W-:Y:S01]  /*2edc0*/  STL.64 [R1+0x9d8], R114 ;  /* 0x0009d87201007387 */ /* 0x000fe20000100a00 */
[----:B------:R-:W-:-:S03]  /*2edd0*/  PRMT R100, R50, 0x7632, R100 ;  /* 0x0000763232647816 */ /* 0x000fc60000000064 */
[----:B------:R-:W4:Y:S01]  /*2ede0*/  LDL.LU.64 R48, [R1+0x498] ;  /* 0x0004980001307983 */ /* 0x000f220000300a00 */
[----:B------:R-:W-:-:S03]  /*2edf0*/  PRMT R102, R51, 0x7632, R102 ;  /* 0x0000763233667816 */ /* 0x000fc60000000066 */
[----:B------:R-:W-:Y:S04]  /*2ee00*/  STL.64 [R1+0xa00], R110 ;  /* 0x000a006e01007387 */ /* 0x000fe80000100a00 */
[----:B------:R-:W3:Y:S04]  /*2ee10*/  LDL.LU R116, [R1+0x3cc] ;  /* 0x0003cc0001747983 */ /* 0x000ee80000300800 */
[----:B------:R-:W-:Y:S04]  /*2ee20*/  STL.64 [R1+0xa10], R108 ;  /* 0x000a106c01007387 */ /* 0x000fe80000100a00 */
[----:B------:R-:W3:Y:S04]  /*2ee30*/  LDL.LU.64 R50, [R1+0x468] ;  /* 0x0004680001327983 */ /* 0x000ee80000300a00 */
[----:B------:R-:W3:Y:S04]  /*2ee40*/  LDL.LU R117, [R1+0x3b4] ;  /* 0x0003b40001757983 */ /* 0x000ee80000300800 */
[----:B------:R-:W-:Y:S04]  /*2ee50*/  STL.64 [R1+0xa20], R106 ;  /* 0x000a206a01007387 */ /* 0x000fe80000100a00 */
[----:B------:R-:W3:Y:S04]  /*2ee60*/  LDL.LU.64 R112, [R1+0x450] ;  /* 0x0004500001707983 */ /* 0x000ee80000300a00 */
[----:B------:R-:W1:Y:S01]  /*2ee70*/  S2R R15, SR_TID.X ;  /* 0x00000000000f7919 */ /* 0x000e620000002100 */
[----:B------:R-:W-:-:S03]  /*2ee80*/  PRMT R105, R33, 0x7632, R105 ;  /* 0x0000763221697816 */ /* 0x000fc60000000069 */
[----:B0-----:R-:W3:Y:S04]  /*2ee90*/  LDL.LU.64 R24, [R1+0x440] ;  /* 0x0004400001187983 */ /* 0x001ee80000300a00 */
[----:B------:R-:W3:Y:S04]  /*2eea0*/  LDL.LU R3, [R1+0x39c] ;  /* 0x00039c0001037983 */ /* 0x000ee80000300800 */
[----:B------:R-:W3:Y:S04]  /*2eeb0*/  LDL.LU.64 R4, [R1+0x428] ;  /* 0x0004280001047983 */ /* 0x000ee80000300a00 */
[----:B------:R-:W3:Y:S04]  /*2eec0*/  LDL.LU R46, [R1+0x38c] ;  /* 0x00038c00012e7983 */ /* 0x000ee80000300800 */
[----:B------:R-:W3:Y:S01]  /*2eed0*/  LDL.LU.64 R6, [R1+0x410] ;  /* 0x0004100001067983 */ /* 0x000ee20000300a00 */
[----:B------:R-:W-:-:S03]  /*2eee0*/  PRMT R103, R29, 0x7632, R103 ;  /* 0x000076321d677816 */ /* 0x000fc60000000067 */
[----:B------:R-:W3:Y:S01]  /*2eef0*/  LDL.LU R61, [R1+0x364] ;  /* 0x00036400013d7983 */ /* 0x000ee20000300800 */
[----:B------:R-:W-:-:S03]  /*2ef00*/  PRMT R101, R119, 0x7632, R101 ;  /* 0x0000763277657816 */ /* 0x000fc60000000065 */
[----:B------:R-:W3:Y:S04]  /*2ef10*/  LDL.LU R33, [R1+0x35c] ;  /* 0x00035c0001217983 */ /* 0x000ee80000300800 */
[----:B------:R-:W-:Y:S01]  /*2ef20*/  STL.64 [R1+0xa30], R104 ;  /* 0x000a306801007387 */ /* 0x000fe20000100a00 */
[----:B-1----:R-:W-:-:S03]  /*2ef30*/  LOP3.LUT R15, R15, 0x1ff, RZ, 0xc0, !PT ;  /* 0x000001ff0f0f7812 */ /* 0x002fc600078ec0ff */
[----:B------:R-:W3:Y:S01]  /*2ef40*/  LDL.LU.64 R8, [R1+0x3f0] ;  /* 0x0003f00001087983 */ /* 0x000ee20000300a00 */
[----:B------:R-:W-:-:S03]  /*2ef50*/  PRMT R99, R122, 0x7632, R99 ;  /* 0x000076327a637816 */ /* 0x000fc60000000063 */
[----:B------:R-:W3:Y:S01]  /*2ef60*/  LDL.LU R29, [R1+0x34c] ;  /* 0x00034c00011d7983 */ /* 0x000ee20000300800 */
[----:B------:R-:W-:-:S03]  /*2ef70*/  PRMT R97, R123, 0x7632, R97 ;  /* 0x000076327b617816 */ /* 0x000fc60000000061 */
[----:B------:R-:W3:Y:S01]  /*2ef80*/  LDL.LU.64 R118, [R1+0x3d8] ;  /* 0x0003d80001767983 */ /* 0x000ee20000300a00 */
[----:B------:R-:W-:-:S03]  /*2ef90*/  PRMT R93, R17, 0x7632, R93 ;  /* 0x00007632115d7816 */ /* 0x000fc6000000005d */
[----:B------:R-:W3:Y:S01]  /*2efa0*/  LDL.LU R122, [R1+0xa5c] ;  /* 0x000a5c00017a7983 */ /* 0x000ee20000300800 */
[----:B------:R-:W-:-:S03]  /*2efb0*/  ISETP.GE.U32.AND P1, PT, R15, 0x100, PT ;  /* 0x000001000f00780c */ /* 0x000fc60003f26070 */
[----:B------:R-:W3:Y:S01]  /*2efc0*/  LDL.LU R123, [R1+0xa58] ;  /* 0x000a5800017b7983 */ /* 0x000ee20000300800 */
[----:B------:R-:W-:-:S03]  /*2efd0*/  PRMT R91, R47, 0x7632, R91 ;  /* 0x000076322f5b7816 */ /* 0x000fc6000000005b */
[----:B------:R-:W3:Y:S04]  /*2efe0*/  LDL.LU R17, [R1+0x334] ;  /* 0x0003340001117983 */ /* 0x000ee80000300800 */
[----:B------:R-:W3:Y:S04]  /*2eff0*/  LDL.LU.64 R10, [R1+0x3b8] ;  /* 0x0003b800010a7983 */ /* 0x000ee80000300a00 */
[----:B------:R-:W3:Y:S04]  /*2f000*/  LDL.LU.64 R14, [R1+0x368] ;  /* 0x00036800010e7983 */ /* 0x000ee80000300a00 */
[----:B------:R-:W3:Y:S01]  /*2f010*/  LDL.LU R47, [R1+0x32c] ;  /* 0x00032c00012f7983 */ /* 0x000ee20000300800 */
[----:B--2---:R-:W-:-:S03]  /*2f020*/  PRMT R89, R96, 0x7632, R89 ;  /* 0x0000763260597816 */ /* 0x004fc60000000059 */
[----:B----4-:R0:W-:Y:S01]  /*2f030*/  STG.E.U16 [R48.64], R96 ;  /* 0x0000006030007986 */ /* 0x0101e2000c101506 */
[----:B---3--:R-:W-:-:S03]  /*2f040*/  PRMT R87, R116, 0x7632, R87 ;  /* 0x0000763274577816 */ /* 0x008fc60000000057 */
[----:B0-----:R-:W2:Y:S04]  /*2f050*/  LDL.LU.64 R48, [R1+0x300] ;  /* 0x0003000001307983 */ /* 0x001ea80000300a00 */
[----:B------:R-:W2:Y:S04]  /*2f060*/  LDL.LU R96, [R1+0x30c] ;  /* 0x00030c0001607983 */ /* 0x000ea80000300800 */
[----:B------:R0:W-:Y:S01]  /*2f070*/  STG.E.U16 [R50.64], R116 ;  /* 0x0000007432007986 */ /* 0x0001e2000c101506 */
[----:B------:R-:W-:-:S03]  /*2f080*/  PRMT R85, R117, 0x7632, R85 ;  /* 0x0000763275557816 */ /* 0x000fc60000000055 */
[----:B------:R1:W-:Y:S04]  /*2f090*/  STG.E.U16 [R112.64], R117 ;  /* 0x0000007570007986 */ /* 0x0003e8000c101506 */
[----:B0-----:R-:W3:Y:S04]  /*2f0a0*/  LDL.LU.64 R50, [R1+0x2d0] ;  /* 0x0002d00001327983 */ /* 0x001ee80000300a00 */
[----:B------:R-:W3:Y:S04]  /*2f0b0*/  LDL.LU R116, [R1+0x2f4] ;  /* 0x0002f40001747983 */ /* 0x000ee80000300800 */
[----:B-1----:R-:W4:Y:S04]  /*2f0c0*/  LDL.LU.64 R112, [R1+0x2b8] ;  /* 0x0002b80001707983 */ /* 0x002f280000300a00 */
[----:B------:R-:W4:Y:S04]  /*2f0d0*/  LDL.LU R117, [R1+0x2dc] ;  /* 0x0002dc0001757983 */ /* 0x000f280000300800 */
[----:B------:R-:W-:Y:S04]  /*2f0e0*/  STG.E.U16 [R24.64], R3 ;  /* 0x0000000318007986 */ /* 0x000fe8000c101506 */
[----:B------:R-:W-:Y:S01]  /*2f0f0*/  STG.E.U16 [R4.64], R46 ;  /* 0x0000002e04007986 */ /* 0x000fe2000c101506 */
[----:B------:R-:W-:-:S03]  /*2f100*/  PRMT R79, R61, 0x7632, R79 ;  /* 0x000076323d4f7816 */ /* 0x000fc6000000004f */
[----:B------:R0:W-:Y:S01]  /*2f110*/  STG.E.U16 [R6.64], R61 ;  /* 0x0000003d06007986 */ /* 0x0001e2000c101506 */
[----:B------:R-:W-:-:S03]  /*2f120*/  PRMT R77, R33, 0x7632, R77 ;  /* 0x00007632214d7816 */ /* 0x000fc6000000004d */
[----:B------:R-:W-:Y:S04]  /*2f130*/  STG.E.U16 [R8.64], R33 ;  /* 0x0000002108007986 */ /* 0x000fe8000c101506 */
[----:B0-----:R-:W4:Y:S01]  /*2f140*/  LDL.LU R61, [R1+0x2cc] ;  /* 0x0002cc00013d7983 */ /* 0x001f220000300800 */
[----:B------:R-:W-:-:S03]  /*2f150*/  PRMT R75, R29, 0x7632, R75 ;  /* 0x000076321d4b7816 */ /* 0x000fc6000000004b */
[----:B------:R0:W-:Y:S04]  /*2f160*/  STG.E.U16 [R118.64], R29 ;  /* 0x0000001d76007986 */ /* 0x0001e8000c101506 */
[----:B------:R-:W4:Y:S01]  /*2f170*/  LDL.LU.64 R4, [R1+0x2a8] ;  /* 0x0002a80001047983 */ /* 0x000f220000300a00 */
[----:B------:R-:W-:-:S03]  /*2f180*/  PRMT R81, R46, 0x7632, R81 ;  /* 0x000076322e517816 */ /* 0x000fc60000000051 */
[----:B0-----:R-:W4:Y:S01]  /*2f190*/  LDL.LU.64 R118, [R1+0x290] ;  /* 0x0002900001767983 */ /* 0x001f220000300a00 */
[----:B------:R-:W-:-:S03]  /*2f1a0*/  PRMT R73, R17, 0x7632, R73 ;  /* 0x0000763211497816 */ /* 0x000fc60000000049 */
[----:B------:R-:W4:Y:S04]  /*2f1b0*/  LDL.LU R33, [R1+0x2c4] ;  /* 0x0002c40001217983 */ /* 0x000f280000300800 */
[----:B------:R-:W4:Y:S04]  /*2f1c0*/  LDL.LU R29, [R1+0x2b4] ;  /* 0x0002b400011d7983 */ /* 0x000f280000300800 */
[----:B------:R-:W4:Y:S04]  /*2f1d0*/  LDL.LU.64 R6, [R1+0x280] ;  /* 0x0002800001067983 */ /* 0x000f280000300a00 */
[----:B------:R0:W-:Y:S04]  /*2f1e0*/  STG.E.U16 [R10.64], R17 ;  /* 0x000000110a007986 */ /* 0x0001e8000c101506 */
[----:B------:R-:W4:Y:S01]  /*2f1f0*/  LDL.LU.64 R8, [R1+0x248] ;  /* 0x0002480001087983 */ /* 0x000f220000300a00 */
[----:B------:R-:W-:-:S03]  /*2f200*/  PRMT R71, R47, 0x7632, R71 ;  /* 0x000076322f477816 */ /* 0x000fc60000000047 */
[----:B------:R1:W-:Y:S04]  /*2f210*/  STG.E.U16 [R14.64], R47 ;  /* 0x0000002f0e007986 */ /* 0x0003e8000c101506 */
[----:B0-----:R-:W4:Y:S04]  /*2f220*/  LDL.LU R17, [R1+0x2a4] ;  /* 0x0002a40001117983 */ /* 0x001f280000300800 */
[----:B------:R-:W4:Y:S04]  /*2f230*/  LDL.LU.64 R10, [R1+0x238] ;  /* 0x00023800010a7983 */ /* 0x000f280000300a00 */
[----:B------:R-:W4:Y:S01]  /*2f240*/  LDL.LU R46, [R1+0x29c] ;  /* 0x00029c00012e7983 */ /* 0x000f220000300800 */
[----:B------:R-:W-:-:S03]  /*2f250*/  PRMT R83, R3, 0x7632, R83 ;  /* 0x0000763203537816 */ /* 0x000fc60000000053 */
[----:B-1----:R-:W4:Y:S04]  /*2f260*/  LDL.LU.64 R14, [R1+0x220] ;  /* 0x00022000010e7983 */ /* 0x002f280000300a00 */
[----:B------:R-:W4:Y:S04]  /*2f270*/  LDL.LU R47, [R1+0x28c] ;  /* 0x00028c00012f7983 */ /* 0x000f280000300800 */
[----:B------:R-:W4:Y:S04]  /*2f280*/  LDL.LU.64 R24, [R1+0x208] ;  /* 0x0002080001187983 */ /* 0x000f280000300a00 */
[----:B--2---:R0:W-:Y:S01]  /*2f290*/  STG.E.U16 [R48.64], R96 ;  /* 0x0000006030007986 */ /* 0x0041e2000c101506 */
[----:B------:R-:W-:-:S03]  /*2f2a0*/  PRMT R69, R96, 0x7632, R69 ;  /* 0x0000763260457816 */ /* 0x000fc60000000045 */
[----:B0-----:R-:W2:Y:S04]  /*2f2b0*/  LDL.LU R48, [R1+0x27c] ;  /* 0x00027c0001307983 */ /* 0x001ea80000300800 */
[----:B------:R-:W2:Y:S04]  /*2f2c0*/  LDL.LU.64 R2, [R1+0x1f8] ;  /* 0x0001f80001027983 */ /* 0x000ea80000300a00 */
[----:B---3--:R0:W-:Y:S01]  /*2f2d0*/  STG.E.U16 [R50.64], R116 ;  /* 0x0000007432007986 */ /* 0x0081e2000c101506 */
[----:B------:R-:W-:-:S03]  /*2f2e0*/  PRMT R67, R116, 0x7632, R67 ;  /* 0x0000763274437816 */ /* 0x000fc60000000043 */
[----:B------:R-:W3:Y:S04]  /*2f2f0*/  LDL.LU R49, [R1+0x26c] ;  /* 0x00026c0001317983 */ /* 0x000ee80000300800 */
[----:B----4-:R1:W-:Y:S01]  /*2f300*/  STG.E.U16 [R112.64], R117 ;  /* 0x0000007570007986 */ /* 0x0103e2000c101506 */
[----:B------:R-:W-:-:S03]  /*2f310*/  PRMT R65, R117, 0x7632, R65 ;  /* 0x0000763275417816 */ /* 0x000fc60000000041 */
[----:B0-----:R-:W4:Y:S04]  /*2f320*/  LDL.LU.64 R50, [R1+0x1d8] ;  /* 0x0001d80001327983 */ /* 0x001f280000300a00 */
[----:B------:R-:W4:Y:S04]  /*2f330*/  LDL.LU R96, [R1+0x25c] ;  /* 0x00025c0001607983 */ /* 0x000f280000300800 */
[----:B-1----:R-:W4:Y:S04]  /*2f340*/  LDL.LU.64 R112, [R1+0x1c8] ;  /* 0x0001c80001707983 */ /* 0x002f280000300a00 */
[----:B------:R-:W4:Y:S04]  /*2f350*/  LDL.LU R116, [R1+0x244] ;  /* 0x0002440001747983 */ /* 0x000f280000300800 */
[----:B------:R-:W4:Y:S01]  /*2f360*/  LDL.LU R117, [R1+0x234] ;  /* 0x0002340001757983 */ /* 0x000f220000300800 */
[----:B------:R-:W-:-:S03]  /*2f370*/  PRMT R63, R61, 0x7632, R63 ;  /* 0x000076323d3f7816 */ /* 0x000fc6000000003f */
[----:B------:R0:W-:Y:S04]  /*2f380*/  STG.E.U16 [R4.64], R61 ;  /* 0x0000003d04007986 */ /* 0x0001e8000c101506 */
[----:B0-----:R-:W4:Y:S01]  /*2f390*/  LDL.LU R61, [R1+0x21c] ;  /* 0x00021c00013d7983 */ /* 0x001f220000300800 */
[----:B------:R-:W-:-:S03]  /*2f3a0*/  PRMT R52, R33, 0x7632, R52 ;  /* 0x0000763221347816 */ /* 0x000fc60000000034 */
[----:B------:R0:W-:Y:S01]  /*2f3b0*/  STG.E.U16 [R118.64], R33 ;  /* 0x0000002176007986 */ /* 0x0001e2000c101506 */
[----:B------:R-:W-:-:S03]  /*2f3c0*/  PRMT R53, R29, 0x7632, R53 ;  /* 0x000076321d357816 */ /* 0x000fc60000000035 */
[----:B------:R1:W-:Y:S04]  /*2f3d0*/  STG.E.U16 [R6.64], R29 ;  /* 0x0000001d06007986 */ /* 0x0003e8000c101506 */
[----:B0-----:R-:W4:Y:S04]  /*2f3e0*/  LDL.LU.64 R118, [R1+0x1a0] ;  /* 0x0001a00001767983 */ /* 0x001f280000300a00 */
[----:B------:R-:W4:Y:S04]  /*2f3f0*/  LDL.LU R33, [R1+0x214] ;  /* 0x0002140001217983 */ /* 0x000f280000300800 */
[----:B------:R0:W-:Y:S01]  /*2f400*/  STG.E.U16 [R8.64], R17 ;  /* 0x0000001108007986 */ /* 0x0001e2000c101506 */
[----:B------:R-:W-:-:S03]  /*2f410*/  PRMT R54, R17, 0x7632, R54 ;  /* 0x0000763211367816 */ /* 0x000fc60000000036 */
[----:B------:R-:W4:Y:S04]  /*2f420*/  LDL.LU.64 R4, [R1+0x140] ;  /* 0x0001400001047983 */ /* 0x000f280000300a00 */
[----:B-1----:R-:W4:Y:S04]  /*2f430*/  LDL.LU.64 R6, [R1+0xf8] ;  /* 0x0000f80001067983 */ /* 0x002f280000300a00 */
[----:B------:R1:W-:Y:S04]  /*2f440*/  STG.E.U16 [R10.64], R46 ;  /* 0x0000002e0a007986 */ /* 0x0003e8000c101506 */
[----:B------:R-:W4:Y:S04]  /*2f450*/  LDL.LU R29, [R1+0x1f4] ;  /* 0x0001f400011d7983 */ /* 0x000f280000300800 */
[----:B------:R1:W-:Y:S01]  /*2f460*/  STG.E.U16 [R14.64], R47 ;  /* 0x0000002f0e007986 */ /* 0x0003e2000c101506 */
[----:B------:R-:W-:-:S03]  /*2f470*/  PRMT R55, R46, 0x7632, R55 ;  /* 0x000076322e377816 */ /* 0x000fc60000000037 */
[----:B0-----:R-:W4:Y:S01]  /*2f480*/  LDL.LU R17, [R1+0x1ec] ;  /* 0x0001ec0001117983 */ /* 0x001f220000300800 */
[----:B------:R-:W-:-:S03]  /*2f490*/  PRMT R56, R47, 0x7632, R56 ;  /* 0x000076322f387816 */ /* 0x000fc60000000038 */
[----:B------:R-:W4:Y:S04]  /*2f4a0*/  LDL.LU.64 R8, [R1+0xe8] ;  /* 0x0000e80001087983 */ /* 0x000f280000300a00 */
[----:B-1----:R-:W4:Y:S04]  /*2f4b0*/  LDL.LU.64 R10, [R1+0xe0] ;  /* 0x0000e000010a7983 */ /* 0x002f280000300a00 */
[----:B------:R-:W4:Y:S04]  /*2f4c0*/  LDL.LU.64 R14, [R1+0xd8] ;  /* 0x0000d800010e7983 */ /* 0x000f280000300a00 */
[----:B------:R-:W4:Y:S04]  /*2f4d0*/  LDL.LU.64 R46, [R1+0xc8] ;  /* 0x0000c800012e7983 */ /* 0x000f280000300a00 */
[----:B--2---:R-:W-:Y:S04]  /*2f4e0*/  STG.E.U16 [R24.64], R48 ;  /* 0x0000003018007986 */ /* 0x004fe8000c101506 */
[----:B---3--:R-:W-:Y:S04]  /*2f4f0*/  STG.E.U16 [R2.64], R49 ;  /* 0x0000003102007986 */ /* 0x008fe8000c101506 */
[----:B----4-:R-:W-:Y:S04]  /*2f500*/  STG.E.U16 [R50.64], R96 ;  /* 0x0000006032007986 */ /* 0x010fe8000c101506 */
[----:B------:R-:W-:Y:S04]  /*2f510*/  STG.E.U16 [R112.64], R116 ;  /* 0x0000007470007986 */ /* 0x000fe8000c101506 */
[----:B------:R0:W-:Y:S04]  /*2f520*/  STG.E.U16 [R122.64], R117 ;  /* 0x000000757a007986 */ /* 0x0001e8000c101506 */
[----:B0-----:R-:W2:Y:S01]  /*2f530*/  LDL.LU.64 R122, [R1+0xa50] ;  /* 0x000a5000017a7983 */ /* 0x001ea20000300a00 */
[----:B------:R-:W-:-:S02]  /*2f540*/  PRMT R57, R48, 0x7632, R57 ;  /* 0x0000763230397816 */ /* 0x000fc40000000039 */
[----:B------:R-:W-:Y:S02]  /*2f550*/  PRMT R45, R49, 0x7632, R45 ;  /* 0x00007632312d7816 */ /* 0x000fe4000000002d */
[----:B------:R-:W3:Y:S01]  /*2f560*/  LDL.LU.64 R48, [R1+0xc0] ;  /* 0x0000c00001307983 */ /* 0x000ee20000300a00 */
[----:B------:R-:W-:-:S03]  /*2f570*/  PRMT R41, R116, 0x7632, R41 ;  /* 0x0000763274297816 */ /* 0x000fc60000000029 */
[----:B------:R-:W4:Y:S01]  /*2f580*/  LDL.LU R51, [R1+0x1bc] ;  /* 0x0001bc0001337983 */ /* 0x000f220000300800 */
[----:B------:R-:W-:-:S03]  /*2f590*/  PRMT R39, R117, 0x7632, R39 ;  /* 0x0000763275277816 */ /* 0x000fc60000000027 */
[----:B------:R-:W3:Y:S04]  /*2f5a0*/  LDL.LU.64 R112, [R1+0xb8] ;  /* 0x0000b80001707983 */ /* 0x000ee80000300a00 */
[----:B------:R0:W-:Y:S04]  /*2f5b0*/  STG.E.U16 [R118.64], R61 ;  /* 0x0000003d76007986 */ /* 0x0001e8000c101506 */
[----:B------:R1:W-:Y:S04]  /*2f5c0*/  STG.E.U16 [R124.64], R33 ;  /* 0x000000217c007986 */ /* 0x0003e8000c101506 */
[----:B0-----:R-:W3:Y:S04]  /*2f5d0*/  LDL.LU R118, [R1+0x1ac] ;  /* 0x0001ac0001767983 */ /* 0x001ee80000300800 */
[----:B-1----:R-:W3:Y:S04]  /*2f5e0*/  LDL.LU.64 R124, [R1+0xa48] ;  /* 0x000a4800017c7983 */ /* 0x002ee80000300a00 */
[----:B------:R-:W4:Y:S04]  /*2f5f0*/  LDL.LU.64 R116, [R1+0xb0] ;  /* 0x0000b00001747983 */ /* 0x000f280000300a00 */
[----:B------:R-:W4:Y:S01]  /*2f600*/  LDL.LU R119, [R1+0x15c] ;  /* 0x00015c0001777983 */ /* 0x000f220000300800 */
[----:B--2---:R-:W-:-:S03]  /*2f610*/  PRMT R31, R122, 0x7632, R31 ;  /* 0x000076327a1f7816 */ /* 0x004fc6000000001f */
[----:B------:R0:W-:Y:S04]  /*2f620*/  STG.E.U16 [R4.64], R122 ;  /* 0x0000007a04007986 */ /* 0x0001e8000c101506 */
[----:B0-----:R-:W2:Y:S01]  /*2f630*/  LDL.LU R122, [R1+0xa44] ;  /* 0x000a4400017a7983 */ /* 0x001ea20000300800 */
[----:B------:R-:W-:-:S03]  /*2f640*/  PRMT R19, R123, 0x7632, R19 ;  /* 0x000076327b137816 */ /* 0x000fc60000000013 */
[----:B------:R-:W-:Y:S04]  /*2f650*/  STG.E.U16 [R6.64], R29 ;  /* 0x0000001d06007986 */ /* 0x000fe8000c101506 */
[----:B------:R-:W-:Y:S04]  /*2f660*/  STG.E.U16 [R8.64], R17 ;  /* 0x0000001108007986 */ /* 0x000fe8000c101506 */
[----:B------:R0:W-:Y:S01]  /*2f670*/  STG.E.U16 [R10.64], R123 ;  /* 0x0000007b0a007986 */ /* 0x0001e2000c101506 */
[----:B------:R-:W-:-:S03]  /*2f680*/  PRMT R37, R61, 0x7632, R37 ;  /* 0x000076323d257816 */ /* 0x000fc60000000025 */
[----:B0-----:R-:W4:Y:S01]  /*2f690*/  LDL.LU R123, [R1+0xa40] ;  /* 0x000a4000017b7983 */ /* 0x001f220000300800 */
[----:B---3--:R-:W-:-:S03]  /*2f6a0*/  PRMT R13, R124, 0x7632, R13 ;  /* 0x000076327c0d7816 */ /* 0x008fc6000000000d */
[----:B------:R0:W-:Y:S04]  /*2f6b0*/  STG.E.U16 [R14.64], R124 ;  /* 0x0000007c0e007986 */ /* 0x0001e8000c101506 */
[----:B------:R1:W-:Y:S04]  /*2f6c0*/  STG.E.U16 [R46.64], R125 ;  /* 0x0000007d2e007986 */ /* 0x0003e8000c101506 */
[----:B0-----:R-:W3:Y:S01]  /*2f6d0*/  LDL.LU R124, [R1+0xa3c] ;  /* 0x000a3c00017c7983 */ /* 0x001ee20000300800 */
[----:B--2---:R-:W-:-:S03]  /*2f6e0*/  PRMT R122, R125, 0x7632, R122 ;  /* 0x000076327d7a7816 */ /* 0x004fc6000000007a */
[----:B-1----:R-:W2:Y:S04]  /*2f6f0*/  LDL.LU R125, [R1+0xa38] ;  /* 0x000a3800017d7983 */ /* 0x002ea80000300800 */
[----:B------:R-:W2:Y:S04]  /*2f700*/  LDL.LU.64 R104, [R1+0xa8] ;  /* 0x0000a80001687983 */ /* 0x000ea80000300a00 */
[----:B------:R-:W2:Y:S01]  /*2f710*/  LDL.LU R61, [R1+0x14c] ;  /* 0x00014c00013d7983 */ /* 0x000ea20000300800 */
[----:B------:R-:W-:-:S03]  /*2f720*/  PRMT R43, R96, 0x7632, R43 ;  /* 0x00007632602b7816 */ /* 0x000fc6000000002b */
[----:B------:R-:W2:Y:S01]  /*2f730*/  LDL.LU.64 R106, [R1+0x98] ;  /* 0x00009800016a7983 */ /* 0x000ea20000300a00 */
[----:B------:R-:W-:-:S03]  /*2f740*/  PRMT R35, R33, 0x7632, R35 ;  /* 0x0000763221237816 */ /* 0x000fc60000000023 */
[----:B------:R-:W2:Y:S01]  /*2f750*/  LDL.LU R96, [R1+0x104] ;  /* 0x0001040001607983 */ /* 0x000ea20000300800 */
[----:B------:R-:W-:-:S03]  /*2f760*/  PRMT R27, R29, 0x7632, R27 ;  /* 0x000076321d1b7816 */ /* 0x000fc6000000001b */
[----:B------:R-:W2:Y:S01]  /*2f770*/  LDL.LU.64 R108, [R1+0x90] ;  /* 0x00009000016c7983 */ /* 0x000ea20000300a00 */
[----:B------:R-:W-:-:S03]  /*2f780*/  PRMT R23, R17, 0x7632, R23 ;  /* 0x0000763211177816 */ /* 0x000fc60000000017 */
[----:B------:R-:W2:Y:S04]  /*2f790*/  LDL.LU R33, [R1+0xf4] ;  /* 0x0000f40001217983 */ /* 0x000ea80000300800 */
[----:B------:R-:W2:Y:S04]  /*2f7a0*/  LDL.LU.64 R110, [R1+0x88] ;  /* 0x00008800016e7983 */ /* 0x000ea80000300a00 */
[----:B------:R-:W2:Y:S04]  /*2f7b0*/  LDL.LU R29, [R1+0xd4] ;  /* 0x0000d400011d7983 */ /* 0x000ea80000300800 */
[----:B------:R-:W2:Y:S04]  /*2f7c0*/  LDL.LU.64 R24, [R1+0x80] ;  /* 0x0000800001187983 */ /* 0x000ea80000300a00 */
[----:B------:R-:W2:Y:S04]  /*2f7d0*/  LDL.LU R17, [R1+0xa4] ;  /* 0x0000a40001117983 */ /* 0x000ea80000300800 */
[----:B------:R-:W2:Y:S04]  /*2f7e0*/  LDL.LU.64 R20, [R1+0x78] ;  /* 0x0000780001147983 */ /* 0x000ea80000300a00 */
[----:B------:R-:W2:Y:S04]  /*2f7f0*/  LDL.LU.64 R114, [R1+0x70] ;  /* 0x0000700001727983 */ /* 0x000ea80000300a00 */
[----:B------:R-:W2:Y:S04]  /*2f800*/  LDL.LU.64 R58, [R1+0x68] ;  /* 0x00006800013a7983 */ /* 0x000ea80000300a00 */
[----:B------:R-:W2:Y:S04]  /*2f810*/  LDL.LU.64 R94, [R1+0x60] ;  /* 0x00006000015e7983 */ /* 0x000ea80000300a00 */
[----:B------:R-:W2:Y:S04]  /*2f820*/  LDL.LU.64 R2, [R1+0x58] ;  /* 0x0000580001027983 */ /* 0x000ea80000300a00 */
[----:B------:R-:W2:Y:S04]  /*2f830*/  LDL.LU.64 R4, [R1+0x50] ;  /* 0x0000500001047983 */ /* 0x000ea80000300a00 */
[----:B------:R-:W2:Y:S04]  /*2f840*/  LDL.LU.64 R6, [R1+0x48] ;  /* 0x0000480001067983 */ /* 0x000ea80000300a00 */
[----:B------:R-:W2:Y:S01]  /*2f850*/  LDL.LU.64 R8, [R1+0x40] ;  /* 0x0000400001087983 */ /* 0x000ea20000300a00 */
[----:B----4-:R-:W-:-:S03]  /*2f860*/  PRMT R123, R51, 0x7632, R123 ;  /* 0x00007632337b7816 */ /* 0x010fc6000000007b */
[----:B------:R-:W4:Y:S04]  /*2f870*/  LDL.LU.64 R10, [R1+0x38] ;  /* 0x00003800010a7983 */ /* 0x000f280000300a00 */
[----:B------:R-:W4:Y:S04]  /*2f880*/  LDL.LU.64 R14, [R1+0x30] ;  /* 0x00003000010e7983 */ /* 0x000f280000300a00 */
[----:B------:R0:W-:Y:S04]  /*2f890*/  STG.E.U16 [R48.64], R51 ;  /* 0x0000003330007986 */ /* 0x0001e8000c101506 */
[----:B------:R-:W4:Y:S01]  /*2f8a0*/  LDL.LU.64 R46, [R1+0x28] ;  /* 0x00002800012e7983 */ /* 0x000f220000300a00 */
[----:B------:R-:W-:-:S03]  /*2f8b0*/  FSEL R121, R121, -INF , P5 ;  /* 0xff80000079797808 */ /* 0x000fc60002800000 */
[----:B------:R1:W-:Y:S01]  /*2f8c0*/  STG.E.U16 [R112.64], R118 ;  /* 0x0000007670007986 */ /* 0x0003e2000c101506 */
[----:B---3--:R-:W-:-:S03]  /*2f8d0*/  PRMT R124, R118, 0x7632, R124 ;  /* 0x00007632767c7816 */ /* 0x008fc6000000007c */
[----:B0-----:R-:W3:Y:S01]  /*2f8e0*/  LDL.LU.64 R48, [R1+0x20] ;  /* 0x0000200001307983 */ /* 0x001ee20000300a00 */
[----:B------:R-:W-:-:S03]  /*2f8f0*/  LOP3.LUT P5, RZ, R120, 0x4, RZ, 0xc0, !PT ;  /* 0x0000000478ff7812 */ /* 0x000fc600078ac0ff */
[----:B------:R-:W3:Y:S01]  /*2f900*/  LDL.LU.64 R50, [R1+0x18] ;  /* 0x0000180001327983 */ /* 0x000ee20000300a00 */
[----:B------:R-:W-:-:S03]  /*2f910*/  LOP3.LUT P6, RZ, R120, 0x8, RZ, 0xc0, !PT ;  /* 0x0000000878ff7812 */ /* 0x000fc600078cc0ff */
[----:B------:R0:W-:Y:S04]  /*2f920*/  STG.E.U16 [R116.64], R119 ;  /* 0x0000007774007986 */ /* 0x0001e8000c101506 */
[----:B-1----:R-:W3:Y:S04]  /*2f930*/  LDL.LU.64 R112, [R1+0x10] ;  /* 0x0000100001707983 */ /* 0x002ee80000300a00 */
[----:B0-----:R-:W3:Y:S01]  /*2f940*/  LDL.LU.64 R116, [R1+0x8] ;  /* 0x0000080001747983 */ /* 0x001ee20000300a00 */
[----:B--2---:R-:W-:-:S03]  /*2f950*/  PRMT R125, R119, 0x7632, R125 ;  /* 0x00007632777d7816 */ /* 0x004fc6000000007d */
[----:B------:R-:W2:Y:S04]  /*2f960*/  LDL.LU.64 R118, [R1] ;  /* 0x0000000001767983 */ /* 0x000ea80000300a00 */
[----:B------:R0:W-:Y:S01]  /*2f970*/  STG.E.U16 [R104.64], R61 ;  /* 0x0000003d68007986 */ /* 0x0001e2000c101506 */
[----:B------:R-:W-:-:S03]  /*2f980*/  PRMT R120, R61, 0x7632, R120 ;  /* 0x000076323d787816 */ /* 0x000fc60000000078 */
[----:B0-----:R-:W4:Y:S04]  /*2f990*/  LDL.LU.64 R104, [R1+0xa30] ;  /* 0x000a300001687983 */ /* 0x001f280000300a00 */
[----:B------:R-:W2:Y:S01]  /*2f9a0*/  LDL.LU R61, [R1+0xa28] ;  /* 0x000a2800013d7983 */ /* 0x000ea20000300800 */
[----:B------:R-:W-:-:S03]  /*2f9b0*/  PRMT R60, R33, 0x7632, R60 ;  /* 0x00007632213c7816 */ /* 0x000fc6000000003c */
[----:B------:R0:W-:Y:S04]  /*2f9c0*/  STG.E.U16 [R106.64], R96 ;  /* 0x000000606a007986 */ /* 0x0001e8000c101506 */
[----:B------:R1:W-:Y:S01]  /*2f9d0*/  STG.E.U16 [R108.64], R33 ;  /* 0x000000216c007986 */ /* 0x0003e2000c101506 */
[----:B------:R-:W-:-:S03]  /*2f9e0*/  PRMT R32, R29, 0x7632, R32 ;  /* 0x000076321d207816 */ /* 0x000fc60000000020 */
[----:B------:R1:W-:Y:S04]  /*2f9f0*/  STG.E.U16 [R110.64], R29 ;  /* 0x0000001d6e007986 */ /* 0x0003e8000c101506 */
[----:B0-----:R-:W3:Y:S01]  /*2fa00*/  LDL.LU.64 R106, [R1+0xa20] ;  /* 0x000a2000016a7983 */ /* 0x001ee20000300a00 */
[----:B------:R-:W-:-:S03]  /*2fa10*/  PRMT R28, R17, 0x7632, R28 ;  /* 0x00007632111c7816 */ /* 0x000fc6000000001c */
[----:B------:R0:W-:Y:S01]  /*2fa20*/  STG.E.U16 [R24.64], R17 ;  /* 0x0000001118007986 */ /* 0x0001e2000c101506 */
[----:B--2---:R-:W-:-:S03]  /*2fa30*/  PRMT R61, R96, 0x7632, R61 ;  /* 0x00007632603d7816 */ /* 0x004fc6000000003d */
[----:B------:R-:W2:Y:S04]  /*2fa40*/  LDL.LU R96, [R1+0xa18] ;  /* 0x000a180001607983 */ /* 0x000ea80000300800 */
[----:B-1----:R-:W2:Y:S04]  /*2fa50*/  LDL.LU.64 R108, [R1+0xa10] ;  /* 0x000a1000016c7983 */ /* 0x002ea80000300a00 */
[----:B------:R-:W2:Y:S04]  /*2fa60*/  LDL.LU R33, [R1+0xa08] ;  /* 0x000a080001217983 */ /* 0x000ea80000300800 */
[----:B------:R-:W2:Y:S04]  /*2fa70*/  LDL.LU.64 R110, [R1+0xa00] ;  /* 0x000a0000016e7983 */ /* 0x000ea80000300a00 */
[----:B------:R-:W2:Y:S04]  /*2fa80*/  LDL.LU R29, [R1+0x9f8] ;  /* 0x0009f800011d7983 */ /* 0x000ea80000300800 */
[----:B0-----:R-:W2:Y:S04]  /*2fa90*/  LDL.LU.64 R24, [R1+0x9f0] ;  /* 0x0009f00001187983 */ /* 0x001ea80000300a00 */
[----:B------:R-:W2:Y:S04]  /*2faa0*/  LDL.LU R17, [R1+0x9e8] ;  /* 0x0009e80001117983 */ /* 0x000ea80000300800 */
[----:B--2---:R0:W-:Y:S04]  /*2fab0*/  STG.E.U16 [R20.64], R17 ;  /* 0x0000001114007986 */ /* 0x0041e8000c101506 */
[----:B0-----:R-:W2:Y:S04]  /*2fac0*/  LDL.LU.64 R20, [R1+0x9e0] ;  /* 0x0009e00001147983 */ /* 0x001ea80000300a00 */
[----:B--2---:R0:W-:Y:S04]  /*2fad0*/  STG.E.U16 [R114.64], R21 ;  /* 0x0000001572007986 */ /* 0x0041e8000c101506 */
[----:B0-----:R-:W2:Y:S04]  /*2fae0*/  LDL.LU.64 R114, [R1+0x9d8] ;  /* 0x0009d80001727983 */ /* 0x001ea80000300a00 */
[----:B------:R0:W-:Y:S04]  /*2faf0*/  STG.E.U16 [R58.64], R25 ;  /* 0x000000193a007986 */ /* 0x0001e8000c101506 */
[----:B------:R1:W-:Y:S04]  /*2fb00*/  STG.E.U16 [R94.64], R29 ;  /* 0x0000001d5e007986 */ /* 0x0003e8000c101506 */
[----:B------:R3:W-:Y:S04]  /*2fb10*/  STG.E.U16 [R2.64], R33 ;  /* 0x0000002102007986 */ /* 0x0007e8000c101506 */
[----:B0-----:R-:W2:Y:S04]  /*2fb20*/  LDL.LU.64 R58, [R1+0x9d0] ;  /* 0x0009d000013a7983 */ /* 0x001ea80000300a00 */
[----:B-1----:R-:W2:Y:S04]  /*2fb30*/  LDL.LU.64 R94, [R1+0x9c8] ;  /* 0x0009c800015e7983 */ /* 0x002ea80000300a00 */
[----:B---3--:R-:W3:Y:S04]  /*2fb40*/  LDL.LU.64 R2, [R1+0x9c0] ;  /* 0x0009c00001027983 */ /* 0x008ee80000300a00 */
[----:B------:R0:W-:Y:S04]  /*2fb50*/  STG.E.U16 [R4.64], R98 ;  /* 0x0000006204007986 */ /* 0x0001e8000c101506 */
[----:B------:R1:W-:Y:S04]  /*2fb60*/  STG.E.U16 [R6.64], R100 ;  /* 0x0000006406007986 */ /* 0x0003e8000c101506 */
[----:B------:R1:W-:Y:S04]  /*2fb70*/  STG.E.U16 [R8.64], R102 ;  /* 0x0000006608007986 */ /* 0x0003e8000c101506 */
[----:B0-----:R-:W3:Y:S04]  /*2fb80*/  LDL.LU.64 R4, [R1+0x9b8] ;  /* 0x0009b80001047983 */ /* 0x001ee80000300a00 */
[----:B------:R-:W3:Y:S04]  /*2fb90*/  LDL.LU R98, [R1+0x9b0] ;  /* 0x0009b00001627983 */ /* 0x000ee80000300800 */
[----:B-1----:R-:W3:Y:S04]  /*2fba0*/  LDL.LU.64 R6, [R1+0x9a8] ;  /* 0x0009a80001067983 */ /* 0x002ee80000300a00 */
[----:B------:R-:W3:Y:S04]  /*2fbb0*/  LDL.LU R100, [R1+0x9a0] ;  /* 0x0009a00001647983 */ /* 0x000ee80000300800 */
[----:B------:R-:W3:Y:S04]  /*2fbc0*/  LDL.LU.64 R8, [R1+0x998] ;  /* 0x0009980001087983 */ /* 0x000ee80000300a00 */
[----:B------:R-:W3:Y:S04]  /*2fbd0*/  LDL.LU R102, [R1+0x990] ;  /* 0x0009900001667983 */ /* 0x000ee80000300800 */
[----:B----4-:R0:W-:Y:S04]  /*2fbe0*/  STG.E.U16 [R10.64], R104 ;  /* 0x000000680a007986 */ /* 0x0101e8000c101506 */
[----:B------:R1:W-:Y:S04]  /*2fbf0*/  STG.E.U16 [R14.64], R106 ;  /* 0x0000006a0e007986 */ /* 0x0003e8000c101506 */
[----:B------:R4:W-:Y:S04]  /*2fc00*/  STG.E.U16 [R46.64], R108 ;  /* 0x0000006c2e007986 */ /* 0x0009e8000c101506 */
[----:B0-----:R-:W3:Y:S04]  /*2fc10*/  LDL.LU.64 R10, [R1+0x988] ;  /* 0x00098800010a7983 */ /* 0x001ee80000300a00 */
[----:B------:R-:W3:Y:S04]  /*2fc20*/  LDL.LU R104, [R1+0x980] ;  /* 0x0009800001687983 */ /* 0x000ee80000300800 */
[----:B-1----:R-:W3:Y:S04]  /*2fc30*/  LDL.LU.64 R14, [R1+0x978] ;  /* 0x00097800010e7983 */ /* 0x002ee80000300a00 */
[----:B------:R-:W3:Y:S04]  /*2fc40*/  LDL.LU R106, [R1+0x970] ;  /* 0x00097000016a7983 */ /* 0x000ee80000300800 */
[----:B----4-:R-:W4:Y:S04]  /*2fc50*/  LDL.LU.64 R46, [R1+0x968] ;  /* 0x00096800012e7983 */ /* 0x010f280000300a00 */
[----:B------:R-:W3:Y:S04]  /*2fc60*/  LDL.LU R108, [R1+0x960] ;  /* 0x00096000016c7983 */ /* 0x000ee80000300800 */
[----:B------:R0:W-:Y:S04]  /*2fc70*/  STG.E.U16 [R48.64], R110 ;  /* 0x0000006e30007986 */ /* 0x0001e8000c101506 */
[----:B0-----:R-:W3:Y:S04]  /*2fc80*/  LDL.LU.64 R48, [R1+0x958] ;  /* 0x0009580001307983 */ /* 0x001ee80000300a00 */
[----:B------:R-:W3:Y:S04]  /*2fc90*/  LDL.LU R110, [R1+0x950] ;  /* 0x00095000016e7983 */ /* 0x000ee80000300800 */
[----:B--2---:R0:W-:Y:S04]  /*2fca0*/  STG.E.U16 [R50.64], R114 ;  /* 0x0000007232007986 */ /* 0x0041e8000c101506 */
[----:B------:R1:W-:Y:S04]  /*2fcb0*/  STG.E.U16 [R112.64], R115 ;  /* 0x0000007370007986 */ /* 0x0003e8000c101506 */
[----:B------:R2:W-:Y:S04]  /*2fcc0*/  STG.E.U16 [R116.64], R111 ;  /* 0x0000006f74007986 */ /* 0x0005e8000c101506 */
[----:B0-----:R-:W3:Y:S04]  /*2fcd0*/  LDL.LU.64 R50, [R1+0x948] ;  /* 0x0009480001327983 */ /* 0x001ee80000300a00 */
[----:B------:R-:W3:Y:S04]  /*2fce0*/  LDL.LU R114, [R1+0x940] ;  /* 0x0009400001727983 */ /* 0x000ee80000300800 */
[----:B-1----:R-:W3:Y:S04]  /*2fcf0*/  LDL.LU.64 R112, [R1+0x938] ;  /* 0x0009380001707983 */ /* 0x002ee80000300a00 */
[----:B------:R-:W3:Y:S04]  /*2fd00*/  LDL.LU R115, [R1+0x930] ;  /* 0x0009300001737983 */ /* 0x000ee80000300800 */
[----:B--2---:R-:W2:Y:S04]  /*2fd10*/  LDL.LU.64 R116, [R1+0x928] ;  /* 0x0009280001747983 */ /* 0x004ea80000300a00 */
[----:B------:R-:W2:Y:S04]  /*2fd20*/  LDL.LU R111, [R1+0x920] ;  /* 0x00092000016f7983 */ /* 0x000ea80000300800 */
[----:B------:R0:W-:Y:S04]  /*2fd30*/  STG.E.U16 [R118.64], R109 ;  /* 0x0000006d76007986 */ /* 0x0001e8000c101506 */
[----:B0-----:R-:W2:Y:S04]  /*2fd40*/  LDL.LU.64 R118, [R1+0x918] ;  /* 0x0009180001767983 */ /* 0x001ea80000300a00 */
[----:B------:R-:W3:Y:S04]  /*2fd50*/  LDL.LU R109, [R1+0x910] ;  /* 0x00091000016d7983 */ /* 0x000ee80000300800 */
[----:B--2---:R0:W-:Y:S04]  /*2fd60*/  STG.E.U16 [R118.64], R107 ;  /* 0x0000006b76007986 */ /* 0x0041e8000c101506 */
[----:B------:R1:W-:Y:S04]  /*2fd70*/  STG.E.U16 [R116.64], R105 ;  /* 0x0000006974007986 */ /* 0x0003e8000c101506 */
[----:B---3--:R2:W-:Y:S04]  /*2fd80*/  STG.E.U16 [R114.64], R103 ;  /* 0x0000006772007986 */ /* 0x0085e8000c101506 */
[----:B0-----:R-:W3:Y:S04]  /*2fd90*/  LDL.LU R107, [R1+0x90c] ;  /* 0x00090c00016b7983 */ /* 0x001ee80000300800 */
[----:B-1----:R-:W4:Y:S04]  /*2fda0*/  LDL.LU R105, [R1+0x908] ;  /* 0x0009080001697983 */ /* 0x002f280000300800 */
[----:B--2---:R-:W2:Y:S04]  /*2fdb0*/  LDL.LU R103, [R1+0x904] ;  /* 0x0009040001677983 */ /* 0x004ea80000300800 */
[----:B------:R0:W-:Y:S04]  /*2fdc0*/  STG.E.U16 [R112.64], R101 ;  /* 0x0000006570007986 */ /* 0x0001e8000c101506 */
[----:B0-----:R-:W2:Y:S04]  /*2fdd0*/  LDL.LU R101, [R1+0x900] ;  /* 0x0009000001657983 */ /* 0x001ea80000300800 */
[----:B------:R0:W-:Y:S04]  /*2fde0*/  STG.E.U16 [R110.64], R99 ;  /* 0x000000636e007986 */ /* 0x0001e8000c101506 */
[----:B------:R1:W-:Y:S04]  /*2fdf0*/  STG.E.U16 [R108.64], R97 ;  /* 0x000000616c007986 */ /* 0x0003e8000c101506 */
[----:B0-----:R-:W2:Y:S04]  /*2fe00*/  LDL.LU R99, [R1+0x8fc] ;  /* 0x0008fc0001637983 */ /* 0x001ea80000300800 */
[----:B-1----:R-:W2:Y:S04]  /*2fe10*/  LDL.LU R97, [R1+0x8f8] ;  /* 0x0008f80001617983 */ /* 0x002ea80000300800 */
[----:B---3--:R0:W-:Y:S04]  /*2fe20*/  STG.E.U16 [R106.64], R93 ;  /* 0x0000005d6a007986 */ /* 0x0081e8000c101506 */
[----:B----4-:R1:W-:Y:S04]  /*2fe30*/  STG.E.U16 [R104.64], R91 ;  /* 0x0000005b68007986 */ /* 0x0103e8000c101506 */
[----:B--2---:R2:W-:Y:S04]  /*2fe40*/  STG.E.U16 [R102.64], R89 ;  /* 0x0000005966007986 */ /* 0x0045e8000c101506 */
        /* <DEDUP_REMOVED lines=37> */
[----:B-1----:R-:W3:Y:S04]  /*300a0*/  LDL.LU R55, [R1+0x8a8] ;  /* 0x0008a80001377983 */ /* 0x002ee80000300800 */
[----:B--2---:R-:W2:Y:S04]  /*300b0*/  LDL.LU R56, [R1+0x8a4] ;  /* 0x0008a40001387983 */ /* 0x004ea80000300800 */
[----:B------:R0:W-:Y:S04]  /*300c0*/  STG.E.U16 [R62.64], R57 ;  /* 0x000000393e007986 */ /* 0x0001e8000c101506 */
[----:B0-----:R-:W2:Y:S04]  /*300d0*/  LDL.LU R57, [R1+0x8a0] ;  /* 0x0008a00001397983 */ /* 0x001ea80000300800 */
[----:B------:R-:W4:Y:S04]  /*300e0*/  LDL.LU R110, [R1+0x19c] ;  /* 0x00019c00016e7983 */ /* 0x000f280000300800 */
[----:B------:R-:W4:Y:S04]  /*300f0*/  LDL.LU R111, [R1+0x62c] ;  /* 0x00062c00016f7983 */ /* 0x000f280000300800 */
[----:B------:R-:W4:Y:S04]  /*30100*/  LDL.LU R112, [R1+0x198] ;  /* 0x0001980001707983 */ /* 0x000f280000300800 */
[----:B------:R-:W4:Y:S04]  /*30110*/  LDL.LU R113, [R1+0x630] ;  /* 0x0006300001717983 */ /* 0x000f280000300800 */
[----:B------:R-:W4:Y:S01]  /*30120*/  LDL.LU R114, [R1+0x194] ;  /* 0x0001940001727983 */ /* 0x000f220000300800 */
[----:B------:R-:W-:-:S03]  /*30130*/  PRMT R24, R17, 0x7632, R24 ;  /* 0x0000763211187816 */ /* 0x000fc60000000018 */
        /* <DEDUP_REMOVED lines=8> */
[----:B------:R-:W4:Y:S04]  /*301c0*/  LDL.LU R119, [R1+0x620] ;  /* 0x0006200001777983 */ /* 0x000f280000300800 */
[----:B------:R-:W4:Y:S04]  /*301d0*/  LDL.LU R33, [R1+0x188] ;  /* 0x0001880001217983 */ /* 0x000f280000300800 */
[----:B------:R-:W4:Y:S04]  /*301e0*/  LDL.LU R29, [R1+0x624] ;  /* 0x00062400011d7983 */ /* 0x000f280000300800 */
[----:B------:R-:W4:Y:S04]  /*301f0*/  LDL.LU R25, [R1+0x184] ;  /* 0x0001840001197983 */ /* 0x000f280000300800 */
[----:B------:R-:W4:Y:S04]  /*30200*/  LDL.LU R21, [R1+0x628] ;  /* 0x0006280001157983 */ /* 0x000f280000300800 */
[----:B--2---:R0:W-:Y:S04]  /*30210*/  STG.E.U16 [R56.64], R45 ;  /* 0x0000002d38007986 */ /* 0x0041e8000c101506 */
[----:B---3--:R1:W-:Y:S04]  /*30220*/  STG.E.U16 [R54.64], R43 ;  /* 0x0000002b36007986 */ /* 0x0083e8000c101506 */
[----:B------:R2:W-:Y:S04]  /*30230*/  STG.E.U16 [R52.64], R41 ;  /* 0x0000002934007986 */ /* 0x0005e8000c101506 */
[----:B0-----:R-:W3:Y:S04]  /*30240*/  LDL.LU R45, [R1+0x89c] ;  /* 0x00089c00012d7983 */ /* 0x001ee80000300800 */
[----:B-1----:R-:W4:Y:S04]  /*30250*/  LDL.LU R43, [R1+0x898] ;  /* 0x00089800012b7983 */ /* 0x002f280000300800 */
[----:B--2---:R-:W2:Y:S04]  /*30260*/  LDL.LU R41, [R1+0x894] ;  /* 0x0008940001297983 */ /* 0x004ea80000300800 */
[----:B------:R0:W-:Y:S04]  /*30270*/  STG.E.U16 [R50.64], R39 ;  /* 0x0000002732007986 */ /* 0x0001e8000c101506 */
[----:B------:R1:W-:Y:S04]  /*30280*/  STG.E.U16 [R48.64], R37 ;  /* 0x0000002530007986 */ /* 0x0003e8000c101506 */
[----:B0-----:R-:W2:Y:S04]  /*30290*/  LDL.LU R39, [R1+0x890] ;  /* 0x0008900001277983 */ /* 0x001ea80000300800 */
[----:B-1----:R-:W2:Y:S04]  /*302a0*/  LDL.LU R37, [R1+0x88c] ;  /* 0x00088c0001257983 */ /* 0x002ea80000300800 */
[----:B------:R0:W-:Y:S04]  /*302b0*/  STG.E.U16 [R46.64], R35 ;  /* 0x000000232e007986 */ /* 0x0001e8000c101506 */
[----:B0-----:R-:W2:Y:S04]  /*302c0*/  LDL.LU R35, [R1+0x888] ;  /* 0x0008880001237983 */ /* 0x001ea80000300800 */
[----:B---3--:R0:W-:Y:S04]  /*302d0*/  STG.E.U16 [R44.64], R31 ;  /* 0x0000001f2c007986 */ /* 0x0081e8000c101506 */
[----:B----4-:R1:W-:Y:S04]  /*302e0*/  STG.E.U16 [R42.64], R27 ;  /* 0x0000001b2a007986 */ /* 0x0103e8000c101506 */
[----:B--2---:R2:W-:Y:S04]  /*302f0*/  STG.E.U16 [R40.64], R23 ;  /* 0x0000001728007986 */ /* 0x0045e8000c101506 */
        /* <DEDUP_REMOVED lines=15> */
[----:B------:R-:W-:Y:S04]  /*303f0*/  STG.E.U16 [R18.64], R120 ;  /* 0x0000007812007986 */ /* 0x000fe8000c101506 */
[----:B------:R-:W-:Y:S04]  /*30400*/  STG.E.U16 [R14.64], R61 ;  /* 0x0000003d0e007986 */ /* 0x000fe8000c101506 */
[----:B------:R-:W-:Y:S04]  /*30410*/  STG.E.U16 [R12.64], R60 ;  /* 0x0000003c0c007986 */ /* 0x000fe8000c101506 */
[----:B------:R-:W-:Y:S04]  /*30420*/  STG.E.U16 [R10.64], R32 ;  /* 0x000000200a007986 */ /* 0x000fe8000c101506 */
[----:B------:R0:W-:Y:S04]  /*30430*/  STG.E.U16 [R8.64], R28 ;  /* 0x0000001c08007986 */ /* 0x0001e8000c101506 */
[----:B------:R-:W2:Y:S01]  /*30440*/  LDL.LU R82, [R1+0x180] ;  /* 0x0001800001527983 */ /* 0x000ea20000300800 */
[----:B0-----:R-:W-:-:S03]  /*30450*/  FFMA R9, R29, 0.69314718246459960938, R33 ;  /* 0x3f3172181d097823 */ /* 0x001fc60000000021 */
[----:B------:R-:W2:Y:S04]  /*30460*/  LDL.LU R29, [R1+0x60c] ;  /* 0x00060c00011d7983 */ /* 0x000ea80000300800 */
        /* <DEDUP_REMOVED lines=22> */
[----:B------:R-:W-:Y:S04]  /*305d0*/  STG.E.U16 [R6.64], R24 ;  /* 0x0000001806007986 */ /* 0x000fe8000c101506 */
[----:B------:R-:W3:Y:S04]  /*305e0*/  LDL.LU R107, [R1+0x12c] ;  /* 0x00012c00016b7983 */ /* 0x000ee80000300800 */
[----:B------:R0:W-:Y:S04]  /*305f0*/  STG.E.U16 [R4.64], R20 ;  /* 0x0000001404007986 */ /* 0x0001e8000c101506 */
[----:B------:R-:W3:Y:S04]  /*30600*/  LDL.LU R108, [R1+0x5e4] ;  /* 0x0005e400016c7983 */ /* 0x000ee80000300800 */
[----:B------:R-:W3:Y:S01]  /*30610*/  LDL.LU R109, [R1+0x128] ;  /* 0x00012800016d7983 */ /* 0x000ee20000300800 */
[----:B0-----:R-:W-:-:S03]  /*30620*/  FFMA R4, R111, 0.69314718246459960938, R110 ;  /* 0x3f3172186f047823 */ /* 0x001fc6000000006e */
[----:B------:R-:W3:Y:S01]  /*30630*/  LDL.LU R110, [R1+0x5e8] ;  /* 0x0005e800016e7983 */ /* 0x000ee20000300800 */
[----:B------:R-:W-:-:S03]  /*30640*/  FFMA R5, R113, 0.69314718246459960938, R112 ;  /* 0x3f31721871057823 */ /* 0x000fc60000000070 */
[----:B------:R-:W3:Y:S01]  /*30650*/  LDL.LU R111, [R1+0x124] ;  /* 0x00012400016f7983 */ /* 0x000ee20000300800 */
[----:B------:R-:W-:-:S03]  /*30660*/  FFMA R6, R115, 0.69314718246459960938, R114 ;  /* 0x3f31721873067823 */ /* 0x000fc60000000072 */
[----:B------:R-:W4:Y:S01]  /*30670*/  LDL.LU R112, [R1+0x120] ;  /* 0x0001200001707983 */ /* 0x000f220000300800 */
[----:B------:R-:W-:-:S03]  /*30680*/  FFMA R10, R21, 0.69314718246459960938, R25 ;  /* 0x3f317218150a7823 */ /* 0x000fc60000000019 */
[----:B------:R-:W4:Y:S04]  /*30690*/  LDL.LU R113, [R1+0x11c] ;  /* 0x00011c0001717983 */ /* 0x000f280000300800 */
[----:B------:R-:W4:Y:S04]  /*306a0*/  LDL.LU R114, [R1+0x118] ;  /* 0x0001180001727983 */ /* 0x000f280000300800 */
[----:B------:R-:W4:Y:S01]  /*306b0*/  LDL.LU R21, [R1+0x114] ;  /* 0x0001140001157983 */ /* 0x000f220000300800 */
[----:B------:R-:W-:-:S03]  /*306c0*/  FFMA R7, R117, 0.69314718246459960938, R116 ;  /* 0x3f31721875077823 */ /* 0x000fc60000000074 */
[----:B------:R-:W4:Y:S01]  /*306d0*/  LDL.LU R115, [R1+0x110] ;  /* 0x0001100001737983 */ /* 0x000f220000300800 */
[----:B------:R-:W-:-:S03]  /*306e0*/  FFMA R8, R119, 0.69314718246459960938, R118 ;  /* 0x3f31721877087823 */ /* 0x000fc60000000076 */
[----:B------:R-:W4:Y:S04]  /*306f0*/  LDL.LU R116, [R1+0x1c0] ;  /* 0x0001c00001747983 */ /* 0x000f280000300800 */
[----:B------:R-:W4:Y:S04]  /*30700*/  LDL.LU R117, [R1+0x5d8] ;  /* 0x0005d80001757983 */ /* 0x000f280000300800 */
[----:B------:R-:W-:Y:S04]  /*30710*/  STG.E.U16 [R2.64], R16 ;  /* 0x0000001002007986 */ /* 0x000fe8000c101506 */
[----:B------:R-:W4:Y:S04]  /*30720*/  LDL.LU R118, [R1+0x5d4] ;  /* 0x0005d40001767983 */ /* 0x000f280000300800 */
[----:B------:R-:W-:Y:S04]  /*30730*/  STG.E.U16 [R58.64], R0 ;  /* 0x000000003a007986 */ /* 0x000fe8000c101506 */
[----:B------:R-:W4:Y:S04]  /*30740*/  LDL.LU R119, [R1+0x5cc] ;  /* 0x0005cc0001777983 */ /* 0x000f280000300800 */
[----:B------:R-:W4:Y:S04]  /*30750*/  LDL.LU R33, [R1+0x5c4] ;  /* 0x0005c40001217983 */ /* 0x000f280000300800 */
[----:B------:R3:W-:Y:S04]  /*30760*/  STG.E.U16 [R94.64], R17 ;  /* 0x000000115e007986 */ /* 0x0007e8000c101506 */
[----:B------:R-:W4:Y:S01]  /*30770*/  LDL.LU R25, [R1+0x4b4] ;  /* 0x0004b40001197983 */ /* 0x000f220000300800 */
[----:B--2---:R-:W-:-:S02]  /*30780*/  FFMA R11, R29, 0.69314718246459960938, R82 ;  /* 0x3f3172181d0b7823 */ /* 0x004fc40000000052 */
[----:B---3--:R-:W-:Y:S02]  /*30790*/  FFMA R17, R125, 0.69314718246459960938, R111 ;  /* 0x3f3172187d117823 */ /* 0x008fe4000000006f */
[----:B------:R-:W2:Y:S01]  /*307a0*/  LDL.LU R125, [R1+0x860] ;  /* 0x00086000017d7983 */ /* 0x000ea20000300800 */
[----:B----4-:R-:W-:-:S03]  /*307b0*/  FFMA R18, R124, 0.69314718246459960938, R112 ;  /* 0x3f3172187c127823 */ /* 0x010fc60000000070 */
[----:B------:R-:W3:Y:S01]  /*307c0*/  LDL.LU R124, [R1+0x85c] ;  /* 0x00085c00017c7983 */ /* 0x000ee20000300800 */
[----:B------:R-:W-:-:S03]  /*307d0*/  FFMA R19, R123, 0.69314718246459960938, R113 ;  /* 0x3f3172187b137823 */ /* 0x000fc60000000071 */
[----:B------:R-:W4:Y:S01]  /*307e0*/  LDL.LU R123, [R1+0x858] ;  /* 0x00085800017b7983 */ /* 0x000f220000300800 */
[----:B------:R-:W-:-:S03]  /*307f0*/  FFMA R20, R122, 0.69314718246459960938, R114 ;  /* 0x3f3172187a147823 */ /* 0x000fc60000000072 */
[----:B------:R-:W4:Y:S01]  /*30800*/  LDL.LU R122, [R1+0x854] ;  /* 0x00085400017a7983 */ /* 0x000f220000300800 */
[----:B------:R-:W-:-:S03]  /*30810*/  FFMA R21, R121, 0.69314718246459960938, R21 ;  /* 0x3f31721879157823 */ /* 0x000fc60000000015 */
[----:B------:R-:W4:Y:S04]  /*30820*/  LDL.LU R121, [R1+0x850] ;  /* 0x0008500001797983 */ /* 0x000f280000300800 */
[----:B------:R-:W0:Y:S01]  /*30830*/  S2R R29, SR_TID.X ;  /* 0x00000000001d7919 */ /* 0x000e220000002100 */
[----:B------:R-:W-:Y:S02]  /*30840*/  FFMA R12, R84, 0.69314718246459960938, R83 ;  /* 0x3f317218540c7823 */ /* 0x000fe40000000053 */
[----:B------:R-:W-:Y:S02]  /*30850*/  FFMA R13, R86, 0.69314718246459960938, R85 ;  /* 0x3f317218560d7823 */ /* 0x000fe40000000055 */
[----:B------:R-:W-:Y:S02]  /*30860*/  FFMA R14, R88, 0.69314718246459960938, R87 ;  /* 0x3f317218580e7823 */ /* 0x000fe40000000057 */
[----:B------:R-:W-:Y:S01]  /*30870*/  FFMA R15, R90, 0.69314718246459960938, R89 ;  /* 0x3f3172185a0f7823 */ /* 0x000fe20000000059 */
[----:B------:R-:W-:Y:S01]  /*30880*/  FSEL R2, R117, -INF , P5 ;  /* 0xff80000075027808 */ /* 0x000fe20002800000 */
[----:B------:R-:W-:-:S02]  /*30890*/  FFMA R16, R110, 0.69314718246459960938, R109 ;  /* 0x3f3172186e107823 */ /* 0x000fc4000000006d */
[----:B------:R-:W-:Y:S01]  /*308a0*/  FFMA R22, R116, 0.69314718246459960938, R115 ;  /* 0x3f31721874167823 */ /* 0x000fe20000000073 */
[----:B0-----:R-:W-:Y:S01]  /*308b0*/  LOP3.LUT R29, R29, 0x1c, RZ, 0xc0, !PT ;  /* 0x0000001c1d1d7812 */ /* 0x001fe200078ec0ff */
[----:B------:R-:W-:Y:S01]  /*308c0*/  BAR.SYNC.DEFER_BLOCKING 0x0 ;  /* 0x0000000000007b1d */ /* 0x000fe20000010000 */
[----:B------:R-:W-:Y:S02]  /*308d0*/  FSEL R0, R119, -INF , P2 ;  /* 0xff80000077007808 */ /* 0x000fe40001000000 */
[----:B------:R-:W-:-:S03]  /*308e0*/  FSEL R3, R33, -INF , P0 ;  /* 0xff80000021037808 */ /* 0x000fc60000000000 */
[----:B------:R0:W-:Y:S04]  /*308f0*/  STS.128 [R29.X4], R4 ;  /* 0x000000041d007388 */ /* 0x0001e80000004c00 */
[----:B------:R-:W-:Y:S04]  /*30900*/  STS.128 [R29.X4+0x80], R8 ;  /* 0x000080081d007388 */ /* 0x000fe80000004c00 */
[----:B------:R1:W-:Y:S01]  /*30910*/  STS.128 [R29.X4+0x100], R12 ;  /* 0x0001000c1d007388 */ /* 0x0003e20000004c00 */
[----:B0-----:R-:W-:Y:S02]  /*30920*/  FFMA R4, R92, 0.69314718246459960938, R91 ;  /* 0x3f3172185c047823 */ /* 0x001fe4000000005b */
[----:B------:R-:W-:-:S02]  /*30930*/  FFMA R5, R96, 0.69314718246459960938, R93 ;  /* 0x3f31721860057823 */ /* 0x000fc4000000005d */
[----:B------:R-:W-:Y:S02]  /*30940*/  FFMA R6, R98, 0.69314718246459960938, R97 ;  /* 0x3f31721862067823 */ /* 0x000fe40000000061 */
[----:B------:R-:W-:Y:S01]  /*30950*/  FFMA R7, R100, 0.69314718246459960938, R99 ;  /* 0x3f31721864077823 */ /* 0x000fe20000000063 */
[----:B-1----:R-:W-:Y:S02]  /*30960*/  FSEL R13, R118, -INF , P6 ;  /* 0xff800000760d7808 */ /* 0x002fe40003000000 */
[----:B------:R-:W-:Y:S01]  /*30970*/  FSEL R12, R25, -INF , P3 ;  /* 0xff800000190c7808 */ /* 0x000fe20001800000 */
[----:B------:R-:W-:Y:S02]  /*30980*/  FFMA R8, R102, 0.69314718246459960938, R101 ;  /* 0x3f31721866087823 */ /* 0x000fe40000000065 */
[----:B------:R-:W-:Y:S02]  /*30990*/  FFMA R9, R104, 0.69314718246459960938, R103 ;  /* 0x3f31721868097823 */ /* 0x000fe40000000067 */
[----:B------:R-:W-:-:S02]  /*309a0*/  FFMA R10, R106, 0.69314718246459960938, R105 ;  /* 0x3f3172186a0a7823 */ /* 0x000fc40000000069 */
[----:B------:R-:W-:Y:S01]  /*309b0*/  FFMA R11, R108, 0.69314718246459960938, R107 ;  /* 0x3f3172186c0b7823 */ /* 0x000fe2000000006b */
[----:B------:R0:W-:Y:S04]  /*309c0*/  STS.128 [R29.X4+0x180], R4 ;  /* 0x000180041d007388 */ /* 0x0001e80000004c00 */
[----:B------:R0:W-:Y:S04]  /*309d0*/  STS.128 [R29.X4+0x200], R8 ;  /* 0x000200081d007388 */ /* 0x0001e80000004c00 */
[----:B------:R0:W-:Y:S01]  /*309e0*/  STS.128 [R29.X4+0x280], R16 ;  /* 0x000280101d007388 */ /* 0x0001e20000004c00 */
[----:B--2---:R-:W-:-:S02]  /*309f0*/  FFMA R23, R2, 0.69314718246459960938, R125 ;  /* 0x3f31721802177823 */ /* 0x004fc4000000007d */
[----:B---3--:R-:W-:Y:S02]  /*30a00*/  FFMA R24, R13, 0.69314718246459960938, R124 ;  /* 0x3f3172180d187823 */ /* 0x008fe4000000007c */
[----:B----4-:R-:W-:Y:S02]  /*30a10*/  FFMA R25, R0, 0.69314718246459960938, R123 ;  /* 0x3f31721800197823 */ /* 0x010fe4000000007b */
[----:B------:R-:W-:Y:S02]  /*30a20*/  FFMA R26, R3, 0.69314718246459960938, R122 ;  /* 0x3f317218031a7823 */ /* 0x000fe4000000007a */
[----:B------:R-:W-:Y:S01]  /*30a30*/  FFMA R27, R12, 0.69314718246459960938, R121 ;  /* 0x3f3172180c1b7823 */ /* 0x000fe20000000079 */
[----:B------:R0:W-:Y:S04]  /*30a40*/  STS.128 [R29.X4+0x300], R20 ;  /* 0x000300141d007388 */ /* 0x0001e80000004c00 */
[----:B------:R0:W-:Y:S04]  /*30a50*/  STS.128 [R29.X4+0x380], R24 ;  /* 0x000380181d007388 */ /* 0x0001e80000004c00 */
[----:B------:R-:W-:Y:S06]  /*30a60*/  BAR.SYNC.DEFER_BLOCKING 0x0 ;  /* 0x0000000000007b1d */ /* 0x000fec0000010000 */
[----:B------:R-:W-:Y:S05]  /*30a70*/  @P1 EXIT ;  /* 0x000000000000194d */ /* 0x000fea0003800000 */
[----:B0-----:R-:W2:Y:S04]  /*30a80*/  LDL.LU R119, [R1+0x268] ;  /* 0x0002680001777983 */ /* 0x001ea80000300800 */
[----:B------:R-:W0:Y:S04]  /*30a90*/  S2R R118, SR_CTAID.X ;  /* 0x0000000000767919 */ /* 0x000e280000002500 */
[----:B------:R-:W0:Y:S04]  /*30aa0*/  S2R R29, SR_TID.X ;  /* 0x00000000001d7919 */ /* 0x000e280000002100 */
[----:B------:R-:W1:Y:S01]  /*30ab0*/  S2R R33, SR_CTAID.Y ;  /* 0x0000000000217919 */ /* 0x000e620000002600 */
[----:B0-----:R-:W-:Y:S01]  /*30ac0*/  PRMT R29, R29, 0x6540, R118 ;  /* 0x000065401d1d7816 */ /* 0x001fe20000000076 */
[----:B-1----:R-:W-:-:S04]  /*30ad0*/  IMAD R0, R33, c[0x0][0x1cc], RZ ;  /* 0x0000730021007a24 */ /* 0x002fc800078e02ff */
[----:B------:R-:W-:Y:S01]  /*30ae0*/  IMAD.SHL.U32 R3, R29, 0x4, RZ ;  /* 0x000000041d037824 */ /* 0x000fe200078e00ff */
[C---:B------:R-:W-:Y:S01]  /*30af0*/  SHF.L.U32 R2, R0.reuse, 0x2, RZ ;  /* 0x0000000200027819 */ /* 0x040fe200000006ff */
[----:B------:R-:W-:-:S03]  /*30b00*/  IMAD.HI R0, R0, 0x4, RZ ;  /* 0x0000000400007827 */ /* 0x000fc600078e02ff */
[----:B------:R-:W-:Y:S01]  /*30b10*/  IADD3 R2, P0, P1, R3, c[0x0][0x180], R2 ;  /* 0x0000600003027a10 */ /* 0x000fe2000791e002 */
[----:B------:R-:W-:-:S05]  /*30b20*/  IMAD.HI R5, R29, 0x4, RZ ;  /* 0x000000041d057827 */ /* 0x000fca00078e02ff */
[----:B------:R-:W-:Y:S01]  /*30b30*/  IADD3.X R3, R5, c[0x0][0x184], R0, P0, P1 ;  /* 0x0000610005037a10 */ /* 0x000fe200007e2400 */
[----:B--2---:R-:W0:Y:S04]  /*30b40*/  LDS R7, [R119] ;  /* 0x0000000077077984 */ /* 0x004e280000000800 */
[----:B0-----:R-:W-:Y:S01]  /*30b50*/  STG.E [R2.64], R7 ;  /* 0x0000000702007986 */ /* 0x001fe2000c101906 */
[----:B------:R-:W-:Y:S05]  /*30b60*/  EXIT ;  /* 0x000000000000794d */ /* 0x000fea0003800000 */
.L_x_2:
[----:B------:R-:W-:-:S00]  /*30b70*/  BRA `(.L_x_2) ;  /* 0xfffffff000007947 */ /* 0x000fc0000383ffff */
[----:B------:R-:W-:-:S00]  /*30b80*/  NOP ;  /* 0x0000000000007918 */ /* 0x000fc00000000000 */
[----:B------:R-:W-:-:S00]  /*30b90*/  NOP ;  /* 0x0000000000007918 */ /* 0x000fc00000000000 */
[----:B------:R-:W-:-:S00]  /*30ba0*/  NOP ;  /* 0x0000000000007918 */ /* 0x000fc00000000000 */
[----:B------:R-:W-:-:S00]  /*30bb0*/  NOP ;  /* 0x0000000000007918 */ /* 0x000fc00000000000 */
[----:B------:R-:W-:-:S00]  /*30bc0*/  NOP ;  /* 0x0000000000007918 */ /* 0x000fc00000000000 */
[----:B------:R-:W-:-:S00]  /*30bd0*/  NOP ;  /* 0x0000000000007918 */ /* 0x000fc00000000000 */
[----:B------:R-:W-:-:S00]  /*30be0*/  NOP ;  /* 0x0000000000007918 */ /* 0x000fc00000000000 */
[----:B------:R-:W-:-:S00]  /*30bf0*/  NOP ;  /* 0x0000000000007918 */ /* 0x000fc00000000000 */
.L_x_3:


//--------------------- .nv.global.init           --------------------------
	.section	.nv.global.init,"aw",@progbits
.nv.global.init:
	.type		_$_str,@object
	.size		_$_str,(.L_0 - _$_str)
_$_str:
        /*0000*/ 	.byte	0x5f, 0x5f, 0x43, 0x55, 0x44, 0x41, 0x5f, 0x46, 0x54, 0x5a, 0x00
.L_0:


//--------------------- .nv.shared.attn_fwd       --------------------------
	.section	.nv.shared.attn_fwd,"aw",@nobits
	.sectionflags	@""
	.align	16
